	.target	sm_90a

	.elftype	@"ET_EXEC"


//--------------------- .note.nv.tkinfo           --------------------------
	.section	.note.nv.tkinfo,"",@"SHT_NOTE"
	.sectionflags	@"SHF_NOTE_NV_TKINFO"
	.tkinfo
        /*0018*/ 	.word	0x00000002
        /*0030*/ 	.string	""
        /*0030*/ 	.string	"ptxas"
        /*0030*/ 	.string	"Cuda compilation tools, release 13.0, V13.0.88"
        /*0030*/ 	.string	"Build cuda_13.0.r13.0/compiler.36424714_0"
        /*0030*/ 	.string	"-v  -suppress-debug-info  -lineinfo  -arch sm_90a "



//--------------------- .note.nv.cuinfo           --------------------------
	.section	.note.nv.cuinfo,"",@"SHT_NOTE"
	.sectionflags	@"SHF_NOTE_NV_CUINFO"
        /*0018*/ 	.short	0x0002
        /*001a*/ 	.short	0x005a
        /*001c*/ 	.short	0x0082
	.zero		2


//--------------------- .nv.info                  --------------------------
	.section	.nv.info,"",@"SHT_CUDA_INFO"
	.align	4


	//----- nvinfo : EIATTR_REGCOUNT
	.align		4
        /*0000*/ 	.byte	0x04, 0x2f
        /*0002*/ 	.short	(.L_1 - .L_0)
	.align		4
.L_0:
        /*0004*/ 	.word	index@(matmul_kernel)
        /*0008*/ 	.word	0x000000ff


	//----- nvinfo : EIATTR_FRAME_SIZE
	.align		4
.L_1:
        /*000c*/ 	.byte	0x04, 0x11
        /*000e*/ 	.short	(.L_3 - .L_2)
	.align		4
.L_2:
        /*0010*/ 	.word	index@(matmul_kernel)
        /*0014*/ 	.word	0x00000af8


	//----- nvinfo : EIATTR_MIN_STACK_SIZE
	.align		4
.L_3:
        /*0018*/ 	.byte	0x04, 0x12
        /*001a*/ 	.short	(.L_5 - .L_4)
	.align		4
.L_4:
        /*001c*/ 	.word	index@(matmul_kernel)
        /*0020*/ 	.word	0x00000af8
.L_5:


//--------------------- .nv.compat                --------------------------
	.section	.nv.compat,"",@"SHT_CUDA_COMPAT_INFO"
	.align	4
        /*0000*/ 	.byte	0x02, 0x09, 0x01, 0x00, 0x02, 0x02, 0x04, 0x00, 0x02, 0x05, 0x05, 0x00, 0x03, 0x07, 0x01, 0x01
        /*0010*/ 	.byte	0x02, 0x03, 0x00, 0x00, 0x02, 0x06, 0x01, 0x00, 0x04, 0x0b, 0x08, 0x00, 0x00, 0x00, 0x00, 0x00
        /*0020*/ 	.byte	0x00, 0x00, 0x00, 0x00


//--------------------- .nv.info.matmul_kernel    --------------------------
	.section	.nv.info.matmul_kernel,"",@"SHT_CUDA_INFO"
	.sectionflags	@""
	.align	4


	//----- nvinfo : EIATTR_CUDA_API_VERSION
	.align		4
        /*0000*/ 	.byte	0x04, 0x37
        /*0002*/ 	.short	(.L_7 - .L_6)
.L_6:
        /*0004*/ 	.word	0x00000082


	//----- nvinfo : EIATTR_KPARAM_INFO
	.align		4
.L_7:
        /*0008*/ 	.byte	0x04, 0x17
        /*000a*/ 	.short	(.L_9 - .L_8)
.L_8:
        /*000c*/ 	.word	0x00000000
        /*0010*/ 	.short	0x000d
        /*0012*/ 	.short	0x0048
        /*0014*/ 	.byte	0x00, 0xf4, 0x21, 0x00


	//----- nvinfo : EIATTR_KPARAM_INFO
	.align		4
.L_9:
        /*0018*/ 	.byte	0x04, 0x17
        /*001a*/ 	.short	(.L_11 - .L_10)
.L_10:
        /*001c*/ 	.word	0x00000000
        /*0020*/ 	.short	0x000c
        /*0022*/ 	.short	0x0040
        /*0024*/ 	.byte	0x00, 0xf4, 0x21, 0x00


	//----- nvinfo : EIATTR_KPARAM_INFO
	.align		4
.L_11:
        /*0028*/ 	.byte	0x04, 0x17
        /*002a*/ 	.short	(.L_13 - .L_12)
.L_12:
        /*002c*/ 	.word	0x00000000
        /*0030*/ 	.short	0x000b
        /*0032*/ 	.short	0x0038
        /*0034*/ 	.byte	0x00, 0xf0, 0x11, 0x00


	//----- nvinfo : EIATTR_KPARAM_INFO
	.align		4
.L_13:
        /*0038*/ 	.byte	0x04, 0x17
        /*003a*/ 	.short	(.L_15 - .L_14)
.L_14:
        /*003c*/ 	.word	0x00000000
        /*0040*/ 	.short	0x000a
        /*0042*/ 	.short	0x0034
        /*0044*/ 	.byte	0x00, 0xf0, 0x11, 0x00


	//----- nvinfo : EIATTR_KPARAM_INFO
	.align		4
.L_15:
        /*0048*/ 	.byte	0x04, 0x17
        /*004a*/ 	.short	(.L_17 - .L_16)
.L_16:
        /*004c*/ 	.word	0x00000000
        /*0050*/ 	.short	0x0009
        /*0052*/ 	.short	0x0030
        /*0054*/ 	.byte	0x00, 0xf0, 0x11, 0x00


	//----- nvinfo : EIATTR_KPARAM_INFO
	.align		4
.L_17:
        /*0058*/ 	.byte	0x04, 0x17
        /*005a*/ 	.short	(.L_19 - .L_18)
.L_18:
        /*005c*/ 	.word	0x00000000
        /*0060*/ 	.short	0x0008
        /*0062*/ 	.short	0x002c
        /*0064*/ 	.byte	0x00, 0xf0, 0x11, 0x00


	//----- nvinfo : EIATTR_KPARAM_INFO
	.align		4
.L_19:
        /*0068*/ 	.byte	0x04, 0x17
        /*006a*/ 	.short	(.L_21 - .L_20)
.L_20:
        /*006c*/ 	.word	0x00000000
        /*0070*/ 	.short	0x0007
        /*0072*/ 	.short	0x0028
        /*0074*/ 	.byte	0x00, 0xf0, 0x11, 0x00


	//----- nvinfo : EIATTR_KPARAM_INFO
	.align		4
.L_21:
        /*0078*/ 	.byte	0x04, 0x17
        /*007a*/ 	.short	(.L_23 - .L_22)
.L_22:
        /*007c*/ 	.word	0x00000000
        /*0080*/ 	.short	0x0006
        /*0082*/ 	.short	0x0024
        /*0084*/ 	.byte	0x00, 0xf0, 0x11, 0x00


	//----- nvinfo : EIATTR_KPARAM_INFO
	.align		4
.L_23:
        /*0088*/ 	.byte	0x04, 0x17
        /*008a*/ 	.short	(.L_25 - .L_24)
.L_24:
        /*008c*/ 	.word	0x00000000
        /*0090*/ 	.short	0x0005
        /*0092*/ 	.short	0x0020
        /*0094*/ 	.byte	0x00, 0xf0, 0x11, 0x00


	//----- nvinfo : EIATTR_KPARAM_INFO
	.align		4
.L_25:
        /*0098*/ 	.byte	0x04, 0x17
        /*009a*/ 	.short	(.L_27 - .L_26)
.L_26:
        /*009c*/ 	.word	0x00000000
        /*00a0*/ 	.short	0x0004
        /*00a2*/ 	.short	0x001c
        /*00a4*/ 	.byte	0x00, 0xf0, 0x11, 0x00


	//----- nvinfo : EIATTR_KPARAM_INFO
	.align		4
.L_27:
        /*00a8*/ 	.byte	0x04, 0x17
        /*00aa*/ 	.short	(.L_29 - .L_28)
.L_28:
        /*00ac*/ 	.word	0x00000000
        /*00b0*/ 	.short	0x0003
        /*00b2*/ 	.short	0x0018
        /*00b4*/ 	.byte	0x00, 0xf0, 0x11, 0x00


	//----- nvinfo : EIATTR_KPARAM_INFO
	.align		4
.L_29:
        /*00b8*/ 	.byte	0x04, 0x17
        /*00ba*/ 	.short	(.L_31 - .L_30)
.L_30:
        /*00bc*/ 	.word	0x00000000
        /*00c0*/ 	.short	0x0002
        /*00c2*/ 	.short	0x0010
        /*00c4*/ 	.byte	0x00, 0xf4, 0x21, 0x00


	//----- nvinfo : EIATTR_KPARAM_INFO
	.align		4
.L_31:
        /*00c8*/ 	.byte	0x04, 0x17
        /*00ca*/ 	.short	(.L_33 - .L_32)
.L_32:
        /*00cc*/ 	.word	0x00000000
        /*00d0*/ 	.short	0x0001
        /*00d2*/ 	.short	0x0008
        /*00d4*/ 	.byte	0x00, 0xf4, 0x21, 0x00


	//----- nvinfo : EIATTR_KPARAM_INFO
	.align		4
.L_33:
        /*00d8*/ 	.byte	0x04, 0x17
        /*00da*/ 	.short	(.L_35 - .L_34)
.L_34:
        /*00dc*/ 	.word	0x00000000
        /*00e0*/ 	.short	0x0000
        /*00e2*/ 	.short	0x0000
        /*00e4*/ 	.byte	0x00, 0xf4, 0x21, 0x00


	//----- nvinfo : EIATTR_EXPLICIT_CLUSTER
	.align		4
.L_35:
        /*00e8*/ 	.byte	0x01, 0x3e
	.zero		2


	//----- nvinfo : EIATTR_CTA_PER_CLUSTER
	.align		4
        /*00ec*/ 	.byte	0x04, 0x3d
        /*00ee*/ 	.short	(.L_37 - .L_36)
.L_36:
        /*00f0*/ 	.word	0x00000004
        /*00f4*/ 	.word	0x00000001
        /*00f8*/ 	.word	0x00000001


	//----- nvinfo : EIATTR_SPARSE_MMA_MASK
	.align		4
.L_37:
        /*00fc*/ 	.byte	0x03, 0x50
        /*00fe*/ 	.short	0x0000


	//----- nvinfo : EIATTR_MAXREG_COUNT
	.align		4
        /*0100*/ 	.byte	0x03, 0x1b
        /*0102*/ 	.short	0x00ff


	//----- nvinfo : EIATTR_NUM_BARRIERS
	.align		4
        /*0104*/ 	.byte	0x02, 0x4c
        /*0106*/ 	.byte	0x01
	.zero		1


	//----- nvinfo : EIATTR_ANNOTATIONS
	.align		4
        /*0108*/ 	.byte	0x04, 0x55
        /*010a*/ 	.short	(.L_39 - .L_38)


	//   ....[0]....
.L_38:
        /*010c*/ 	.word	0x00000001
        /*0110*/ 	.byte	0x80, 0x09, 0x00, 0x00, 0x01, 0x00, 0x00, 0x00, 0xd0, 0x76, 0x00, 0x00, 0x01, 0x00, 0x00, 0x00
        /* <DEDUP_REMOVED lines=995> */
        /*3f50*/ 	.byte	0x90, 0x85, 0x01, 0x00


	//----- nvinfo : EIATTR_MERCURY_ISA_VERSION
	.align		4
.L_39:
        /*3f54*/ 	.byte	0x03, 0x5f
        /*3f56*/ 	.short	0x0101


	//----- nvinfo : EIATTR_EXIT_INSTR_OFFSETS
	.align		4
        /*3f58*/ 	.byte	0x04, 0x1c
        /*3f5a*/ 	.short	(.L_41 - .L_40)


	//   ....[0]....
.L_40:
        /*3f5c*/ 	.word	0x000216c0


	//   ....[1]....
        /*3f60*/ 	.word	0x000216f0


	//----- nvinfo : EIATTR_REQNTID
	.align		4
.L_41:
        /*3f64*/ 	.byte	0x04, 0x10
        /*3f66*/ 	.short	(.L_43 - .L_42)
.L_42:
        /*3f68*/ 	.word	0x00000080
        /*3f6c*/ 	.word	0x00000001
        /*3f70*/ 	.word	0x00000001


	//----- nvinfo : EIATTR_CBANK_PARAM_SIZE
	.align		4
.L_43:
        /*3f74*/ 	.byte	0x03, 0x19
        /*3f76*/ 	.short	0x0050


	//----- nvinfo : EIATTR_PARAM_CBANK
	.align		4
        /*3f78*/ 	.byte	0x04, 0x0a
        /*3f7a*/ 	.short	(.L_45 - .L_44)
	.align		4
.L_44:
        /*3f7c*/ 	.word	index@(.nv.constant0.matmul_kernel)
        /*3f80*/ 	.short	0x0210
        /*3f82*/ 	.short	0x0050


	//----- nvinfo : EIATTR_SW_WAR
	.align		4
.L_45:
        /*3f84*/ 	.byte	0x04, 0x36
        /*3f86*/ 	.short	(.L_47 - .L_46)
.L_46:
        /*3f88*/ 	.word	0x00000008
.L_47:


//--------------------- .nv.callgraph             --------------------------
	.section	.nv.callgraph,"",@"SHT_CUDA_CALLGRAPH"
	.align	4
	.sectionentsize	8
	.align		4
        /*0000*/ 	.word	0x00000000
	.align		4
        /*0004*/ 	.word	0xffffffff
	.align		4
        /*0008*/ 	.word	0x00000000
	.align		4
        /*000c*/ 	.word	0xfffffffe
	.align		4
        /*0010*/ 	.word	0x00000000
	.align		4
        /*0014*/ 	.word	0xfffffffd
	.align		4
        /*0018*/ 	.word	0x00000000
	.align		4
        /*001c*/ 	.word	0xfffffffc


//--------------------- .text.matmul_kernel       --------------------------
	.section	.text.matmul_kernel,"ax",@progbits
	.align	128
        .global         matmul_kernel
        .type           matmul_kernel,@function
        .size           matmul_kernel,(.L_x_3 - matmul_kernel)
        .other          matmul_kernel,@"STO_CUDA_ENTRY STV_DEFAULT"
matmul_kernel:
.text.matmul_kernel:
[----:B------:R-:W0:Y:S08]  /*0000*/  LDC R1, c[0x0][0x28] ;  /* 0x00000a00ff017b82 */ /* 0x000e300000000800 */
[----:B------:R-:W1:Y:S01]  /*0010*/  LDC.64 R152, c[0x0][0x228] ;  /* 0x00008a00ff987b82 */ /* 0x000e620000000a00 */
[----:B0-----:R-:W-:Y:S01]  /*0020*/  VIADD R1, R1, 0xfffff508 ;  /* 0xfffff50801017836 */ /* 0x001fe20000000000 */
[----:B------:R-:W-:Y:S01]  /*0030*/  ULDC.64 UR14, c[0x0][0x208] ;  /* 0x00008200000e7ab9 */ /* 0x000fe20000000a00 */
[----:B------:R-:W-:-:S02]  /*0040*/  CS2R R36, SRZ ;  /* 0x0000000000247805 */ /* 0x000fc4000001ff00 */
[----:B------:R-:W-:Y:S02]  /*0050*/  CS2R R38, SRZ ;  /* 0x0000000000267805 */ /* 0x000fe4000001ff00 */
[----:B------:R-:W-:Y:S02]  /*0060*/  CS2R R40, SRZ ;  /* 0x0000000000287805 */ /* 0x000fe4000001ff00 */
[----:B------:R-:W-:Y:S02]  /*0070*/  CS2R R42, SRZ ;  /* 0x00000000002a7805 */ /* 0x000fe4000001ff00 */
[----:B------:R-:W-:Y:S01]  /*0080*/  CS2R R44, SRZ ;  /* 0x00000000002c7805 */ /* 0x000fe2000001ff00 */
[----:B------:R-:W0:Y:S01]  /*0090*/  S2UR UR4, SR_CTAID.X ;  /* 0x00000000000479c3 */ /* 0x000e220000002500 */
[----:B------:R-:W-:Y:S02]  /*00a0*/  CS2R R46, SRZ ;  /* 0x00000000002e7805 */ /* 0x000fe4000001ff00 */
[----:B------:R-:W-:-:S02]  /*00b0*/  CS2R R48, SRZ ;  /* 0x0000000000307805 */ /* 0x000fc4000001ff00 */
[----:B------:R-:W-:Y:S02]  /*00c0*/  CS2R R50, SRZ ;  /* 0x0000000000327805 */ /* 0x000fe4000001ff00 */
[----:B------:R-:W-:Y:S02]  /*00d0*/  CS2R R20, SRZ ;  /* 0x0000000000147805 */ /* 0x000fe4000001ff00 */
[----:B------:R-:W-:Y:S02]  /*00e0*/  CS2R R22, SRZ ;  /* 0x0000000000167805 */ /* 0x000fe4000001ff00 */
[----:B------:R-:W-:Y:S02]  /*00f0*/  CS2R R16, SRZ ;  /* 0x0000000000107805 */ /* 0x000fe4000001ff00 */
        /* <DEDUP_REMOVED lines=8> */
[----:B------:R-:W-:Y:S01]  /*0180*/  CS2R R66, SRZ ;  /* 0x0000000000427805 */ /* 0x000fe2000001ff00 */
[----:B-1----:R-:W-:Y:S01]  /*0190*/  VIADD R0, R153, 0x1ff ;  /* 0x000001ff99007836 */ /* 0x002fe20000000000 */
[----:B------:R-:W-:Y:S02]  /*01a0*/  CS2R R68, SRZ ;  /* 0x0000000000447805 */ /* 0x000fe4000001ff00 */
[----:B------:R-:W-:Y:S02]  /*01b0*/  CS2R R70, SRZ ;  /* 0x0000000000467805 */ /* 0x000fe4000001ff00 */
[----:B------:R-:W-:Y:S02]  /*01c0*/  CS2R R72, SRZ ;  /* 0x0000000000487805 */ /* 0x000fe4000001ff00 */
[----:B------:R-:W-:Y:S02]  /*01d0*/  CS2R R74, SRZ ;  /* 0x00000000004a7805 */ /* 0x000fe4000001ff00 */
[----:B------:R-:W-:-:S02]  /*01e0*/  SHF.R.S32.HI R3, RZ, 0x1f, R0 ;  /* 0x0000001fff037819 */ /* 0x000fc40000011400 */
[----:B------:R-:W-:Y:S02]  /*01f0*/  CS2R R76, SRZ ;  /* 0x00000000004c7805 */ /* 0x000fe4000001ff00 */
[----:B------:R-:W-:Y:S02]  /*0200*/  CS2R R78, SRZ ;  /* 0x00000000004e7805 */ /* 0x000fe4000001ff00 */
[----:B0-----:R-:W-:Y:S01]  /*0210*/  I2FP.F32.U32 R5, UR4 ;  /* 0x0000000400057c45 */ /* 0x001fe20008201000 */
[----:B------:R-:W-:Y:S01]  /*0220*/  ULDC UR4, c[0x0][0x150] ;  /* 0x0000540000047ab9 */ /* 0x000fe20000000800 */
[----:B------:R-:W-:Y:S02]  /*0230*/  LEA.HI R3, R3, R0, RZ, 0x9 ;  /* 0x0000000003037211 */ /* 0x000fe400078f48ff */
[----:B------:R-:W-:Y:S02]  /*0240*/  CS2R R80, SRZ ;  /* 0x0000000000507805 */ /* 0x000fe4000001ff00 */
[----:B------:R-:W-:Y:S01]  /*0250*/  CS2R R82, SRZ ;  /* 0x0000000000527805 */ /* 0x000fe2000001ff00 */
[----:B------:R-:W-:Y:S01]  /*0260*/  FMUL R5, R5, UR4 ;  /* 0x0000000405057c20 */ /* 0x000fe20008400000 */
[----:B------:R-:W-:-:S02]  /*0270*/  SHF.R.S32.HI R3, RZ, 0x9, R3 ;  /* 0x00000009ff037819 */ /* 0x000fc40000011403 */
[----:B------:R-:W-:Y:S02]  /*0280*/  CS2R R84, SRZ ;  /* 0x0000000000547805 */ /* 0x000fe4000001ff00 */
[----:B------:R-:W-:Y:S02]  /*0290*/  CS2R R86, SRZ ;  /* 0x0000000000567805 */ /* 0x000fe4000001ff00 */
[----:B------:R-:W-:Y:S02]  /*02a0*/  CS2R R88, SRZ ;  /* 0x0000000000587805 */ /* 0x000fe4000001ff00 */
[----:B------:R-:W-:Y:S01]  /*02b0*/  CS2R R90, SRZ ;  /* 0x00000000005a7805 */ /* 0x000fe2000001ff00 */
[----:B------:R-:W-:Y:S01]  /*02c0*/  IMAD.SHL.U32 R4, R3, 0x8, RZ ;  /* 0x0000000803047824 */ /* 0x000fe200078e00ff */
[----:B------:R-:W0:Y:S01]  /*02d0*/  F2I.U32.TRUNC.NTZ R5, R5 ;  /* 0x0000000500057305 */ /* 0x000e22000020f000 */
[----:B------:R-:W-:Y:S02]  /*02e0*/  CS2R R92, SRZ ;  /* 0x00000000005c7805 */ /* 0x000fe4000001ff00 */
[----:B------:R-:W-:-:S02]  /*02f0*/  CS2R R94, SRZ ;  /* 0x00000000005e7805 */ /* 0x000fc4000001ff00 */
[----:B------:R-:W-:Y:S02]  /*0300*/  CS2R R96, SRZ ;  /* 0x0000000000607805 */ /* 0x000fe4000001ff00 */
[----:B------:R-:W-:Y:S02]  /*0310*/  IABS R7, R4 ;  /* 0x0000000400077213 */ /* 0x000fe40000000000 */
[----:B------:R-:W-:Y:S02]  /*0320*/  CS2R R98, SRZ ;  /* 0x0000000000627805 */ /* 0x000fe4000001ff00 */
[----:B------:R-:W-:Y:S02]  /*0330*/  CS2R R100, SRZ ;  /* 0x0000000000647805 */ /* 0x000fe4000001ff00 */
[----:B------:R-:W-:Y:S01]  /*0340*/  CS2R R102, SRZ ;  /* 0x0000000000667805 */ /* 0x000fe2000001ff00 */
[----:B------:R-:W1:Y:S01]  /*0350*/  I2F.RP R0, R7 ;  /* 0x0000000700007306 */ /* 0x000e620000209400 */
[----:B------:R-:W-:-:S02]  /*0360*/  CS2R R104, SRZ ;  /* 0x0000000000687805 */ /* 0x000fc4000001ff00 */
[----:B------:R-:W-:Y:S02]  /*0370*/  CS2R R106, SRZ ;  /* 0x00000000006a7805 */ /* 0x000fe4000001ff00 */
[----:B------:R-:W-:Y:S02]  /*0380*/  CS2R R108, SRZ ;  /* 0x00000000006c7805 */ /* 0x000fe4000001ff00 */
[----:B------:R-:W-:Y:S02]  /*0390*/  CS2R R110, SRZ ;  /* 0x00000000006e7805 */ /* 0x000fe4000001ff00 */
[----:B------:R-:W-:Y:S02]  /*03a0*/  CS2R R112, SRZ ;  /* 0x0000000000707805 */ /* 0x000fe4000001ff00 */
[----:B------:R-:W-:Y:S02]  /*03b0*/  CS2R R114, SRZ ;  /* 0x0000000000727805 */ /* 0x000fe4000001ff00 */
[----:B0-----:R-:W-:-:S02]  /*03c0*/  IABS R11, R5 ;  /* 0x00000005000b7213 */ /* 0x001fc40000000000 */
[----:B------:R-:W-:Y:S02]  /*03d0*/  CS2R R116, SRZ ;  /* 0x0000000000747805 */ /* 0x000fe4000001ff00 */
[----:B------:R-:W-:Y:S02]  /*03e0*/  CS2R R118, SRZ ;  /* 0x0000000000767805 */ /* 0x000fe4000001ff00 */
[----:B------:R-:W-:Y:S02]  /*03f0*/  CS2R R120, SRZ ;  /* 0x0000000000787805 */ /* 0x000fe4000001ff00 */
[----:B------:R-:W-:Y:S02]  /*0400*/  CS2R R122, SRZ ;  /* 0x00000000007a7805 */ /* 0x000fe4000001ff00 */
[----:B------:R-:W-:Y:S02]  /*0410*/  CS2R R124, SRZ ;  /* 0x00000000007c7805 */ /* 0x000fe4000001ff00 */
[----:B------:R-:W-:-:S02]  /*0420*/  CS2R R126, SRZ ;  /* 0x00000000007e7805 */ /* 0x000fc4000001ff00 */
[----:B------:R-:W-:Y:S01]  /*0430*/  CS2R R128, SRZ ;  /* 0x0000000000807805 */ /* 0x000fe2000001ff00 */
[----:B-1----:R-:W0:Y:S01]  /*0440*/  MUFU.RCP R0, R0 ;  /* 0x0000000000007308 */ /* 0x002e220000001000 */
        /* <DEDUP_REMOVED lines=10> */
[----:B------:R-:W-:Y:S01]  /*04f0*/  CS2R R150, SRZ ;  /* 0x0000000000967805 */ /* 0x000fe2000001ff00 */
[----:B0-----:R-:W-:Y:S01]  /*0500*/  VIADD R2, R0, 0xffffffe ;  /* 0x0ffffffe00027836 */ /* 0x001fe20000000000 */
[----:B------:R-:W-:-:S03]  /*0510*/  IABS R0, R4 ;  /* 0x0000000400007213 */ /* 0x000fc60000000000 */
[----:B------:R0:W1:Y:S02]  /*0520*/  F2I.FTZ.U32.TRUNC.NTZ R3, R2 ;  /* 0x0000000200037305 */ /* 0x000064000021f000 */
[----:B------:R-:W-:Y:S02]  /*0530*/  IMAD.MOV R0, RZ, RZ, -R0 ;  /* 0x000000ffff007224 */ /* 0x000fe400078e0a00 */
[----:B0-----:R-:W-:Y:S02]  /*0540*/  IMAD.MOV.U32 R2, RZ, RZ, RZ ;  /* 0x000000ffff027224 */ /* 0x001fe400078e00ff */
[----:B-1----:R-:W-:-:S04]  /*0550*/  IMAD.MOV R6, RZ, RZ, -R3 ;  /* 0x000000ffff067224 */ /* 0x002fc800078e0a03 */
[----:B------:R-:W-:-:S04]  /*0560*/  IMAD R9, R6, R7, RZ ;  /* 0x0000000706097224 */ /* 0x000fc800078e02ff */
[----:B------:R-:W-:-:S06]  /*0570*/  IMAD.HI.U32 R2, R3, R9, R2 ;  /* 0x0000000903027227 */ /* 0x000fcc00078e0002 */
[----:B------:R-:W-:-:S04]  /*0580*/  IMAD.HI.U32 R2, R2, R11, RZ ;  /* 0x0000000b02027227 */ /* 0x000fc800078e00ff */
[----:B------:R-:W-:-:S05]  /*0590*/  IMAD R0, R2, R0, R11 ;  /* 0x0000000002007224 */ /* 0x000fca00078e020b */
[----:B------:R-:W-:-:S13]  /*05a0*/  ISETP.GT.U32.AND P1, PT, R7, R0, PT ;  /* 0x000000000700720c */ /* 0x000fda0003f24070 */
[----:B------:R-:W-:Y:S02]  /*05b0*/  @!P1 IMAD.IADD R0, R0, 0x1, -R7 ;  /* 0x0000000100009824 */ /* 0x000fe400078e0a07 */
[----:B------:R-:W-:Y:S01]  /*05c0*/  @!P1 VIADD R2, R2, 0x1 ;  /* 0x0000000102029836 */ /* 0x000fe20000000000 */
[----:B------:R-:W-:Y:S02]  /*05d0*/  ISETP.NE.AND P1, PT, R4, RZ, PT ;  /* 0x000000ff0400720c */ /* 0x000fe40003f25270 */
[----:B------:R-:W-:Y:S02]  /*05e0*/  ISETP.GE.U32.AND P0, PT, R0, R7, PT ;  /* 0x000000070000720c */ /* 0x000fe40003f06070 */
[----:B------:R-:W-:-:S04]  /*05f0*/  LOP3.LUT R0, R5, R4, RZ, 0x3c, !PT ;  /* 0x0000000405007212 */ /* 0x000fc800078e3cff */
[----:B------:R-:W-:Y:S01]  /*0600*/  ISETP.GE.AND P2, PT, R0, RZ, PT ;  /* 0x000000ff0000720c */ /* 0x000fe20003f46270 */
[----:B------:R-:W-:-:S05]  /*0610*/  VIADD R0, R152, 0xff ;  /* 0x000000ff98007836 */ /* 0x000fca0000000000 */
[----:B------:R-:W-:Y:S01]  /*0620*/  SHF.R.S32.HI R3, RZ, 0x1f, R0 ;  /* 0x0000001fff037819 */ /* 0x000fe20000011400 */
[----:B------:R-:W-:-:S03]  /*0630*/  @P0 VIADD R2, R2, 0x1 ;  /* 0x0000000102020836 */ /* 0x000fc60000000000 */
[----:B------:R-:W-:-:S03]  /*0640*/  LEA.HI R3, R3, R0, RZ, 0x8 ;  /* 0x0000000003037211 */ /* 0x000fc600078f40ff */
[----:B------:R-:W-:Y:S01]  /*0650*/  @!P2 IMAD.MOV R2, RZ, RZ, -R2 ;  /* 0x000000ffff02a224 */ /* 0x000fe200078e0a02 */
[----:B------:R-:W-:-:S05]  /*0660*/  @!P1 LOP3.LUT R2, RZ, R4, RZ, 0x33, !PT ;  /* 0x00000004ff029212 */ /* 0x000fca00078e33ff */
[----:B------:R-:W-:Y:S02]  /*0670*/  IMAD.SHL.U32 R8, R2, 0x8, RZ ;  /* 0x0000000802087824 */ /* 0x000fe400078e00ff */
[----:B------:R-:W-:-:S03]  /*0680*/  IMAD.MOV R2, RZ, RZ, -R2 ;  /* 0x000000ffff027224 */ /* 0x000fc600078e0a02 */
[----:B------:R-:W-:Y:S01]  /*0690*/  LEA.HI.SX32 R3, R3, -R8, 0x18 ;  /* 0x8000000803037211 */ /* 0x000fe200078fc2ff */
[----:B------:R-:W-:-:S03]  /*06a0*/  IMAD R11, R4, R2, R5 ;  /* 0x00000002040b7224 */ /* 0x000fc600078e0205 */
[----:B------:R-:W-:-:S04]  /*06b0*/  VIMNMX R6, R3, 0x8, PT ;  /* 0x0000000803067848 */ /* 0x000fc80003fe0100 */
[-C--:B------:R-:W-:Y:S02]  /*06c0*/  IABS R7, R6.reuse ;  /* 0x0000000600077213 */ /* 0x080fe40000000000 */
[----:B------:R-:W-:Y:S02]  /*06d0*/  IABS R4, R6 ;  /* 0x0000000600047213 */ /* 0x000fe40000000000 */
[----:B------:R-:W0:Y:S08]  /*06e0*/  I2F.RP R0, R7 ;  /* 0x0000000700007306 */ /* 0x000e300000209400 */
[----:B0-----:R-:W0:Y:S02]  /*06f0*/  MUFU.RCP R0, R0 ;  /* 0x0000000000007308 */ /* 0x001e240000001000 */
[----:B0-----:R-:W-:-:S02]  /*0700*/  VIADD R3, R0, 0xffffffe ;  /* 0x0ffffffe00037836 */ /* 0x001fc40000000000 */
[----:B------:R-:W-:-:S04]  /*0710*/  IMAD.MOV R0, RZ, RZ, -R4 ;  /* 0x000000ffff007224 */ /* 0x000fc800078e0a04 */
[----:B------:R-:W0:Y:S02]  /*0720*/  F2I.FTZ.U32.TRUNC.NTZ R3, R3 ;  /* 0x0000000300037305 */ /* 0x000e24000021f000 */
[----:B0-----:R-:W-:-:S04]  /*0730*/  IMAD.MOV R9, RZ, RZ, -R3 ;  /* 0x000000ffff097224 */ /* 0x001fc800078e0a03 */
[----:B------:R-:W-:Y:S01]  /*0740*/  IMAD.MOV.U32 R2, RZ, RZ, R9 ;  /* 0x000000ffff027224 */ /* 0x000fe200078e0009 */
[----:B------:R-:W-:-:S03]  /*0750*/  IABS R9, R11 ;  /* 0x0000000b00097213 */ /* 0x000fc60000000000 */
[----:B------:R-:W-:Y:S02]  /*0760*/  IMAD R5, R2, R7, RZ ;  /* 0x0000000702057224 */ /* 0x000fe400078e02ff */
[----:B------:R-:W-:-:S04]  /*0770*/  IMAD.MOV.U32 R2, RZ, RZ, RZ ;  /* 0x000000ffff027224 */ /* 0x000fc800078e00ff */
[----:B------:R-:W-:Y:S02]  /*0780*/  IMAD.HI.U32 R2, R3, R5, R2 ;  /* 0x0000000503027227 */ /* 0x000fe400078e0002 */
[----:B------:R-:W0:Y:S04]  /*0790*/  S2R R5, SR_CgaCtaId ;  /* 0x0000000000057919 */ /* 0x000e280000008800 */
[----:B------:R-:W-:-:S04]  /*07a0*/  IMAD.HI.U32 R2, R2, R9, RZ ;  /* 0x0000000902027227 */ /* 0x000fc800078e00ff */
[----:B------:R-:W-:-:S05]  /*07b0*/  IMAD R0, R2, R0, R9 ;  /* 0x0000000002007224 */ /* 0x000fca00078e0209 */
[----:B------:R-:W-:-:S13]  /*07c0*/  ISETP.GT.U32.AND P1, PT, R7, R0, PT ;  /* 0x000000000700720c */ /* 0x000fda0003f24070 */
[----:B------:R-:W-:Y:S02]  /*07d0*/  @!P1 IMAD.IADD R0, R0, 0x1, -R7 ;  /* 0x0000000100009824 */ /* 0x000fe400078e0a07 */
[----:B------:R-:W-:Y:S01]  /*07e0*/  @!P1 VIADD R2, R2, 0x1 ;  /* 0x0000000102029836 */ /* 0x000fe20000000000 */
[----:B------:R-:W-:Y:S02]  /*07f0*/  ISETP.NE.AND P1, PT, R6, RZ, PT ;  /* 0x000000ff0600720c */ /* 0x000fe40003f25270 */
[----:B------:R-:W-:Y:S01]  /*0800*/  ISETP.GE.U32.AND P0, PT, R0, R7, PT ;  /* 0x000000070000720c */ /* 0x000fe20003f06070 */
[----:B0-----:R-:W-:Y:S01]  /*0810*/  IMAD.SHL.U32 R4, R5, 0x40, RZ ;  /* 0x0000004005047824 */ /* 0x001fe200078e00ff */
[----:B------:R-:W-:Y:S02]  /*0820*/  LOP3.LUT R0, R11, R6, RZ, 0x3c, !PT ;  /* 0x000000060b007212 */ /* 0x000fe400078e3cff */
[----:B------:R-:W-:Y:S02]  /*0830*/  MOV R7, 0x400 ;  /* 0x0000040000077802 */ /* 0x000fe40000000f00 */
[----:B------:R-:W-:-:S02]  /*0840*/  ISETP.GE.AND P2, PT, R0, RZ, PT ;  /* 0x000000ff0000720c */ /* 0x000fc40003f46270 */
[----:B------:R-:W0:Y:S01]  /*0850*/  S2R R0, SR_TID.X ;  /* 0x0000000000007919 */ /* 0x000e220000002100 */
[----:B------:R-:W-:Y:S02]  /*0860*/  R2UR UR12, R7 ;  /* 0x00000000070c72ca */ /* 0x000fe400000e0000 */
[----:B------:R-:W-:Y:S02]  /*0870*/  R2UR UR4, R5 ;  /* 0x00000000050472ca */ /* 0x000fe400000e0000 */
[----:B------:R-:W-:-:S06]  /*0880*/  @P0 VIADD R2, R2, 0x1 ;  /* 0x0000000102020836 */ /* 0x000fcc0000000000 */
[----:B------:R-:W-:Y:S01]  /*0890*/  @!P2 IMAD.MOV R2, RZ, RZ, -R2 ;  /* 0x000000ffff02a224 */ /* 0x000fe200078e0a02 */
[----:B------:R-:W-:-:S04]  /*08a0*/  @!P1 LOP3.LUT R2, RZ, R6, RZ, 0x33, !PT ;  /* 0x00000006ff029212 */ /* 0x000fc800078e33ff */
[----:B------:R-:W-:Y:S01]  /*08b0*/  ULEA UR12, UR4, UR12, 0x18 ;  /* 0x0000000c040c7291 */ /* 0x000fe2000f8ec03f */
[----:B------:R-:W-:-:S04]  /*08c0*/  IMAD.MOV R3, RZ, RZ, -R2 ;  /* 0x000000ffff037224 */ /* 0x000fc800078e0a02 */
[----:B------:R-:W-:Y:S01]  /*08d0*/  IMAD R3, R6, R3, R11 ;  /* 0x0000000306037224 */ /* 0x000fe200078e020b */
[----:B------:R-:W-:Y:S02]  /*08e0*/  LOP3.LUT R6, R4, 0x80, RZ, 0xc0, !PT ;  /* 0x0000008004067812 */ /* 0x000fe400078ec0ff */
[----:B------:R-:W-:Y:S01]  /*08f0*/  CS2R R10, SRZ ;  /* 0x00000000000a7805 */ /* 0x000fe2000001ff00 */
[----:B------:R-:W-:Y:S01]  /*0900*/  IMAD.IADD R3, R8, 0x1, R3 ;  /* 0x0000000108037824 */ /* 0x000fe200078e0203 */
[----:B------:R-:W-:-:S03]  /*0910*/  CS2R R8, SRZ ;  /* 0x0000000000087805 */ /* 0x000fc6000001ff00 */
[----:B------:R-:W-:Y:S02]  /*0920*/  IMAD R3, R3, 0x100, R6 ;  /* 0x0000010003037824 */ /* 0x000fe400078e0206 */
[----:B------:R-:W1:Y:S01]  /*0930*/  LDC R6, c[0x0][0x230] ;  /* 0x00008c00ff067b82 */ /* 0x000e620000000800 */
[----:B0-----:R-:W-:-:S05]  /*0940*/  LOP3.LUT R4, R0, 0x7f, RZ, 0xc0, !PT ;  /* 0x0000007f00047812 */ /* 0x001fca00078ec0ff */
[----:B------:R-:W-:Y:S02]  /*0950*/  IMAD.IADD R24, R4, 0x1, R3 ;  /* 0x0000000104187824 */ /* 0x000fe400078e0203 */
[----:B------:R-:W-:Y:S02]  /*0960*/  IMAD.SHL.U32 R3, R5, 0x100, RZ ;  /* 0x0000010005037824 */ /* 0x000fe400078e00ff */
[----:B------:R-:W-:Y:S01]  /*0970*/  IMAD.SHL.U32 R4, R2, 0x200, RZ ;  /* 0x0000020002047824 */ /* 0x000fe200078e00ff */
[----:B------:R0:W-:Y:S02]  /*0980*/  STL [R1+0x7f8], R24 ;  /* 0x0007f81801007387 */ /* 0x0001e40000100800 */
[----:B------:R-:W-:Y:S01]  /*0990*/  LOP3.LUT R25, R3, 0x100, RZ, 0xc0, !PT ;  /* 0x0000010003197812 */ /* 0x000fe200078ec0ff */
[----:B-1----:R-:W-:-:S05]  /*09a0*/  VIADD R6, R6, 0x3f ;  /* 0x0000003f06067836 */ /* 0x002fca0000000000 */
[----:B------:R-:W-:-:S13]  /*09b0*/  ISETP.GE.AND P0, PT, R6, 0x40, PT ;  /* 0x000000400600780c */ /* 0x000fda0003f06270 */
[----:B0-----:R-:W-:Y:S05]  /*09c0*/  @!P0 BRA `(.L_x_0) ;  /* 0x0000017800f08947 */ /* 0x001fea0003800000 */
[----:B------:R-:W-:Y:S01]  /*09d0*/  IABS R13, R152 ;  /* 0x00000098000d7213 */ /* 0x000fe20000000000 */
[----:B------:R-:W-:Y:S01]  /*09e0*/  ULDC UR4, c[0x0][0x23c] ;  /* 0x00008f0000047ab9 */ /* 0x000fe20000000800 */
[----:B------:R-:W-:Y:S01]  /*09f0*/  IABS R5, R153 ;  /* 0x0000009900057213 */ /* 0x000fe20000000000 */
[----:B------:R-:W-:Y:S01]  /*0a00*/  ULDC UR11, c[0x0][0x240] ;  /* 0x00009000000b7ab9 */ /* 0x000fe20000000800 */
[----:B------:R-:W0:Y:S01]  /*0a10*/  I2F.RP R8, R13 ;  /* 0x0000000d00087306 */ /* 0x000e220000209400 */
[----:B------:R-:W-:Y:S01]  /*0a20*/  IABS R12, R24 ;  /* 0x00000018000c7213 */ /* 0x000fe20000000000 */
[----:B------:R-:W-:Y:S01]  /*0a30*/  ULDC.64 UR16, c[0x0][0x218] ;  /* 0x0000860000107ab9 */ /* 0x000fe20000000a00 */
[----:B------:R-:W-:Y:S01]  /*0a40*/  SHF.R.S32.HI R123, RZ, 0x1f, R6 ;  /* 0x0000001fff7b7819 */ /* 0x000fe20000011406 */
[----:B------:R-:W-:Y:S01]  /*0a50*/  ULDC UR5, c[0x0][0x234] ;  /* 0x00008d0000057ab9 */ /* 0x000fe20000000800 */
[----:B------:R-:W-:Y:S02]  /*0a60*/  ISETP.GE.AND P3, PT, R24, RZ, PT ;  /* 0x000000ff1800720c */ /* 0x000fe40003f66270 */
[----:B------:R-:W-:Y:S01]  /*0a70*/  LEA.HI R123, R123, R6, RZ, 0x6 ;  /* 0x000000067b7b7211 */ /* 0x000fe200078f30ff */
[----:B------:R-:W1:Y:S01]  /*0a80*/  I2F.RP R9, R5 ;  /* 0x0000000500097306 */ /* 0x000e620000209400 */
[----:B------:R-:W-:Y:S01]  /*0a90*/  IMAD.MOV.U32 R6, RZ, RZ, RZ ;  /* 0x000000ffff067224 */ /* 0x000fe200078e00ff */
[----:B------:R-:W-:-:S02]  /*0aa0*/  ISETP.NE.AND P4, PT, R152, RZ, PT ;  /* 0x000000ff9800720c */ /* 0x000fc40003f85270 */
[----:B------:R-:W-:-:S04]  /*0ab0*/  SHF.R.S32.HI R123, RZ, 0x6, R123 ;  /* 0x00000006ff7b7819 */ /* 0x000fc8000001147b */
[----:B0-----:R-:W0:Y:S08]  /*0ac0*/  MUFU.RCP R8, R8 ;  /* 0x0000000800087308 */ /* 0x001e300000001000 */
[----:B-1----:R-:W1:Y:S01]  /*0ad0*/  MUFU.RCP R9, R9 ;  /* 0x0000000900097308 */ /* 0x002e620000001000 */
[----:B0-----:R-:W-:-:S07]  /*0ae0*/  VIADD R2, R8, 0xffffffe ;  /* 0x0ffffffe08027836 */ /* 0x001fce0000000000 */
[----:B------:R0:W2:Y:S01]  /*0af0*/  F2I.FTZ.U32.TRUNC.NTZ R3, R2 ;  /* 0x0000000200037305 */ /* 0x0000a2000021f000 */
[----:B-1----:R-:W-:Y:S02]  /*0b00*/  VIADD R7, R9, 0xffffffe ;  /* 0x0ffffffe09077836 */ /* 0x002fe40000000000 */
[----:B0-----:R-:W-:-:S05]  /*0b10*/  IMAD.MOV.U32 R2, RZ, RZ, RZ ;  /* 0x000000ffff027224 */ /* 0x001fca00078e00ff */
[----:B------:R-:W0:Y:S01]  /*0b20*/  F2I.FTZ.U32.TRUNC.NTZ R7, R7 ;  /* 0x0000000700077305 */ /* 0x000e22000021f000 */
[----:B--2---:R-:W-:-:S04]  /*0b30*/  IMAD.MOV R10, RZ, RZ, -R3 ;  /* 0x000000ffff0a7224 */ /* 0x004fc800078e0a03 */
[----:B------:R-:W-:-:S04]  /*0b40*/  IMAD R11, R10, R13, RZ ;  /* 0x0000000d0a0b7224 */ /* 0x000fc800078e02ff */
[----:B------:R-:W-:Y:S01]  /*0b50*/  IMAD.HI.U32 R3, R3, R11, R2 ;  /* 0x0000000b03037227 */ /* 0x000fe200078e0002 */
[--C-:B------:R-:W-:Y:S02]  /*0b60*/  SHF.R.U32.HI R2, RZ, 0x6, R0.reuse ;  /* 0x00000006ff027819 */ /* 0x100fe40000011600 */
[----:B------:R-:W-:Y:S01]  /*0b70*/  SHF.R.S32.HI R11, RZ, 0x6, R0 ;  /* 0x00000006ff0b7819 */ /* 0x000fe20000011400 */
[----:B0-----:R-:W-:Y:S02]  /*0b80*/  IMAD.MOV R8, RZ, RZ, -R7 ;  /* 0x000000ffff087224 */ /* 0x001fe400078e0a07 */
[----:B------:R-:W-:Y:S01]  /*0b90*/  IMAD.HI.U32 R3, R3, R12, RZ ;  /* 0x0000000c03037227 */ /* 0x000fe200078e00ff */
[----:B------:R-:W-:-:S03]  /*0ba0*/  SGXT R11, R11, 0x1 ;  /* 0x000000010b0b781a */ /* 0x000fc60000000200 */
[----:B------:R-:W-:Y:S02]  /*0bb0*/  IMAD.MOV R3, RZ, RZ, -R3 ;  /* 0x000000ffff037224 */ /* 0x000fe400078e0a03 */
[----:B------:R-:W-:Y:S02]  /*0bc0*/  IMAD R9, R8, R5, RZ ;  /* 0x0000000508097224 */ /* 0x000fe400078e02ff */
[----:B------:R-:W-:Y:S01]  /*0bd0*/  IMAD R12, R13, R3, R12 ;  /* 0x000000030d0c7224 */ /* 0x000fe200078e020c */
[----:B------:R-:W-:Y:S01]  /*0be0*/  SGXT.U32 R3, R2, 0x1 ;  /* 0x000000010203781a */ /* 0x000fe20000000000 */
[----:B------:R-:W-:-:S03]  /*0bf0*/  IMAD.HI.U32 R6, R7, R9, R6 ;  /* 0x0000000907067227 */ /* 0x000fc600078e0006 */
[----:B------:R-:W-:Y:S01]  /*0c00*/  ISETP.GT.U32.AND P0, PT, R13, R12, PT ;  /* 0x0000000c0d00720c */ /* 0x000fe20003f04070 */
[----:B------:R-:W-:Y:S01]  /*0c10*/  IMAD.U32 R8, RZ, RZ, UR12 ;  /* 0x0000000cff087e24 */ /* 0x000fe2000f8e00ff */
[----:B------:R-:W-:Y:S01]  /*0c20*/  LOP3.LUT R7, R4, R3, R25, 0xfe, !PT ;  /* 0x0000000304077212 */ /* 0x000fe200078efe19 */
[C---:B------:R-:W-:Y:S01]  /*0c30*/  IMAD.SHL.U32 R2, R0.reuse, 0x2, RZ ;  /* 0x0000000200027824 */ /* 0x040fe200078e00ff */
[----:B------:R-:W-:Y:S02]  /*0c40*/  LOP3.LUT R3, R0, 0x40, RZ, 0xc0, !PT ;  /* 0x0000004000037812 */ /* 0x000fe400078ec0ff */
[----:B------:R-:W-:Y:S02]  /*0c50*/  LOP3.LUT R15, R7, 0xfe, RZ, 0xfc, !PT ;  /* 0x000000fe070f7812 */ /* 0x000fe400078efcff */
[----:B------:R-:W-:Y:S02]  /*0c60*/  SHF.R.U32.HI R8, RZ, 0x4, R8 ;  /* 0x00000004ff087819 */ /* 0x000fe40000011608 */
[----:B------:R-:W-:-:S02]  /*0c70*/  IABS R31, R15 ;  /* 0x0000000f001f7213 */ /* 0x000fc40000000000 */
[----:B------:R-:W-:Y:S01]  /*0c80*/  SGXT.U32 R10, R8, 0xe ;  /* 0x0000000e080a781a */ /* 0x000fe20000000000 */
[----:B------:R-:W-:Y:S01]  /*0c90*/  @!P0 IMAD.IADD R12, R12, 0x1, -R13 ;  /* 0x000000010c0c8824 */ /* 0x000fe200078e0a0d */
[----:B------:R-:W-:Y:S01]  /*0ca0*/  IABS R29, R7 ;  /* 0x00000007001d7213 */ /* 0x000fe20000000000 */
[----:B------:R-:W-:Y:S01]  /*0cb0*/  IMAD.HI.U32 R8, R6, R31, RZ ;  /* 0x0000001f06087227 */ /* 0x000fe200078e00ff */
[----:B------:R-:W-:Y:S02]  /*0cc0*/  LOP3.LUT R2, R2, 0x7e, RZ, 0xc0, !PT ;  /* 0x0000007e02027812 */ /* 0x000fe400078ec0ff */
[----:B------:R-:W-:Y:S01]  /*0cd0*/  ISETP.GT.U32.AND P0, PT, R13, R12, PT ;  /* 0x0000000c0d00720c */ /* 0x000fe20003f04070 */
[----:B------:R-:W-:Y:S01]  /*0ce0*/  IMAD.MOV R8, RZ, RZ, -R8 ;  /* 0x000000ffff087224 */ /* 0x000fe200078e0a08 */
[----:B------:R-:W-:Y:S01]  /*0cf0*/  R2UR UR10, R10 ;  /* 0x000000000a0a72ca */ /* 0x000fe200000e0000 */
[----:B------:R-:W-:Y:S01]  /*0d00*/  IMAD.HI.U32 R9, R6, R29, RZ ;  /* 0x0000001d06097227 */ /* 0x000fe200078e00ff */
[----:B------:R-:W-:-:S02]  /*0d10*/  ISETP.GE.AND P2, PT, R15, RZ, PT ;  /* 0x000000ff0f00720c */ /* 0x000fc40003f46270 */
[----:B------:R-:W-:Y:S01]  /*0d20*/  LOP3.LUT R15, R7, 0xf2, RZ, 0xfc, !PT ;  /* 0x000000f2070f7812 */ /* 0x000fe200078efcff */
[----:B------:R-:W-:Y:S01]  /*0d30*/  IMAD R31, R5, R8, R31 ;  /* 0x00000008051f7224 */ /* 0x000fe200078e021f */
[C---:B------:R-:W-:Y:S01]  /*0d40*/  LOP3.LUT R8, R7.reuse, 0xfc, RZ, 0xfc, !PT ;  /* 0x000000fc07087812 */ /* 0x040fe200078efcff */
[----:B------:R-:W-:Y:S01]  /*0d50*/  IMAD.MOV R14, RZ, RZ, -R9 ;  /* 0x000000ffff0e7224 */ /* 0x000fe200078e0a09 */
[----:B------:R-:W-:Y:S01]  /*0d60*/  LOP3.LUT R9, R7, 0xfa, RZ, 0xfc, !PT ;  /* 0x000000fa07097812 */ /* 0x000fe200078efcff */
[----:B------:R-:W-:Y:S01]  /*0d70*/  IMAD R3, R3, 0x80, R2 ;  /* 0x0000008003037824 */ /* 0x000fe200078e0202 */
[----:B------:R-:W-:Y:S01]  /*0d80*/  IABS R33, R8 ;  /* 0x0000000800217213 */ /* 0x000fe20000000000 */
[C---:B------:R-:W-:Y:S01]  /*0d90*/  IMAD R29, R5.reuse, R14, R29 ;  /* 0x0000000e051d7224 */ /* 0x040fe200078e021d */
[----:B------:R-:W-:Y:S01]  /*0da0*/  LOP3.LUT R2, R2, 0x90, R11, 0x78, !PT ;  /* 0x0000009002027812 */ /* 0x000fe200078e780b */
[----:B------:R-:W-:Y:S01]  /*0db0*/  @!P0 IMAD.IADD R12, R12, 0x1, -R13 ;  /* 0x000000010c0c8824 */ /* 0x000fe200078e0a0d */
[----:B------:R-:W-:Y:S01]  /*0dc0*/  ISETP.GE.AND P0, PT, R8, RZ, PT ;  /* 0x000000ff0800720c */ /* 0x000fe20003f06270 */
[----:B------:R-:W-:Y:S01]  /*0dd0*/  IMAD.HI.U32 R8, R6, R33, RZ ;  /* 0x0000002106087227 */ /* 0x000fe200078e00ff */
[----:B------:R-:W-:-:S02]  /*0de0*/  ISETP.GT.U32.AND P6, PT, R5, R29, PT ;  /* 0x0000001d0500720c */ /* 0x000fc40003fc4070 */
[----:B------:R-:W-:Y:S01]  /*0df0*/  IADD3 R11, P1, R10, 0x2, RZ ;  /* 0x000000020a0b7810 */ /* 0x000fe20007f3e0ff */
[----:B------:R-:W-:Y:S01]  /*0e00*/  IMAD.MOV R8, RZ, RZ, -R8 ;  /* 0x000000ffff087224 */ /* 0x000fe200078e0a08 */
[----:B------:R-:W-:Y:S01]  /*0e10*/  ISETP.GT.U32.AND P5, PT, R5, R31, PT ;  /* 0x0000001f0500720c */ /* 0x000fe20003fa4070 */
[----:B------:R-:W-:Y:S01]  /*0e20*/  @!P3 IMAD.MOV R12, RZ, RZ, -R12 ;  /* 0x000000ffff0cb224 */ /* 0x000fe200078e0a0c */
[----:B------:R-:W-:Y:S01]  /*0e30*/  R2UR UR6, R11 ;  /* 0x000000000b0672ca */ /* 0x000fe200000e0000 */
[----:B------:R-:W-:Y:S01]  /*0e40*/  IMAD R33, R5, R8, R33 ;  /* 0x0000000805217224 */ /* 0x000fe200078e0221 */
[----:B------:R-:W-:Y:S01]  /*0e50*/  LOP3.LUT R11, R7, 0xf8, RZ, 0xfc, !PT ;  /* 0x000000f8070b7812 */ /* 0x000fe200078efcff */
[----:B------:R-:W-:Y:S01]  /*0e60*/  IMAD.MOV.U32 R8, RZ, RZ, RZ ;  /* 0x000000ffff087224 */ /* 0x000fe200078e00ff */
[----:B------:R-:W-:Y:S02]  /*0e70*/  @!P4 LOP3.LUT R12, RZ, R152, RZ, 0x33, !PT ;  /* 0x00000098ff0cc212 */ /* 0x000fe400078e33ff */
[----:B------:R-:W-:Y:S01]  /*0e80*/  IABS R37, R11 ;  /* 0x0000000b00257213 */ /* 0x000fe20000000000 */
[----:B------:R-:W-:Y:S01]  /*0e90*/  @!P6 IMAD.IADD R29, R29, 0x1, -R5 ;  /* 0x000000011d1de824 */ /* 0x000fe200078e0a05 */
[----:B------:R-:W-:Y:S01]  /*0ea0*/  IADD3.X R8, R8, 0x40000040, RZ, P1, !PT ;  /* 0x4000004008087810 */ /* 0x000fe20000ffe4ff */
[----:B------:R-:W-:Y:S01]  /*0eb0*/  IMAD R12, R12, UR5, RZ ;  /* 0x000000050c0c7c24 */ /* 0x000fe2000f8e02ff */
[C---:B------:R-:W-:Y:S01]  /*0ec0*/  ISETP.GT.U32.AND P1, PT, R5.reuse, R33, PT ;  /* 0x000000210500720c */ /* 0x040fe20003f24070 */
[----:B------:R-:W-:Y:S01]  /*0ed0*/  IMAD.HI.U32 R10, R6, R37, RZ ;  /* 0x00000025060a7227 */ /* 0x000fe200078e00ff */
[----:B------:R-:W-:-:S02]  /*0ee0*/  ISETP.GT.U32.AND P4, PT, R5, R29, PT ;  /* 0x0000001d0500720c */ /* 0x000fc40003f84070 */
[----:B------:R-:W-:Y:S01]  /*0ef0*/  IABS R35, R9 ;  /* 0x0000000900237213 */ /* 0x000fe20000000000 */
[----:B------:R-:W-:Y:S01]  /*0f00*/  IMAD.MOV R10, RZ, RZ, -R10 ;  /* 0x000000ffff0a7224 */ /* 0x000fe200078e0a0a */
[----:B------:R-:W-:Y:S01]  /*0f10*/  ISETP.GE.AND P6, PT, R11, RZ, PT ;  /* 0x000000ff0b00720c */ /* 0x000fe20003fc6270 */
[----:B------:R-:W-:Y:S01]  /*0f20*/  @!P5 IMAD.IADD R31, R31, 0x1, -R5 ;  /* 0x000000011f1fd824 */ /* 0x000fe200078e0a05 */
[----:B------:R-:W-:Y:S01]  /*0f30*/  LOP3.LUT R11, R7, 0xf6, RZ, 0xfc, !PT ;  /* 0x000000f6070b7812 */ /* 0x000fe200078efcff */
[----:B------:R-:W-:Y:S01]  /*0f40*/  IMAD R37, R5, R10, R37 ;  /* 0x0000000a05257224 */ /* 0x000fe200078e0225 */
[----:B------:R-:W-:Y:S01]  /*0f50*/  ISETP.GE.AND P3, PT, R9, RZ, PT ;  /* 0x000000ff0900720c */ /* 0x000fe20003f66270 */
[C---:B------:R-:W-:Y:S01]  /*0f60*/  IMAD.HI.U32 R9, R6.reuse, R35, RZ ;  /* 0x0000002306097227 */ /* 0x040fe200078e00ff */
[----:B------:R-:W-:Y:S02]  /*0f70*/  ISETP.GT.U32.AND P5, PT, R5, R31, PT ;  /* 0x0000001f0500720c */ /* 0x000fe40003fa4070 */
[----:B------:R-:W-:Y:S01]  /*0f80*/  IABS R39, R11 ;  /* 0x0000000b00277213 */ /* 0x000fe20000000000 */
[--C-:B------:R-:W-:Y:S01]  /*0f90*/  @!P1 IMAD.IADD R33, R33, 0x1, -R5.reuse ;  /* 0x0000000121219824 */ /* 0x100fe200078e0a05 */
[----:B------:R-:W-:Y:S01]  /*0fa0*/  ISETP.GT.U32.AND P1, PT, R5, R37, PT ;  /* 0x000000250500720c */ /* 0x000fe20003f24070 */
[----:B------:R-:W-:Y:S01]  /*0fb0*/  @!P4 IMAD.IADD R29, R29, 0x1, -R5 ;  /* 0x000000011d1dc824 */ /* 0x000fe200078e0a05 */
[C---:B------:R-:W-:Y:S01]  /*0fc0*/  ISETP.GE.AND P4, PT, R7.reuse, RZ, PT ;  /* 0x000000ff0700720c */ /* 0x040fe20003f86270 */
[----:B------:R-:W-:Y:S01]  /*0fd0*/  IMAD.MOV R14, RZ, RZ, -R9 ;  /* 0x000000ffff0e7224 */ /* 0x000fe200078e0a09 */
[C---:B------:R-:W-:Y:S01]  /*0fe0*/  LOP3.LUT R13, R7.reuse, 0xf4, RZ, 0xfc, !PT ;  /* 0x000000f4070d7812 */ /* 0x040fe200078efcff */
[----:B------:R-:W-:Y:S01]  /*0ff0*/  IMAD.HI.U32 R9, R6, R39, RZ ;  /* 0x0000002706097227 */ /* 0x000fe200078e00ff */
[----:B------:R-:W-:-:S02]  /*1000*/  LOP3.LUT R16, R7, 0xf0, RZ, 0xfc, !PT ;  /* 0x000000f007107812 */ /* 0x000fc400078efcff */
[----:B------:R-:W-:Y:S01]  /*1010*/  IABS R41, R13 ;  /* 0x0000000d00297213 */ /* 0x000fe20000000000 */
[----:B------:R-:W-:Y:S01]  /*1020*/  IMAD.MOV R10, RZ, RZ, -R9 ;  /* 0x000000ffff0a7224 */ /* 0x000fe200078e0a09 */
[----:B------:R-:W-:Y:S01]  /*1030*/  IABS R43, R15 ;  /* 0x0000000f002b7213 */ /* 0x000fe20000000000 */
[--C-:B------:R-:W-:Y:S01]  /*1040*/  @!P5 IMAD.IADD R31, R31, 0x1, -R5.reuse ;  /* 0x000000011f1fd824 */ /* 0x100fe200078e0a05 */
[----:B------:R-:W-:Y:S01]  /*1050*/  IABS R127, R16 ;  /* 0x00000010007f7213 */ /* 0x000fe20000000000 */
[----:B------:R-:W-:Y:S01]  /*1060*/  @!P1 IMAD.IADD R37, R37, 0x1, -R5 ;  /* 0x0000000125259824 */ /* 0x000fe200078e0a05 */
[----:B------:R-:W-:Y:S01]  /*1070*/  LOP3.LUT R17, R7, 0xcc, RZ, 0xfc, !PT ;  /* 0x000000cc07117812 */ /* 0x000fe200078efcff */
[----:B------:R-:W-:Y:S01]  /*1080*/  @!P4 IMAD.MOV R29, RZ, RZ, -R29 ;  /* 0x000000ffff1dc224 */ /* 0x000fe200078e0a1d */
[C---:B------:R-:W-:Y:S01]  /*1090*/  ISETP.GT.U32.AND P4, PT, R5.reuse, R33, PT ;  /* 0x000000210500720c */ /* 0x040fe20003f84070 */
[C---:B------:R-:W-:Y:S01]  /*10a0*/  IMAD R39, R5.reuse, R10, R39 ;  /* 0x0000000a05277224 */ /* 0x040fe200078e0227 */
[----:B------:R-:W-:Y:S01]  /*10b0*/  ISETP.GT.U32.AND P1, PT, R5, R37, PT ;  /* 0x000000250500720c */ /* 0x000fe20003f24070 */
[----:B------:R-:W-:Y:S01]  /*10c0*/  IMAD.HI.U32 R9, R6, R41, RZ ;  /* 0x0000002906097227 */ /* 0x000fe200078e00ff */
[----:B------:R-:W-:-:S02]  /*10d0*/  IABS R63, R17 ;  /* 0x00000011003f7213 */ /* 0x000fc40000000000 */
[C---:B------:R-:W-:Y:S01]  /*10e0*/  LOP3.LUT R18, R7.reuse, 0x96, RZ, 0xfc, !PT ;  /* 0x0000009607127812 */ /* 0x040fe200078efcff */
[C---:B------:R-:W-:Y:S01]  /*10f0*/  IMAD.HI.U32 R10, R6.reuse, R43, RZ ;  /* 0x0000002b060a7227 */ /* 0x040fe200078e00ff */
[----:B------:R-:W-:Y:S02]  /*1100*/  LOP3.LUT R19, R7, 0x94, RZ, 0xfc, !PT ;  /* 0x0000009407137812 */ /* 0x000fe400078efcff */
[----:B------:R-:W-:Y:S01]  /*1110*/  IABS R159, R18 ;  /* 0x00000012009f7213 */ /* 0x000fe20000000000 */
[----:B------:R-:W-:Y:S01]  /*1120*/  IMAD R35, R5, R14, R35 ;  /* 0x0000000e05237224 */ /* 0x000fe200078e0223 */
[----:B------:R-:W-:Y:S01]  /*1130*/  IABS R161, R19 ;  /* 0x0000001300a17213 */ /* 0x000fe20000000000 */
[----:B------:R-:W-:Y:S01]  /*1140*/  @!P2 IMAD.MOV R31, RZ, RZ, -R31 ;  /* 0x000000ffff1fa224 */ /* 0x000fe200078e0a1f */
[----:B------:R-:W-:Y:S01]  /*1150*/  ISETP.GE.AND P2, PT, R11, RZ, PT ;  /* 0x000000ff0b00720c */ /* 0x000fe20003f46270 */
[----:B------:R-:W-:Y:S01]  /*1160*/  IMAD.MOV R14, RZ, RZ, -R9 ;  /* 0x000000ffff0e7224 */ /* 0x000fe200078e0a09 */
[----:B------:R-:W-:Y:S01]  /*1170*/  ISETP.GT.U32.AND P5, PT, R5, R35, PT ;  /* 0x000000230500720c */ /* 0x000fe20003fa4070 */
[----:B------:R-:W-:Y:S01]  /*1180*/  IMAD.HI.U32 R11, R6, R127, RZ ;  /* 0x0000007f060b7227 */ /* 0x000fe200078e00ff */
[----:B------:R-:W-:-:S02]  /*1190*/  LOP3.LUT R24, R7, 0x24, RZ, 0xfc, !PT ;  /* 0x0000002407187812 */ /* 0x000fc400078efcff */
[----:B------:R-:W-:Y:S01]  /*11a0*/  LOP3.LUT R26, R7, 0x22, RZ, 0xfc, !PT ;  /* 0x00000022071a7812 */ /* 0x000fe200078efcff */
[----:B------:R-:W-:Y:S01]  /*11b0*/  IMAD.MOV R10, RZ, RZ, -R10 ;  /* 0x000000ffff0a7224 */ /* 0x000fe200078e0a0a */
[----:B------:R-:W-:Y:S01]  /*11c0*/  IABS R23, R24 ;  /* 0x0000001800177213 */ /* 0x000fe20000000000 */
[----:B------:R-:W-:Y:S01]  /*11d0*/  IMAD R41, R5, R14, R41 ;  /* 0x0000000e05297224 */ /* 0x000fe200078e0229 */
[----:B------:R-:W-:Y:S01]  /*11e0*/  IABS R21, R26 ;  /* 0x0000001a00157213 */ /* 0x000fe20000000000 */
[----:B------:R-:W-:Y:S01]  /*11f0*/  IMAD.MOV R14, RZ, RZ, -R11 ;  /* 0x000000ffff0e7224 */ /* 0x000fe200078e0a0b */
[----:B------:R-:W-:Y:S01]  /*1200*/  LOP3.LUT R11, R7, 0xec, RZ, 0xfc, !PT ;  /* 0x000000ec070b7812 */ /* 0x000fe200078efcff */
[----:B------:R-:W-:Y:S01]  /*1210*/  IMAD R43, R5, R10, R43 ;  /* 0x0000000a052b7224 */ /* 0x000fe200078e022b */
[----:B------:R-:W-:Y:S01]  /*1220*/  LOP3.LUT R10, R7, 0xee, RZ, 0xfc, !PT ;  /* 0x000000ee070a7812 */ /* 0x000fe200078efcff */
[----:B------:R-:W-:Y:S01]  /*1230*/  @!P4 IMAD.IADD R33, R33, 0x1, -R5 ;  /* 0x000000012121c824 */ /* 0x000fe200078e0a05 */
[C---:B------:R-:W-:Y:S01]  /*1240*/  ISETP.GT.U32.AND P4, PT, R5.reuse, R39, PT ;  /* 0x000000270500720c */ /* 0x040fe20003f84070 */
[----:B------:R-:W-:Y:S01]  /*1250*/  IMAD R127, R5, R14, R127 ;  /* 0x0000000e057f7224 */ /* 0x000fe200078e027f */
[----:B------:R-:W-:Y:S01]  /*1260*/  IABS R45, R10 ;  /* 0x0000000a002d7213 */ /* 0x000fe20000000000 */
[----:B------:R-:W-:Y:S01]  /*1270*/  @!P1 IMAD.IADD R37, R37, 0x1, -R5 ;  /* 0x0000000125259824 */ /* 0x000fe200078e0a05 */
[C---:B------:R-:W-:Y:S01]  /*1280*/  ISETP.GT.U32.AND P1, PT, R5.reuse, R43, PT ;  /* 0x0000002b0500720c */ /* 0x040fe20003f24070 */
[----:B------:R-:W-:Y:S01]  /*1290*/  @!P0 IMAD.MOV R33, RZ, RZ, -R33 ;  /* 0x000000ffff218224 */ /* 0x000fe200078e0a21 */
[C---:B------:R-:W-:Y:S01]  /*12a0*/  ISETP.GT.U32.AND P0, PT, R5.reuse, R41, PT ;  /* 0x000000290500720c */ /* 0x040fe20003f04070 */
[----:B------:R-:W-:Y:S01]  /*12b0*/  @!P6 IMAD.MOV R37, RZ, RZ, -R37 ;  /* 0x000000ffff25e224 */ /* 0x000fe200078e0a25 */
[----:B------:R-:W-:Y:S01]  /*12c0*/  ISETP.GT.U32.AND P6, PT, R5, R127, PT ;  /* 0x0000007f0500720c */ /* 0x000fe20003fc4070 */
[----:B------:R-:W-:Y:S01]  /*12d0*/  @!P5 IMAD.IADD R35, R35, 0x1, -R5 ;  /* 0x000000012323d824 */ /* 0x000fe200078e0a05 */
[----:B------:R-:W-:Y:S01]  /*12e0*/  IABS R125, R11 ;  /* 0x0000000b007d7213 */ /* 0x000fe20000000000 */
[----:B------:R-:W-:Y:S01]  /*12f0*/  IMAD.HI.U32 R9, R6, R45, RZ ;  /* 0x0000002d06097227 */ /* 0x000fe200078e00ff */
[----:B------:R-:W-:-:S02]  /*1300*/  LOP3.LUT R36, R7, 0x1c, RZ, 0xfc, !PT ;  /* 0x0000001c07247812 */ /* 0x000fc400078efcff */
[----:B------:R-:W-:Y:S01]  /*1310*/  ISETP.GT.U32.AND P5, PT, R5, R35, PT ;  /* 0x000000230500720c */ /* 0x000fe20003fa4070 */
[--C-:B------:R-:W-:Y:S01]  /*1320*/  @!P4 IMAD.IADD R39, R39, 0x1, -R5.reuse ;  /* 0x000000012727c824 */ /* 0x100fe200078e0a05 */
[----:B------:R-:W-:Y:S01]  /*1330*/  LOP3.LUT R34, R7, 0x1e, RZ, 0xfc, !PT ;  /* 0x0000001e07227812 */ /* 0x000fe200078efcff */
[--C-:B------:R-:W-:Y:S01]  /*1340*/  @!P1 IMAD.IADD R43, R43, 0x1, -R5.reuse ;  /* 0x000000012b2b9824 */ /* 0x100fe200078e0a05 */
[----:B------:R-:W-:Y:S01]  /*1350*/  LOP3.LUT R40, R7, 0xa, RZ, 0xfc, !PT ;  /* 0x0000000a07287812 */ /* 0x000fe200078efcff */
[--C-:B------:R-:W-:Y:S01]  /*1360*/  @!P0 IMAD.IADD R41, R41, 0x1, -R5.reuse ;  /* 0x0000000129298824 */ /* 0x100fe200078e0a05 */
[----:B------:R-:W-:Y:S01]  /*1370*/  ISETP.GE.AND P0, PT, R10, RZ, PT ;  /* 0x000000ff0a00720c */ /* 0x000fe20003f06270 */
[----:B------:R-:W-:Y:S01]  /*1380*/  @!P6 IMAD.IADD R127, R127, 0x1, -R5 ;  /* 0x000000017f7fe824 */ /* 0x000fe200078e0a05 */
[C---:B------:R-:W-:Y:S01]  /*1390*/  ISETP.GT.U32.AND P4, PT, R5.reuse, R39, PT ;  /* 0x000000270500720c */ /* 0x040fe20003f84070 */
[----:B------:R-:W-:Y:S01]  /*13a0*/  IMAD.MOV R10, RZ, RZ, -R9 ;  /* 0x000000ffff0a7224 */ /* 0x000fe200078e0a09 */
[C---:B------:R-:W-:Y:S01]  /*13b0*/  ISETP.GT.U32.AND P6, PT, R5.reuse, R43, PT ;  /* 0x0000002b0500720c */ /* 0x040fe20003fc4070 */
[----:B------:R-:W-:Y:S01]  /*13c0*/  IMAD.HI.U32 R9, R6, R125, RZ ;  /* 0x0000007d06097227 */ /* 0x000fe200078e00ff */
[----:B------:R-:W-:-:S02]  /*13d0*/  ISETP.GT.U32.AND P1, PT, R5, R41, PT ;  /* 0x000000290500720c */ /* 0x000fc40003f24070 */
[----:B------:R-:W-:Y:S01]  /*13e0*/  IABS R139, R40 ;  /* 0x00000028008b7213 */ /* 0x000fe20000000000 */
[----:B------:R-:W-:Y:S01]  /*13f0*/  IMAD R45, R5, R10, R45 ;  /* 0x0000000a052d7224 */ /* 0x000fe200078e022d */
[C---:B------:R-:W-:Y:S01]  /*1400*/  LOP3.LUT R38, R7.reuse, 0xc, RZ, 0xfc, !PT ;  /* 0x0000000c07267812 */ /* 0x040fe200078efcff */
[----:B------:R-:W-:Y:S01]  /*1410*/  IMAD.MOV R10, RZ, RZ, -R9 ;  /* 0x000000ffff0a7224 */ /* 0x000fe200078e0a09 */
[----:B------:R-:W-:Y:S01]  /*1420*/  LOP3.LUT R42, R7, 0x8, RZ, 0xfc, !PT ;  /* 0x00000008072a7812 */ /* 0x000fe200078efcff */
[----:B------:R-:W-:Y:S01]  /*1430*/  @!P5 IMAD.IADD R35, R35, 0x1, -R5 ;  /* 0x000000012323d824 */ /* 0x000fe200078e0a05 */
[----:B------:R-:W-:Y:S01]  /*1440*/  ISETP.GE.AND P5, PT, R13, RZ, PT ;  /* 0x000000ff0d00720c */ /* 0x000fe20003fa6270 */
[----:B------:R-:W-:Y:S01]  /*1450*/  IMAD R125, R5, R10, R125 ;  /* 0x0000000a057d7224 */ /* 0x000fe200078e027d */
[----:B------:R-:W-:Y:S01]  /*1460*/  LOP3.LUT R13, R7, 0xea, RZ, 0xfc, !PT ;  /* 0x000000ea070d7812 */ /* 0x000fe200078efcff */
[--C-:B------:R-:W-:Y:S01]  /*1470*/  @!P4 IMAD.IADD R39, R39, 0x1, -R5.reuse ;  /* 0x000000012727c824 */ /* 0x100fe200078e0a05 */
[----:B------:R-:W-:Y:S01]  /*1480*/  ISETP.GE.AND P4, PT, R16, RZ, PT ;  /* 0x000000ff1000720c */ /* 0x000fe20003f86270 */
[----:B------:R-:W-:Y:S01]  /*1490*/  @!P6 IMAD.IADD R43, R43, 0x1, -R5 ;  /* 0x000000012b2be824 */ /* 0x000fe200078e0a05 */
[C---:B------:R-:W-:Y:S01]  /*14a0*/  ISETP.GT.U32.AND P6, PT, R5.reuse, R125, PT ;  /* 0x0000007d0500720c */ /* 0x040fe20003fc4070 */
[----:B------:R-:W-:Y:S01]  /*14b0*/  @!P2 IMAD.MOV R39, RZ, RZ, -R39 ;  /* 0x000000ffff27a224 */ /* 0x000fe200078e0a27 */
[----:B------:R-:W-:Y:S01]  /*14c0*/  ISETP.GT.U32.AND P2, PT, R5, R127, PT ;  /* 0x0000007f0500720c */ /* 0x000fe20003f44070 */
[----:B------:R-:W-:Y:S01]  /*14d0*/  @!P3 IMAD.MOV R35, RZ, RZ, -R35 ;  /* 0x000000ffff23b224 */ /* 0x000fe200078e0a23 */
[----:B------:R-:W-:Y:S01]  /*14e0*/  ISETP.GE.AND P3, PT, R15, RZ, PT ;  /* 0x000000ff0f00720c */ /* 0x000fe20003f66270 */
[----:B------:R-:W-:Y:S01]  /*14f0*/  @!P1 IMAD.IADD R41, R41, 0x1, -R5 ;  /* 0x0000000129299824 */ /* 0x000fe200078e0a05 */
[----:B------:R-:W-:-:S02]  /*1500*/  LOP3.LUT R15, R7, 0xe8, RZ, 0xfc, !PT ;  /* 0x000000e8070f7812 */ /* 0x000fc400078efcff */
[----:B------:R-:W-:Y:S01]  /*1510*/  IABS R47, R13 ;  /* 0x0000000d002f7213 */ /* 0x000fe20000000000 */
[----:B------:R-:W-:Y:S01]  /*1520*/  @!P5 IMAD.MOV R41, RZ, RZ, -R41 ;  /* 0x000000ffff29d224 */ /* 0x000fe200078e0a29 */
[----:B------:R-:W-:Y:S02]  /*1530*/  LOP3.LUT R16, R7, 0xe6, RZ, 0xfc, !PT ;  /* 0x000000e607107812 */ /* 0x000fe400078efcff */
[----:B------:R-:W-:Y:S01]  /*1540*/  IABS R49, R15 ;  /* 0x0000000f00317213 */ /* 0x000fe20000000000 */
[C---:B------:R-:W-:Y:S01]  /*1550*/  IMAD.HI.U32 R9, R6.reuse, R47, RZ ;  /* 0x0000002f06097227 */ /* 0x040fe200078e00ff */
[----:B------:R-:W-:Y:S02]  /*1560*/  IABS R121, R16 ;  /* 0x0000001000797213 */ /* 0x000fe40000000000 */
[----:B------:R-:W-:Y:S01]  /*1570*/  ISETP.GT.U32.AND P1, PT, R5, R45, PT ;  /* 0x0000002d0500720c */ /* 0x000fe20003f24070 */
[----:B------:R-:W-:Y:S01]  /*1580*/  @!P6 IMAD.IADD R125, R125, 0x1, -R5 ;  /* 0x000000017d7de824 */ /* 0x000fe200078e0a05 */
[----:B------:R-:W-:Y:S01]  /*1590*/  IABS R135, R38 ;  /* 0x0000002600877213 */ /* 0x000fe20000000000 */
[----:B------:R-:W-:Y:S01]  /*15a0*/  IMAD.HI.U32 R10, R6, R49, RZ ;  /* 0x00000031060a7227 */ /* 0x000fe200078e00ff */
[----:B------:R-:W-:-:S02]  /*15b0*/  IABS R137, R42 ;  /* 0x0000002a00897213 */ /* 0x000fc40000000000 */
[----:B------:R-:W-:Y:S01]  /*15c0*/  ISETP.GT.U32.AND P6, PT, R5, R125, PT ;  /* 0x0000007d0500720c */ /* 0x000fe20003fc4070 */
[----:B------:R-:W-:Y:S01]  /*15d0*/  IMAD.MOV R14, RZ, RZ, -R9 ;  /* 0x000000ffff0e7224 */ /* 0x000fe200078e0a09 */
[----:B------:R-:W-:Y:S01]  /*15e0*/  LOP3.LUT R44, R7, 0x6, RZ, 0xfc, !PT ;  /* 0x00000006072c7812 */ /* 0x000fe200078efcff */
[----:B------:R-:W-:Y:S01]  /*15f0*/  @!P2 IMAD.IADD R127, R127, 0x1, -R5 ;  /* 0x000000017f7fa824 */ /* 0x000fe200078e0a05 */
[----:B------:R-:W-:Y:S01]  /*1600*/  ISETP.GE.AND P2, PT, R11, RZ, PT ;  /* 0x000000ff0b00720c */ /* 0x000fe20003f46270 */
[----:B------:R-:W-:Y:S01]  /*1610*/  IMAD.HI.U32 R11, R6, R121, RZ ;  /* 0x00000079060b7227 */ /* 0x000fe200078e00ff */
[----:B------:R-:W-:Y:S02]  /*1620*/  LOP3.LUT R46, R7, 0x4, RZ, 0xfc, !PT ;  /* 0x00000004072e7812 */ /* 0x000fe400078efcff */
[----:B------:R-:W-:Y:S01]  /*1630*/  IABS R133, R44 ;  /* 0x0000002c00857213 */ /* 0x000fe20000000000 */
[----:B------:R-:W-:Y:S01]  /*1640*/  IMAD.MOV R10, RZ, RZ, -R10 ;  /* 0x000000ffff0a7224 */ /* 0x000fe200078e0a0a */
[----:B------:R-:W-:Y:S01]  /*1650*/  IABS R131, R46 ;  /* 0x0000002e00837213 */ /* 0x000fe20000000000 */
[----:B------:R-:W-:Y:S01]  /*1660*/  IMAD R47, R5, R14, R47 ;  /* 0x0000000e052f7224 */ /* 0x000fe200078e022f */
[----:B------:R-:W-:Y:S01]  /*1670*/  LOP3.LUT R0, R0, 0x3f, RZ, 0xc0, !PT ;  /* 0x0000003f00007812 */ /* 0x000fe200078ec0ff */
[----:B------:R-:W-:Y:S01]  /*1680*/  IMAD.MOV R14, RZ, RZ, -R11 ;  /* 0x000000ffff0e7224 */ /* 0x000fe200078e0a0b */
[----:B------:R-:W-:Y:S01]  /*1690*/  LOP3.LUT R11, R7, 0xe4, RZ, 0xfc, !PT ;  /* 0x000000e4070b7812 */ /* 0x000fe200078efcff */
[C---:B------:R-:W-:Y:S01]  /*16a0*/  IMAD R49, R5.reuse, R10, R49 ;  /* 0x0000000a05317224 */ /* 0x040fe200078e0231 */
[----:B------:R-:W-:Y:S01]  /*16b0*/  R2UR UR7, R8 ;  /* 0x00000000080772ca */ /* 0x000fe200000e0000 */
[----:B------:R-:W-:Y:S01]  /*16c0*/  @!P3 IMAD.MOV R43, RZ, RZ, -R43 ;  /* 0x000000ffff2bb224 */ /* 0x000fe200078e0a2b */
[C---:B------:R-:W-:Y:S01]  /*16d0*/  ISETP.GT.U32.AND P3, PT, R5.reuse, R47, PT ;  /* 0x0000002f0500720c */ /* 0x040fe20003f64070 */
[C---:B------:R-:W-:Y:S01]  /*16e0*/  IMAD R121, R5.reuse, R14, R121 ;  /* 0x0000000e05797224 */ /* 0x040fe200078e0279 */
[----:B------:R-:W-:Y:S01]  /*16f0*/  IABS R51, R11 ;  /* 0x0000000b00337213 */ /* 0x000fe20000000000 */
[----:B------:R-:W-:Y:S01]  /*1700*/  @!P4 IMAD.MOV R127, RZ, RZ, -R127 ;  /* 0x000000ffff7fc224 */ /* 0x000fe200078e0a7f */
[----:B------:R-:W-:Y:S01]  /*1710*/  ISETP.GT.U32.AND P4, PT, R5, R49, PT ;  /* 0x000000310500720c */ /* 0x000fe20003f84070 */
[--C-:B------:R-:W-:Y:S01]  /*1720*/  @!P6 IMAD.IADD R125, R125, 0x1, -R5.reuse ;  /* 0x000000017d7de824 */ /* 0x100fe200078e0a05 */
[----:B------:R-:W-:Y:S01]  /*1730*/  ISETP.GT.U32.AND P6, PT, R5, R121, PT ;  /* 0x000000790500720c */ /* 0x000fe20003fc4070 */
[--C-:B------:R-:W-:Y:S01]  /*1740*/  @!P1 IMAD.IADD R45, R45, 0x1, -R5.reuse ;  /* 0x000000012d2d9824 */ /* 0x100fe200078e0a05 */
[----:B------:R-:W-:Y:S01]  /*1750*/  ISETP.GE.AND P1, PT, R13, RZ, PT ;  /* 0x000000ff0d00720c */ /* 0x000fe20003f26270 */
[C---:B------:R-:W-:Y:S01]  /*1760*/  IMAD.HI.U32 R9, R6.reuse, R51, RZ ;  /* 0x0000003306097227 */ /* 0x040fe200078e00ff */
[----:B------:R-:W-:Y:S01]  /*1770*/  LOP3.LUT R13, R7, 0xe2, RZ, 0xfc, !PT ;  /* 0x000000e2070d7812 */ /* 0x000fe200078efcff */
[----:B------:R-:W-:Y:S01]  /*1780*/  UIADD3.64 UR22, UR6, 0x2, URZ ;  /* 0x0000000206167897 */ /* 0x000fe2000fffe03f */
[----:B------:R-:W-:Y:S01]  /*1790*/  ISETP.GT.U32.AND P5, PT, R5, R45, PT ;  /* 0x0000002d0500720c */ /* 0x000fe20003fa4070 */
[----:B------:R-:W-:Y:S01]  /*17a0*/  @!P3 IMAD.IADD R47, R47, 0x1, -R5 ;  /* 0x000000012f2fb824 */ /* 0x000fe200078e0a05 */
[----:B------:R-:W-:Y:S01]  /*17b0*/  IABS R119, R13 ;  /* 0x0000000d00777213 */ /* 0x000fe20000000000 */
[----:B------:R-:W-:Y:S01]  /*17c0*/  IMAD.MOV R10, RZ, RZ, -R9 ;  /* 0x000000ffff0a7224 */ /* 0x000fe200078e0a09 */
[----:B------:R-:W-:Y:S01]  /*17d0*/  LOP3.LUT R14, R7, 0xe0, RZ, 0xfc, !PT ;  /* 0x000000e0070e7812 */ /* 0x000fe200078efcff */
[--C-:B------:R-:W-:Y:S01]  /*17e0*/  @!P4 IMAD.IADD R49, R49, 0x1, -R5.reuse ;  /* 0x000000013131c824 */ /* 0x100fe200078e0a05 */
[----:B------:R-:W-:Y:S01]  /*17f0*/  ISETP.GT.U32.AND P4, PT, R5, R47, PT ;  /* 0x0000002f0500720c */ /* 0x000fe20003f84070 */
[----:B------:R-:W-:Y:S01]  /*1800*/  @!P6 IMAD.IADD R121, R121, 0x1, -R5 ;  /* 0x000000017979e824 */ /* 0x000fe200078e0a05 */
[----:B------:R-:W-:Y:S01]  /*1810*/  IABS R53, R14 ;  /* 0x0000000e00357213 */ /* 0x000fe20000000000 */
[----:B------:R-:W-:Y:S01]  /*1820*/  IMAD.HI.U32 R9, R6, R119, RZ ;  /* 0x0000007706097227 */ /* 0x000fe200078e00ff */
[C---:B------:R-:W-:Y:S01]  /*1830*/  ISETP.GT.U32.AND P6, PT, R5.reuse, R49, PT ;  /* 0x000000310500720c */ /* 0x040fe20003fc4070 */
[----:B------:R-:W-:Y:S01]  /*1840*/  UIADD3.64 UR18, UR6, 0x4, URZ ;  /* 0x0000000406127897 */ /* 0x000fe2000fffe03f */
[----:B------:R-:W-:Y:S01]  /*1850*/  ISETP.GE.AND P3, PT, R16, RZ, PT ;  /* 0x000000ff1000720c */ /* 0x000fe20003f66270 */
[----:B------:R-:W-:Y:S01]  /*1860*/  IMAD R51, R5, R10, R51 ;  /* 0x0000000a05337224 */ /* 0x000fe200078e0233 */
[----:B------:R-:W-:Y:S01]  /*1870*/  LOP3.LUT R16, R7, 0xdc, RZ, 0xfc, !PT ;  /* 0x000000dc07107812 */ /* 0x000fe200078efcff */
[----:B------:R-:W-:-:S02]  /*1880*/  IMAD.MOV R10, RZ, RZ, -R9 ;  /* 0x000000ffff0a7224 */ /* 0x000fc400078e0a09 */
[--C-:B------:R-:W-:Y:S01]  /*1890*/  @!P5 IMAD.IADD R45, R45, 0x1, -R5.reuse ;  /* 0x000000012d2dd824 */ /* 0x100fe200078e0a05 */
[----:B------:R-:W-:Y:S01]  /*18a0*/  ISETP.GE.AND P5, PT, R15, RZ, PT ;  /* 0x000000ff0f00720c */ /* 0x000fe20003fa6270 */
[----:B------:R-:W-:Y:S01]  /*18b0*/  @!P4 IMAD.IADD R47, R47, 0x1, -R5 ;  /* 0x000000012f2fc824 */ /* 0x000fe200078e0a05 */
[C---:B------:R-:W-:Y:S01]  /*18c0*/  ISETP.GT.U32.AND P4, PT, R5.reuse, R51, PT ;  /* 0x000000330500720c */ /* 0x040fe20003f84070 */
[----:B------:R-:W-:Y:S01]  /*18d0*/  IMAD R119, R5, R10, R119 ;  /* 0x0000000a05777224 */ /* 0x000fe200078e0277 */
[----:B------:R-:W-:Y:S01]  /*18e0*/  LOP3.LUT R15, R7, 0xde, RZ, 0xfc, !PT ;  /* 0x000000de070f7812 */ /* 0x000fe200078efcff */
[----:B------:R-:W-:Y:S01]  /*18f0*/  @!P6 IMAD.IADD R49, R49, 0x1, -R5 ;  /* 0x000000013131e824 */ /* 0x000fe200078e0a05 */
[----:B------:R-:W-:Y:S01]  /*1900*/  IABS R55, R16 ;  /* 0x0000001000377213 */ /* 0x000fe20000000000 */
[----:B------:R-:W-:Y:S01]  /*1910*/  IMAD.HI.U32 R9, R6, R53, RZ ;  /* 0x0000003506097227 */ /* 0x000fe200078e00ff */
[----:B------:R-:W-:Y:S02]  /*1920*/  ISETP.GT.U32.AND P6, PT, R5, R119, PT ;  /* 0x000000770500720c */ /* 0x000fe40003fc4070 */
[----:B------:R-:W-:Y:S01]  /*1930*/  IABS R117, R15 ;  /* 0x0000000f00757213 */ /* 0x000fe20000000000 */
[----:B------:R-:W-:-:S02]  /*1940*/  IMAD.MOV R10, RZ, RZ, -R9 ;  /* 0x000000ffff0a7224 */ /* 0x000fc400078e0a09 */
[----:B------:R-:W-:Y:S01]  /*1950*/  @!P0 IMAD.MOV R45, RZ, RZ, -R45 ;  /* 0x000000ffff2d8224 */ /* 0x000fe200078e0a2d */
[----:B------:R-:W-:Y:S01]  /*1960*/  ISETP.GT.U32.AND P0, PT, R5, R121, PT ;  /* 0x000000790500720c */ /* 0x000fe20003f04070 */
[----:B------:R-:W-:Y:S01]  /*1970*/  @!P4 IMAD.IADD R51, R51, 0x1, -R5 ;  /* 0x000000013333c824 */ /* 0x000fe200078e0a05 */
[----:B------:R-:W-:Y:S01]  /*1980*/  ISETP.GE.AND P4, PT, R13, RZ, PT ;  /* 0x000000ff0d00720c */ /* 0x000fe20003f86270 */
[----:B------:R-:W-:Y:S01]  /*1990*/  IMAD.HI.U32 R9, R6, R117, RZ ;  /* 0x0000007506097227 */ /* 0x000fe200078e00ff */
[----:B------:R-:W-:-:S03]  /*19a0*/  LOP3.LUT R13, R7, 0xd6, RZ, 0xfc, !PT ;  /* 0x000000d6070d7812 */ /* 0x000fc600078efcff */
[----:B------:R-:W-:Y:S01]  /*19b0*/  @!P6 IMAD.IADD R119, R119, 0x1, -R5 ;  /* 0x000000017777e824 */ /* 0x000fe200078e0a05 */
[C---:B------:R-:W-:Y:S01]  /*19c0*/  ISETP.GT.U32.AND P6, PT, R5.reuse, R51, PT ;  /* 0x000000330500720c */ /* 0x040fe20003fc4070 */
[C---:B------:R-:W-:Y:S01]  /*19d0*/  IMAD R53, R5.reuse, R10, R53 ;  /* 0x0000000a05357224 */ /* 0x040fe200078e0235 */
[----:B------:R-:W-:Y:S01]  /*19e0*/  IABS R113, R13 ;  /* 0x0000000d00717213 */ /* 0x000fe20000000000 */
[----:B------:R-:W-:Y:S02]  /*19f0*/  IMAD.MOV R10, RZ, RZ, -R9 ;  /* 0x000000ffff0a7224 */ /* 0x000fe400078e0a09 */
[----:B------:R-:W-:Y:S01]  /*1a00*/  @!P2 IMAD.MOV R125, RZ, RZ, -R125 ;  /* 0x000000ffff7da224 */ /* 0x000fe200078e0a7d */
[C---:B------:R-:W-:Y:S01]  /*1a10*/  ISETP.GT.U32.AND P2, PT, R5.reuse, R53, PT ;  /* 0x000000350500720c */ /* 0x040fe20003f44070 */
[----:B------:R-:W-:Y:S02]  /*1a20*/  IMAD R117, R5, R10, R117 ;  /* 0x0000000a05757224 */ /* 0x000fe400078e0275 */
[----:B------:R-:W-:Y:S01]  /*1a30*/  @!P0 IMAD.IADD R121, R121, 0x1, -R5 ;  /* 0x0000000179798824 */ /* 0x000fe200078e0a05 */
[----:B------:R-:W-:Y:S01]  /*1a40*/  ISETP.GE.AND P0, PT, R11, RZ, PT ;  /* 0x000000ff0b00720c */ /* 0x000fe20003f06270 */
[----:B------:R-:W-:Y:S01]  /*1a50*/  @!P1 IMAD.MOV R47, RZ, RZ, -R47 ;  /* 0x000000ffff2f9224 */ /* 0x000fe200078e0a2f */
[----:B------:R-:W-:Y:S01]  /*1a60*/  ISETP.GT.U32.AND P1, PT, R5, R119, PT ;  /* 0x000000770500720c */ /* 0x000fe20003f24070 */
[----:B------:R-:W-:Y:S01]  /*1a70*/  @!P6 IMAD.IADD R51, R51, 0x1, -R5 ;  /* 0x000000013333e824 */ /* 0x000fe200078e0a05 */
[----:B------:R-:W-:Y:S01]  /*1a80*/  ISETP.GT.U32.AND P6, PT, R5, R117, PT ;  /* 0x000000750500720c */ /* 0x000fe20003fc4070 */
[----:B------:R-:W-:Y:S01]  /*1a90*/  IMAD.HI.U32 R9, R6, R55, RZ ;  /* 0x0000003706097227 */ /* 0x000fe200078e00ff */
[----:B------:R-:W-:-:S03]  /*1aa0*/  LOP3.LUT R11, R7, 0xda, RZ, 0xfc, !PT ;  /* 0x000000da070b7812 */ /* 0x000fc600078efcff */
[----:B------:R-:W-:Y:S01]  /*1ab0*/  @!P2 IMAD.IADD R53, R53, 0x1, -R5 ;  /* 0x000000013535a824 */ /* 0x000fe200078e0a05 */
[----:B------:R-:W-:Y:S01]  /*1ac0*/  IABS R115, R11 ;  /* 0x0000000b00737213 */ /* 0x000fe20000000000 */
[----:B------:R-:W-:Y:S01]  /*1ad0*/  IMAD.MOV R10, RZ, RZ, -R9 ;  /* 0x000000ffff0a7224 */ /* 0x000fe200078e0a09 */
[----:B------:R-:W-:Y:S01]  /*1ae0*/  ISETP.GE.AND P2, PT, R11, RZ, PT ;  /* 0x000000ff0b00720c */ /* 0x000fe20003f46270 */
[----:B------:R-:W-:Y:S01]  /*1af0*/  @!P0 IMAD.MOV R51, RZ, RZ, -R51 ;  /* 0x000000ffff338224 */ /* 0x000fe200078e0a33 */
[----:B------:R-:W-:Y:S01]  /*1b00*/  LOP3.LUT R11, R7, 0xd8, RZ, 0xfc, !PT ;  /* 0x000000d8070b7812 */ /* 0x000fe200078efcff */
[----:B------:R-:W-:-:S03]  /*1b10*/  IMAD.HI.U32 R9, R6, R115, RZ ;  /* 0x0000007306097227 */ /* 0x000fc600078e00ff */
[----:B------:R-:W-:Y:S01]  /*1b20*/  IABS R57, R11 ;  /* 0x0000000b00397213 */ /* 0x000fe20000000000 */
[----:B------:R-:W-:Y:S01]  /*1b30*/  @!P6 IMAD.IADD R117, R117, 0x1, -R5 ;  /* 0x000000017575e824 */ /* 0x000fe200078e0a05 */
[C---:B------:R-:W-:Y:S01]  /*1b40*/  ISETP.GT.U32.AND P6, PT, R5.reuse, R53, PT ;  /* 0x000000350500720c */ /* 0x040fe20003fc4070 */
[----:B------:R-:W-:Y:S02]  /*1b50*/  IMAD R55, R5, R10, R55 ;  /* 0x0000000a05377224 */ /* 0x000fe400078e0237 */
[----:B------:R-:W-:Y:S01]  /*1b60*/  @!P1 IMAD.IADD R119, R119, 0x1, -R5 ;  /* 0x0000000177779824 */ /* 0x000fe200078e0a05 */
[C---:B------:R-:W-:Y:S01]  /*1b70*/  ISETP.GT.U32.AND P0, PT, R5.reuse, R117, PT ;  /* 0x000000750500720c */ /* 0x040fe20003f04070 */
[----:B------:R-:W-:Y:S01]  /*1b80*/  IMAD.MOV R10, RZ, RZ, -R9 ;  /* 0x000000ffff0a7224 */ /* 0x000fe200078e0a09 */
[----:B------:R-:W-:Y:S01]  /*1b90*/  ISETP.GE.AND P1, PT, R16, RZ, PT ;  /* 0x000000ff1000720c */ /* 0x000fe20003f26270 */
[----:B------:R-:W-:Y:S01]  /*1ba0*/  @!P4 IMAD.MOV R119, RZ, RZ, -R119 ;  /* 0x000000ffff77c224 */ /* 0x000fe200078e0a77 */
[C---:B------:R-:W-:Y:S01]  /*1bb0*/  ISETP.GT.U32.AND P4, PT, R5.reuse, R55, PT ;  /* 0x000000370500720c */ /* 0x040fe20003f84070 */
[----:B------:R-:W-:Y:S01]  /*1bc0*/  IMAD R115, R5, R10, R115 ;  /* 0x0000000a05737224 */ /* 0x000fe200078e0273 */
[----:B------:R-:W-:Y:S01]  /*1bd0*/  LOP3.LUT R16, R7, 0xce, RZ, 0xfc, !PT ;  /* 0x000000ce07107812 */ /* 0x000fe200078efcff */
[----:B------:R-:W-:Y:S01]  /*1be0*/  @!P3 IMAD.MOV R121, RZ, RZ, -R121 ;  /* 0x000000ffff79b224 */ /* 0x000fe200078e0a79 */
[----:B------:R-:W-:Y:S01]  /*1bf0*/  ISETP.GE.AND P3, PT, R15, RZ, PT ;  /* 0x000000ff0f00720c */ /* 0x000fe20003f66270 */
[----:B------:R-:W-:Y:S01]  /*1c00*/  @!P6 IMAD.IADD R53, R53, 0x1, -R5 ;  /* 0x000000013535e824 */ /* 0x000fe200078e0a05 */
[----:B------:R-:W-:Y:S01]  /*1c10*/  ISETP.GT.U32.AND P6, PT, R5, R115, PT ;  /* 0x000000730500720c */ /* 0x000fe20003fc4070 */
[----:B------:R-:W-:Y:S01]  /*1c20*/  IMAD.HI.U32 R9, R6, R57, RZ ;  /* 0x0000003906097227 */ /* 0x000fe200078e00ff */
[----:B------:R-:W-:-:S02]  /*1c30*/  LOP3.LUT R15, R7, 0xd4, RZ, 0xfc, !PT ;  /* 0x000000d4070f7812 */ /* 0x000fc400078efcff */
[----:B------:R-:W-:Y:S01]  /*1c40*/  IABS R109, R16 ;  /* 0x00000010006d7213 */ /* 0x000fe20000000000 */
[----:B------:R-:W-:Y:S01]  /*1c50*/  @!P5 IMAD.MOV R49, RZ, RZ, -R49 ;  /* 0x000000ffff31d224 */ /* 0x000fe200078e0a31 */
[----:B------:R-:W-:Y:S01]  /*1c60*/  ISETP.GE.AND P5, PT, R14, RZ, PT ;  /* 0x000000ff0e00720c */ /* 0x000fe20003fa6270 */
[--C-:B------:R-:W-:Y:S01]  /*1c70*/  @!P4 IMAD.IADD R55, R55, 0x1, -R5.reuse ;  /* 0x000000013737c824 */ /* 0x100fe200078e0a05 */
[----:B------:R-:W-:Y:S01]  /*1c80*/  IABS R59, R15 ;  /* 0x0000000f003b7213 */ /* 0x000fe20000000000 */
[----:B------:R-:W-:Y:S01]  /*1c90*/  IMAD.HI.U32 R10, R6, R113, RZ ;  /* 0x00000071060a7227 */ /* 0x000fe200078e00ff */
[----:B------:R-:W-:Y:S02]  /*1ca0*/  ISETP.GE.AND P4, PT, R13, RZ, PT ;  /* 0x000000ff0d00720c */ /* 0x000fe40003f86270 */
[----:B------:R-:W-:Y:S01]  /*1cb0*/  LOP3.LUT R13, R7, 0xd0, RZ, 0xfc, !PT ;  /* 0x000000d0070d7812 */ /* 0x000fe200078efcff */
[----:B------:R-:W-:Y:S01]  /*1cc0*/  @!P6 IMAD.IADD R115, R115, 0x1, -R5 ;  /* 0x000000017373e824 */ /* 0x000fe200078e0a05 */
[----:B------:R-:W-:Y:S01]  /*1cd0*/  ISETP.GT.U32.AND P6, PT, R5, R55, PT ;  /* 0x000000370500720c */ /* 0x000fe20003fc4070 */
[----:B------:R-:W-:Y:S01]  /*1ce0*/  IMAD.MOV R14, RZ, RZ, -R9 ;  /* 0x000000ffff0e7224 */ /* 0x000fe200078e0a09 */
[----:B------:R-:W-:Y:S01]  /*1cf0*/  IABS R61, R13 ;  /* 0x0000000d003d7213 */ /* 0x000fe20000000000 */
[----:B------:R-:W-:Y:S01]  /*1d00*/  @!P0 IMAD.IADD R117, R117, 0x1, -R5 ;  /* 0x0000000175758824 */ /* 0x000fe200078e0a05 */
[----:B------:R-:W-:Y:S01]  /*1d10*/  ISETP.GE.AND P0, PT, R11, RZ, PT ;  /* 0x000000ff0b00720c */ /* 0x000fe20003f06270 */
[----:B------:R-:W-:Y:S01]  /*1d20*/  IMAD.MOV R10, RZ, RZ, -R10 ;  /* 0x000000ffff0a7224 */ /* 0x000fe200078e0a0a */
[----:B------:R-:W-:Y:S01]  /*1d30*/  LOP3.LUT R11, R7, 0xd2, RZ, 0xfc, !PT ;  /* 0x000000d2070b7812 */ /* 0x000fe200078efcff */
[----:B------:R-:W-:-:S02]  /*1d40*/  IMAD R57, R5, R14, R57 ;  /* 0x0000000e05397224 */ /* 0x000fc400078e0239 */
[C---:B------:R-:W-:Y:S01]  /*1d50*/  IMAD R113, R5.reuse, R10, R113 ;  /* 0x0000000a05717224 */ /* 0x040fe200078e0271 */
[----:B------:R-:W-:Y:S01]  /*1d60*/  IABS R111, R11 ;  /* 0x0000000b006f7213 */ /* 0x000fe20000000000 */
[----:B------:R-:W-:Y:S01]  /*1d70*/  @!P3 IMAD.MOV R117, RZ, RZ, -R117 ;  /* 0x000000ffff75b224 */ /* 0x000fe200078e0a75 */
[C---:B------:R-:W-:Y:S01]  /*1d80*/  ISETP.GT.U32.AND P3, PT, R5.reuse, R57, PT ;  /* 0x000000390500720c */ /* 0x040fe20003f64070 */
[----:B------:R-:W-:Y:S01]  /*1d90*/  @!P5 IMAD.MOV R53, RZ, RZ, -R53 ;  /* 0x000000ffff35d224 */ /* 0x000fe200078e0a35 */
[----:B------:R-:W-:Y:S01]  /*1da0*/  ISETP.GT.U32.AND P5, PT, R5, R115, PT ;  /* 0x000000730500720c */ /* 0x000fe20003fa4070 */
[----:B------:R-:W-:Y:S01]  /*1db0*/  @!P6 IMAD.IADD R55, R55, 0x1, -R5 ;  /* 0x000000013737e824 */ /* 0x000fe200078e0a05 */
[----:B------:R-:W-:Y:S01]  /*1dc0*/  ISETP.GT.U32.AND P6, PT, R5, R113, PT ;  /* 0x000000710500720c */ /* 0x000fe20003fc4070 */
[----:B------:R-:W-:-:S04]  /*1dd0*/  IMAD.HI.U32 R9, R6, R59, RZ ;  /* 0x0000003b06097227 */ /* 0x000fc800078e00ff */
[----:B------:R-:W-:Y:S02]  /*1de0*/  IMAD.MOV R14, RZ, RZ, -R9 ;  /* 0x000000ffff0e7224 */ /* 0x000fe400078e0a09 */
[----:B------:R-:W-:-:S04]  /*1df0*/  IMAD.HI.U32 R9, R6, R111, RZ ;  /* 0x0000006f06097227 */ /* 0x000fc800078e00ff */
[----:B------:R-:W-:Y:S02]  /*1e00*/  IMAD R59, R5, R14, R59 ;  /* 0x0000000e053b7224 */ /* 0x000fe400078e023b */
[--C-:B------:R-:W-:Y:S01]  /*1e10*/  @!P3 IMAD.IADD R57, R57, 0x1, -R5.reuse ;  /* 0x000000013939b824 */ /* 0x100fe200078e0a05 */
[----:B------:R-:W-:Y:S01]  /*1e20*/  ISETP.GE.AND P3, PT, R15, RZ, PT ;  /* 0x000000ff0f00720c */ /* 0x000fe20003f66270 */
[--C-:B------:R-:W-:Y:S01]  /*1e30*/  @!P5 IMAD.IADD R115, R115, 0x1, -R5.reuse ;  /* 0x000000017373d824 */ /* 0x100fe200078e0a05 */
[----:B------:R-:W-:Y:S01]  /*1e40*/  ISETP.GT.U32.AND P5, PT, R5, R59, PT ;  /* 0x0000003b0500720c */ /* 0x000fe20003fa4070 */
[----:B------:R-:W-:Y:S01]  /*1e50*/  @!P6 IMAD.IADD R113, R113, 0x1, -R5 ;  /* 0x000000017171e824 */ /* 0x000fe200078e0a05 */
[----:B------:R-:W-:Y:S01]  /*1e60*/  ISETP.GT.U32.AND P6, PT, R5, R57, PT ;  /* 0x000000390500720c */ /* 0x000fe20003fc4070 */
[----:B------:R-:W-:Y:S01]  /*1e70*/  IMAD.MOV R14, RZ, RZ, -R9 ;  /* 0x000000ffff0e7224 */ /* 0x000fe200078e0a09 */
[----:B------:R-:W-:Y:S01]  /*1e80*/  LOP3.LUT R15, R7, 0xba, RZ, 0xfc, !PT ;  /* 0x000000ba070f7812 */ /* 0x000fe200078efcff */
[----:B------:R-:W-:-:S03]  /*1e90*/  IMAD.HI.U32 R10, R6, R61, RZ ;  /* 0x0000003d060a7227 */ /* 0x000fc600078e00ff */
[----:B------:R-:W-:Y:S01]  /*1ea0*/  IABS R99, R15 ;  /* 0x0000000f00637213 */ /* 0x000fe20000000000 */
[----:B------:R-:W-:Y:S02]  /*1eb0*/  IMAD R111, R5, R14, R111 ;  /* 0x0000000e056f7224 */ /* 0x000fe400078e026f */
[----:B------:R-:W-:Y:S02]  /*1ec0*/  IMAD.MOV R10, RZ, RZ, -R10 ;  /* 0x000000ffff0a7224 */ /* 0x000fe400078e0a0a */
[--C-:B------:R-:W-:Y:S01]  /*1ed0*/  @!P5 IMAD.IADD R59, R59, 0x1, -R5.reuse ;  /* 0x000000013b3bd824 */ /* 0x100fe200078e0a05 */
[----:B------:R-:W-:Y:S01]  /*1ee0*/  ISETP.GT.U32.AND P5, PT, R5, R113, PT ;  /* 0x000000710500720c */ /* 0x000fe20003fa4070 */
[----:B------:R-:W-:Y:S01]  /*1ef0*/  @!P6 IMAD.IADD R57, R57, 0x1, -R5 ;  /* 0x000000013939e824 */ /* 0x000fe200078e0a05 */
[C---:B------:R-:W-:Y:S01]  /*1f00*/  ISETP.GT.U32.AND P6, PT, R5.reuse, R111, PT ;  /* 0x0000006f0500720c */ /* 0x040fe20003fc4070 */
[----:B------:R-:W-:Y:S02]  /*1f10*/  IMAD R61, R5, R10, R61 ;  /* 0x0000000a053d7224 */ /* 0x000fe400078e023d */
[----:B------:R-:W-:-:S04]  /*1f20*/  IMAD.HI.U32 R10, R6, R63, RZ ;  /* 0x0000003f060a7227 */ /* 0x000fc800078e00ff */
[----:B------:R-:W-:Y:S02]  /*1f30*/  IMAD.MOV R10, RZ, RZ, -R10 ;  /* 0x000000ffff0a7224 */ /* 0x000fe400078e0a0a */
[----:B------:R-:W-:Y:S01]  /*1f40*/  @!P1 IMAD.MOV R55, RZ, RZ, -R55 ;  /* 0x000000ffff379224 */ /* 0x000fe200078e0a37 */
[----:B------:R-:W-:Y:S01]  /*1f50*/  ISETP.GT.U32.AND P1, PT, R5, R59, PT ;  /* 0x0000003b0500720c */ /* 0x000fe20003f24070 */
[----:B------:R-:W-:Y:S01]  /*1f60*/  @!P5 IMAD.IADD R113, R113, 0x1, -R5 ;  /* 0x000000017171d824 */ /* 0x000fe200078e0a05 */
[C---:B------:R-:W-:Y:S01]  /*1f70*/  ISETP.GT.U32.AND P5, PT, R5.reuse, R61, PT ;  /* 0x0000003d0500720c */ /* 0x040fe20003fa4070 */
[----:B------:R-:W-:Y:S02]  /*1f80*/  IMAD R63, R5, R10, R63 ;  /* 0x0000000a053f7224 */ /* 0x000fe400078e023f */
[----:B------:R-:W-:Y:S02]  /*1f90*/  @!P6 IMAD.IADD R111, R111, 0x1, -R5 ;  /* 0x000000016f6fe824 */ /* 0x000fe400078e0a05 */
[----:B------:R-:W-:-:S02]  /*1fa0*/  @!P0 IMAD.MOV R57, RZ, RZ, -R57 ;  /* 0x000000ffff398224 */ /* 0x000fc400078e0a39 */
[----:B------:R-:W-:Y:S01]  /*1fb0*/  @!P4 IMAD.MOV R113, RZ, RZ, -R113 ;  /* 0x000000ffff71c224 */ /* 0x000fe200078e0a71 */
[C---:B------:R-:W-:Y:S01]  /*1fc0*/  ISETP.GT.U32.AND P0, PT, R5.reuse, R111, PT ;  /* 0x0000006f0500720c */ /* 0x040fe20003f04070 */
[----:B------:R-:W-:Y:S01]  /*1fd0*/  @!P2 IMAD.MOV R115, RZ, RZ, -R115 ;  /* 0x000000ffff73a224 */ /* 0x000fe200078e0a73 */
[----:B------:R-:W-:Y:S01]  /*1fe0*/  ISETP.GT.U32.AND P4, PT, R5, R63, PT ;  /* 0x0000003f0500720c */ /* 0x000fe20003f84070 */
[----:B------:R-:W-:Y:S01]  /*1ff0*/  IMAD.HI.U32 R9, R6, R109, RZ ;  /* 0x0000006d06097227 */ /* 0x000fe200078e00ff */
[----:B------:R-:W-:Y:S02]  /*2000*/  ISETP.GE.AND P2, PT, R11, RZ, PT ;  /* 0x000000ff0b00720c */ /* 0x000fe40003f46270 */
[----:B------:R-:W-:Y:S01]  /*2010*/  LOP3.LUT R11, R7, 0xca, RZ, 0xfc, !PT ;  /* 0x000000ca070b7812 */ /* 0x000fe200078efcff */
[----:B------:R-:W-:Y:S01]  /*2020*/  @!P1 IMAD.IADD R59, R59, 0x1, -R5 ;  /* 0x000000013b3b9824 */ /* 0x000fe200078e0a05 */
[----:B------:R-:W-:Y:S01]  /*2030*/  ISETP.GE.AND P1, PT, R13, RZ, PT ;  /* 0x000000ff0d00720c */ /* 0x000fe20003f26270 */
[----:B------:R-:W-:Y:S01]  /*2040*/  IMAD.MOV R14, RZ, RZ, -R9 ;  /* 0x000000ffff0e7224 */ /* 0x000fe200078e0a09 */
[----:B------:R-:W-:Y:S01]  /*2050*/  IABS R107, R11 ;  /* 0x0000000b006b7213 */ /* 0x000fe20000000000 */
[----:B------:R-:W-:Y:S01]  /*2060*/  @!P5 IMAD.IADD R61, R61, 0x1, -R5 ;  /* 0x000000013d3dd824 */ /* 0x000fe200078e0a05 */
[----:B------:R-:W-:Y:S01]  /*2070*/  LOP3.LUT R13, R7, 0xc8, RZ, 0xfc, !PT ;  /* 0x000000c8070d7812 */ /* 0x000fe200078efcff */
[----:B------:R-:W-:-:S02]  /*2080*/  IMAD R109, R5, R14, R109 ;  /* 0x0000000e056d7224 */ /* 0x000fc400078e026d */
[--C-:B------:R-:W-:Y:S01]  /*2090*/  @!P0 IMAD.IADD R111, R111, 0x1, -R5.reuse ;  /* 0x000000016f6f8824 */ /* 0x100fe200078e0a05 */
[----:B------:R-:W-:Y:S01]  /*20a0*/  IABS R65, R13 ;  /* 0x0000000d00417213 */ /* 0x000fe20000000000 */
[----:B------:R-:W-:Y:S01]  /*20b0*/  @!P4 IMAD.IADD R63, R63, 0x1, -R5 ;  /* 0x000000013f3fc824 */ /* 0x000fe200078e0a05 */
[C---:B------:R-:W-:Y:S01]  /*20c0*/  ISETP.GT.U32.AND P5, PT, R5.reuse, R61, PT ;  /* 0x0000003d0500720c */ /* 0x040fe20003fa4070 */
[C---:B------:R-:W-:Y:S01]  /*20d0*/  IMAD.HI.U32 R9, R6.reuse, R107, RZ ;  /* 0x0000006b06097227 */ /* 0x040fe200078e00ff */
[----:B------:R-:W-:Y:S02]  /*20e0*/  ISETP.GT.U32.AND P6, PT, R5, R109, PT ;  /* 0x0000006d0500720c */ /* 0x000fe40003fc4070 */
[----:B------:R-:W-:Y:S01]  /*20f0*/  ISETP.GE.AND P4, PT, R11, RZ, PT ;  /* 0x000000ff0b00720c */ /* 0x000fe20003f86270 */
[----:B------:R-:W-:Y:S01]  /*2100*/  @!P2 IMAD.MOV R111, RZ, RZ, -R111 ;  /* 0x000000ffff6fa224 */ /* 0x000fe200078e0a6f */
[----:B------:R-:W-:Y:S01]  /*2110*/  ISETP.GT.U32.AND P2, PT, R5, R63, PT ;  /* 0x0000003f0500720c */ /* 0x000fe20003f44070 */
[----:B------:R-:W-:Y:S01]  /*2120*/  IMAD.MOV R10, RZ, RZ, -R9 ;  /* 0x000000ffff0a7224 */ /* 0x000fe200078e0a09 */
[----:B------:R-:W-:Y:S01]  /*2130*/  LOP3.LUT R11, R7, 0xc2, RZ, 0xfc, !PT ;  /* 0x000000c2070b7812 */ /* 0x000fe200078efcff */
[----:B------:R-:W-:Y:S01]  /*2140*/  IMAD.HI.U32 R9, R6, R65, RZ ;  /* 0x0000004106097227 */ /* 0x000fe200078e00ff */
[----:B------:R-:W-:-:S02]  /*2150*/  ISETP.GE.AND P0, PT, R17, RZ, PT ;  /* 0x000000ff1100720c */ /* 0x000fc40003f06270 */
[----:B------:R-:W-:Y:S01]  /*2160*/  IABS R103, R11 ;  /* 0x0000000b00677213 */ /* 0x000fe20000000000 */
[----:B------:R-:W-:Y:S01]  /*2170*/  IMAD R107, R5, R10, R107 ;  /* 0x0000000a056b7224 */ /* 0x000fe200078e026b */
[C---:B------:R-:W-:Y:S01]  /*2180*/  LOP3.LUT R17, R7.reuse, 0xb6, RZ, 0xfc, !PT ;  /* 0x000000b607117812 */ /* 0x040fe200078efcff */
[----:B------:R-:W-:Y:S01]  /*2190*/  IMAD.MOV R10, RZ, RZ, -R9 ;  /* 0x000000ffff0a7224 */ /* 0x000fe200078e0a09 */
[----:B------:R-:W-:Y:S01]  /*21a0*/  LOP3.LUT R9, R7, 0xc6, RZ, 0xfc, !PT ;  /* 0x000000c607097812 */ /* 0x000fe200078efcff */
[----:B------:R-:W-:Y:S01]  /*21b0*/  @!P5 IMAD.IADD R61, R61, 0x1, -R5 ;  /* 0x000000013d3dd824 */ /* 0x000fe200078e0a05 */
[C---:B------:R-:W-:Y:S01]  /*21c0*/  ISETP.GT.U32.AND P5, PT, R5.reuse, R107, PT ;  /* 0x0000006b0500720c */ /* 0x040fe20003fa4070 */
[----:B------:R-:W-:Y:S01]  /*21d0*/  IMAD R65, R5, R10, R65 ;  /* 0x0000000a05417224 */ /* 0x000fe200078e0241 */
[----:B------:R-:W-:Y:S01]  /*21e0*/  IABS R105, R9 ;  /* 0x0000000900697213 */ /* 0x000fe20000000000 */
[--C-:B------:R-:W-:Y:S01]  /*21f0*/  @!P6 IMAD.IADD R109, R109, 0x1, -R5.reuse ;  /* 0x000000016d6de824 */ /* 0x100fe200078e0a05 */
[----:B------:R-:W-:Y:S01]  /*2200*/  LOP3.LUT R10, R7, 0xc4, RZ, 0xfc, !PT ;  /* 0x000000c4070a7812 */ /* 0x000fe200078efcff */
[----:B------:R-:W-:Y:S01]  /*2210*/  @!P2 IMAD.IADD R63, R63, 0x1, -R5 ;  /* 0x000000013f3fa824 */ /* 0x000fe200078e0a05 */
[C---:B------:R-:W-:Y:S01]  /*2220*/  ISETP.GT.U32.AND P2, PT, R5.reuse, R65, PT ;  /* 0x000000410500720c */ /* 0x040fe20003f44070 */
[----:B------:R-:W-:Y:S01]  /*2230*/  @!P3 IMAD.MOV R59, RZ, RZ, -R59 ;  /* 0x000000ffff3bb224 */ /* 0x000fe200078e0a3b */
[----:B------:R-:W-:Y:S01]  /*2240*/  ISETP.GT.U32.AND P6, PT, R5, R109, PT ;  /* 0x0000006d0500720c */ /* 0x000fe20003fc4070 */
[----:B------:R-:W-:Y:S01]  /*2250*/  @!P1 IMAD.MOV R61, RZ, RZ, -R61 ;  /* 0x000000ffff3d9224 */ /* 0x000fe200078e0a3d */
[----:B------:R-:W-:Y:S01]  /*2260*/  ISETP.GE.AND P3, PT, R16, RZ, PT ;  /* 0x000000ff1000720c */ /* 0x000fe20003f66270 */
[----:B------:R-:W-:Y:S01]  /*2270*/  @!P0 IMAD.MOV R63, RZ, RZ, -R63 ;  /* 0x000000ffff3f8224 */ /* 0x000fe200078e0a3f */
[----:B------:R-:W-:Y:S01]  /*2280*/  ISETP.GE.AND P1, PT, R9, RZ, PT ;  /* 0x000000ff0900720c */ /* 0x000fe20003f26270 */
[----:B------:R-:W-:Y:S01]  /*2290*/  @!P5 IMAD.IADD R107, R107, 0x1, -R5 ;  /* 0x000000016b6bd824 */ /* 0x000fe200078e0a05 */
[----:B------:R-:W-:Y:S01]  /*22a0*/  IABS R67, R10 ;  /* 0x0000000a00437213 */ /* 0x000fe20000000000 */
[----:B------:R-:W-:Y:S01]  /*22b0*/  IMAD.HI.U32 R9, R6, R105, RZ ;  /* 0x0000006906097227 */ /* 0x000fe200078e00ff */
[----:B------:R-:W-:-:S02]  /*22c0*/  ISETP.GE.AND P0, PT, R11, RZ, PT ;  /* 0x000000ff0b00720c */ /* 0x000fc40003f06270 */
[----:B------:R-:W-:Y:S01]  /*22d0*/  ISETP.GT.U32.AND P5, PT, R5, R107, PT ;  /* 0x0000006b0500720c */ /* 0x000fe20003fa4070 */
[--C-:B------:R-:W-:Y:S01]  /*22e0*/  @!P2 IMAD.IADD R65, R65, 0x1, -R5.reuse ;  /* 0x000000014141a824 */ /* 0x100fe200078e0a05 */
[----:B------:R-:W-:Y:S01]  /*22f0*/  LOP3.LUT R11, R7, 0xbe, RZ, 0xfc, !PT ;  /* 0x000000be070b7812 */ /* 0x000fe200078efcff */
[----:B------:R-:W-:Y:S01]  /*2300*/  @!P6 IMAD.IADD R109, R109, 0x1, -R5 ;  /* 0x000000016d6de824 */ /* 0x000fe200078e0a05 */
[----:B------:R-:W-:Y:S01]  /*2310*/  ISETP.GE.AND P6, PT, R13, RZ, PT ;  /* 0x000000ff0d00720c */ /* 0x000fe20003fc6270 */
[----:B------:R-:W-:Y:S01]  /*2320*/  IMAD.MOV R14, RZ, RZ, -R9 ;  /* 0x000000ffff0e7224 */ /* 0x000fe200078e0a09 */
[----:B------:R-:W-:Y:S01]  /*2330*/  ISETP.GT.U32.AND P2, PT, R5, R65, PT ;  /* 0x000000410500720c */ /* 0x000fe20003f44070 */
[----:B------:R-:W-:Y:S01]  /*2340*/  @!P3 IMAD.MOV R109, RZ, RZ, -R109 ;  /* 0x000000ffff6db224 */ /* 0x000fe200078e0a6d */
[----:B------:R-:W-:Y:S01]  /*2350*/  ISETP.GE.AND P3, PT, R10, RZ, PT ;  /* 0x000000ff0a00720c */ /* 0x000fe20003f66270 */
[----:B------:R-:W-:Y:S01]  /*2360*/  IMAD.HI.U32 R10, R6, R103, RZ ;  /* 0x00000067060a7227 */ /* 0x000fe200078e00ff */
[----:B------:R-:W-:-:S02]  /*2370*/  LOP3.LUT R13, R7, 0xc0, RZ, 0xfc, !PT ;  /* 0x000000c0070d7812 */ /* 0x000fc400078efcff */
[----:B------:R-:W-:Y:S01]  /*2380*/  IABS R101, R11 ;  /* 0x0000000b00657213 */ /* 0x000fe20000000000 */
[----:B------:R-:W-:Y:S01]  /*2390*/  @!P5 IMAD.IADD R107, R107, 0x1, -R5 ;  /* 0x000000016b6bd824 */ /* 0x000fe200078e0a05 */
[----:B------:R-:W-:Y:S01]  /*23a0*/  ISETP.GE.AND P5, PT, R13, RZ, PT ;  /* 0x000000ff0d00720c */ /* 0x000fe20003fa6270 */
[----:B------:R-:W-:Y:S01]  /*23b0*/  IMAD R105, R5, R14, R105 ;  /* 0x0000000e05697224 */ /* 0x000fe200078e0269 */
[----:B------:R-:W-:Y:S01]  /*23c0*/  IABS R69, R13 ;  /* 0x0000000d00457213 */ /* 0x000fe20000000000 */
[----:B------:R-:W-:Y:S01]  /*23d0*/  IMAD.MOV R10, RZ, RZ, -R10 ;  /* 0x000000ffff0a7224 */ /* 0x000fe200078e0a0a */
[----:B------:R-:W-:Y:S01]  /*23e0*/  LOP3.LUT R13, R7, 0xbc, RZ, 0xfc, !PT ;  /* 0x000000bc070d7812 */ /* 0x000fe200078efcff */
[----:B------:R-:W-:Y:S01]  /*23f0*/  @!P4 IMAD.MOV R107, RZ, RZ, -R107 ;  /* 0x000000ffff6bc224 */ /* 0x000fe200078e0a6b */
[----:B------:R-:W-:Y:S01]  /*2400*/  ISETP.GT.U32.AND P4, PT, R5, R105, PT ;  /* 0x000000690500720c */ /* 0x000fe20003f84070 */
[----:B------:R-:W-:Y:S01]  /*2410*/  @!P2 IMAD.IADD R65, R65, 0x1, -R5 ;  /* 0x000000014141a824 */ /* 0x000fe200078e0a05 */
[----:B------:R-:W-:Y:S01]  /*2420*/  IABS R71, R13 ;  /* 0x0000000d00477213 */ /* 0x000fe20000000000 */
[----:B------:R-:W-:Y:S01]  /*2430*/  IMAD R103, R5, R10, R103 ;  /* 0x0000000a05677224 */ /* 0x000fe200078e0267 */
[----:B------:R-:W-:Y:S01]  /*2440*/  LOP3.LUT R16, R7, 0xb8, RZ, 0xfc, !PT ;  /* 0x000000b807107812 */ /* 0x000fe200078efcff */
[----:B------:R-:W-:Y:S01]  /*2450*/  @!P6 IMAD.MOV R65, RZ, RZ, -R65 ;  /* 0x000000ffff41e224 */ /* 0x000fe200078e0a41 */
[----:B------:R-:W-:Y:S01]  /*2460*/  IABS R97, R17 ;  /* 0x0000001100617213 */ /* 0x000fe20000000000 */
[----:B------:R-:W-:Y:S01]  /*2470*/  IMAD.HI.U32 R9, R6, R67, RZ ;  /* 0x0000004306097227 */ /* 0x000fe200078e00ff */
[----:B------:R-:W-:-:S02]  /*2480*/  ISETP.GT.U32.AND P6, PT, R5, R103, PT ;  /* 0x000000670500720c */ /* 0x000fc40003fc4070 */
[----:B------:R-:W-:Y:S01]  /*2490*/  IABS R73, R16 ;  /* 0x0000001000497213 */ /* 0x000fe20000000000 */
[----:B------:R-:W-:Y:S02]  /*24a0*/  IMAD.MOV R14, RZ, RZ, -R9 ;  /* 0x000000ffff0e7224 */ /* 0x000fe400078e0a09 */
[----:B------:R-:W-:Y:S02]  /*24b0*/  @!P4 IMAD.IADD R105, R105, 0x1, -R5 ;  /* 0x000000016969c824 */ /* 0x000fe400078e0a05 */
[C---:B------:R-:W-:Y:S02]  /*24c0*/  IMAD R67, R5.reuse, R14, R67 ;  /* 0x0000000e05437224 */ /* 0x040fe400078e0243 */
[----:B------:R-:W-:Y:S01]  /*24d0*/  IMAD.HI.U32 R9, R6, R69, RZ ;  /* 0x0000004506097227 */ /* 0x000fe200078e00ff */
[C---:B------:R-:W-:Y:S02]  /*24e0*/  ISETP.GT.U32.AND P4, PT, R5.reuse, R105, PT ;  /* 0x000000690500720c */ /* 0x040fe40003f84070 */
[----:B------:R-:W-:Y:S01]  /*24f0*/  ISETP.GT.U32.AND P2, PT, R5, R67, PT ;  /* 0x000000430500720c */ /* 0x000fe20003f44070 */
[----:B------:R-:W-:-:S02]  /*2500*/  @!P6 IMAD.IADD R103, R103, 0x1, -R5 ;  /* 0x000000016767e824 */ /* 0x000fc400078e0a05 */
[----:B------:R-:W-:Y:S02]  /*2510*/  IMAD.MOV R14, RZ, RZ, -R9 ;  /* 0x000000ffff0e7224 */ /* 0x000fe400078e0a09 */
[----:B------:R-:W-:Y:S01]  /*2520*/  IMAD.HI.U32 R10, R6, R71, RZ ;  /* 0x00000047060a7227 */ /* 0x000fe200078e00ff */
[----:B------:R-:W-:-:S03]  /*2530*/  ISETP.GT.U32.AND P6, PT, R5, R103, PT ;  /* 0x000000670500720c */ /* 0x000fc60003fc4070 */
[----:B------:R-:W-:Y:S02]  /*2540*/  IMAD R69, R5, R14, R69 ;  /* 0x0000000e05457224 */ /* 0x000fe400078e0245 */
[----:B------:R-:W-:Y:S02]  /*2550*/  IMAD.MOV R10, RZ, RZ, -R10 ;  /* 0x000000ffff0a7224 */ /* 0x000fe400078e0a0a */
[--C-:B------:R-:W-:Y:S02]  /*2560*/  @!P2 IMAD.IADD R67, R67, 0x1, -R5.reuse ;  /* 0x000000014343a824 */ /* 0x100fe400078e0a05 */
[----:B------:R-:W-:Y:S01]  /*2570*/  @!P4 IMAD.IADD R105, R105, 0x1, -R5 ;  /* 0x000000016969c824 */ /* 0x000fe200078e0a05 */
[C---:B------:R-:W-:Y:S01]  /*2580*/  ISETP.GT.U32.AND P4, PT, R5.reuse, R69, PT ;  /* 0x000000450500720c */ /* 0x040fe20003f84070 */
[C---:B------:R-:W-:Y:S01]  /*2590*/  IMAD R71, R5.reuse, R10, R71 ;  /* 0x0000000a05477224 */ /* 0x040fe200078e0247 */
[----:B------:R-:W-:Y:S01]  /*25a0*/  ISETP.GT.U32.AND P2, PT, R5, R67, PT ;  /* 0x000000430500720c */ /* 0x000fe20003f44070 */
[----:B------:R-:W-:-:S02]  /*25b0*/  @!P6 IMAD.IADD R103, R103, 0x1, -R5 ;  /* 0x000000016767e824 */ /* 0x000fc400078e0a05 */
[----:B------:R-:W-:Y:S01]  /*25c0*/  IMAD.HI.U32 R9, R6, R101, RZ ;  /* 0x0000006506097227 */ /* 0x000fe200078e00ff */
[----:B------:R-:W-:-:S03]  /*25d0*/  ISETP.GT.U32.AND P6, PT, R5, R71, PT ;  /* 0x000000470500720c */ /* 0x000fc60003fc4070 */
[----:B------:R-:W-:Y:S02]  /*25e0*/  IMAD.MOV R14, RZ, RZ, -R9 ;  /* 0x000000ffff0e7224 */ /* 0x000fe400078e0a09 */
[----:B------:R-:W-:Y:S02]  /*25f0*/  @!P1 IMAD.MOV R105, RZ, RZ, -R105 ;  /* 0x000000ffff699224 */ /* 0x000fe400078e0a69 */
[----:B------:R-:W-:Y:S02]  /*2600*/  IMAD R101, R5, R14, R101 ;  /* 0x0000000e05657224 */ /* 0x000fe400078e0265 */
[--C-:B------:R-:W-:Y:S01]  /*2610*/  @!P4 IMAD.IADD R69, R69, 0x1, -R5.reuse ;  /* 0x000000014545c824 */ /* 0x100fe200078e0a05 */
[----:B------:R-:W-:Y:S01]  /*2620*/  ISETP.GE.AND P4, PT, R11, RZ, PT ;  /* 0x000000ff0b00720c */ /* 0x000fe20003f86270 */
[--C-:B------:R-:W-:Y:S01]  /*2630*/  @!P2 IMAD.IADD R67, R67, 0x1, -R5.reuse ;  /* 0x000000014343a824 */ /* 0x100fe200078e0a05 */
[----:B------:R-:W-:Y:S01]  /*2640*/  ISETP.GT.U32.AND P2, PT, R5, R101, PT ;  /* 0x000000650500720c */ /* 0x000fe20003f44070 */
[----:B------:R-:W-:Y:S01]  /*2650*/  @!P6 IMAD.IADD R71, R71, 0x1, -R5 ;  /* 0x000000014747e824 */ /* 0x000fe200078e0a05 */
[----:B------:R-:W-:Y:S01]  /*2660*/  ISETP.GT.U32.AND P1, PT, R5, R69, PT ;  /* 0x000000450500720c */ /* 0x000fe20003f24070 */
[----:B------:R-:W-:Y:S01]  /*2670*/  IMAD.HI.U32 R9, R6, R99, RZ ;  /* 0x0000006306097227 */ /* 0x000fe200078e00ff */
[----:B------:R-:W-:-:S02]  /*2680*/  LOP3.LUT R11, R7, 0xb4, RZ, 0xfc, !PT ;  /* 0x000000b4070b7812 */ /* 0x000fc400078efcff */
[----:B------:R-:W-:Y:S01]  /*2690*/  ISETP.GT.U32.AND P6, PT, R5, R71, PT ;  /* 0x000000470500720c */ /* 0x000fe20003fc4070 */
[----:B------:R-:W-:Y:S01]  /*26a0*/  IMAD.HI.U32 R10, R6, R73, RZ ;  /* 0x00000049060a7227 */ /* 0x000fe200078e00ff */
[----:B------:R-:W-:-:S03]  /*26b0*/  IABS R75, R11 ;  /* 0x0000000b004b7213 */ /* 0x000fc60000000000 */
[----:B------:R-:W-:Y:S02]  /*26c0*/  IMAD.MOV R14, RZ, RZ, -R9 ;  /* 0x000000ffff0e7224 */ /* 0x000fe400078e0a09 */
[----:B------:R-:W-:Y:S02]  /*26d0*/  IMAD.MOV R10, RZ, RZ, -R10 ;  /* 0x000000ffff0a7224 */ /* 0x000fe400078e0a0a */
[----:B------:R-:W-:-:S04]  /*26e0*/  IMAD.HI.U32 R9, R6, R97, RZ ;  /* 0x0000006106097227 */ /* 0x000fc800078e00ff */
[C---:B------:R-:W-:Y:S02]  /*26f0*/  IMAD R73, R5.reuse, R10, R73 ;  /* 0x0000000a05497224 */ /* 0x040fe400078e0249 */
[----:B------:R-:W-:Y:S02]  /*2700*/  IMAD R99, R5, R14, R99 ;  /* 0x0000000e05637224 */ /* 0x000fe400078e0263 */
[----:B------:R-:W-:Y:S02]  /*2710*/  IMAD.MOV R10, RZ, RZ, -R9 ;  /* 0x000000ffff0a7224 */ /* 0x000fe400078e0a09 */
[--C-:B------:R-:W-:Y:S01]  /*2720*/  @!P2 IMAD.IADD R101, R101, 0x1, -R5.reuse ;  /* 0x000000016565a824 */ /* 0x100fe200078e0a05 */
[----:B------:R-:W-:Y:S01]  /*2730*/  ISETP.GE.AND P2, PT, R13, RZ, PT ;  /* 0x000000ff0d00720c */ /* 0x000fe20003f46270 */
[----:B------:R-:W-:Y:S01]  /*2740*/  @!P1 IMAD.IADD R69, R69, 0x1, -R5 ;  /* 0x0000000145459824 */ /* 0x000fe200078e0a05 */
[C---:B------:R-:W-:Y:S01]  /*2750*/  ISETP.GT.U32.AND P1, PT, R5.reuse, R99, PT ;  /* 0x000000630500720c */ /* 0x040fe20003f24070 */
[----:B------:R-:W-:Y:S01]  /*2760*/  IMAD R97, R5, R10, R97 ;  /* 0x0000000a05617224 */ /* 0x000fe200078e0261 */
[----:B------:R-:W-:Y:S01]  /*2770*/  LOP3.LUT R13, R7, 0xb2, RZ, 0xfc, !PT ;  /* 0x000000b2070d7812 */ /* 0x000fe200078efcff */
[----:B------:R-:W-:Y:S01]  /*2780*/  @!P3 IMAD.MOV R67, RZ, RZ, -R67 ;  /* 0x000000ffff43b224 */ /* 0x000fe200078e0a43 */
[C---:B------:R-:W-:Y:S01]  /*2790*/  ISETP.GT.U32.AND P3, PT, R5.reuse, R101, PT ;  /* 0x000000650500720c */ /* 0x040fe20003f64070 */
[----:B------:R-:W-:Y:S01]  /*27a0*/  @!P5 IMAD.MOV R69, RZ, RZ, -R69 ;  /* 0x000000ffff45d224 */ /* 0x000fe200078e0a45 */
[----:B------:R-:W-:Y:S01]  /*27b0*/  ISETP.GT.U32.AND P5, PT, R5, R73, PT ;  /* 0x000000490500720c */ /* 0x000fe20003fa4070 */
[----:B------:R-:W-:Y:S01]  /*27c0*/  @!P6 IMAD.IADD R71, R71, 0x1, -R5 ;  /* 0x000000014747e824 */ /* 0x000fe200078e0a05 */
[----:B------:R-:W-:Y:S01]  /*27d0*/  ISETP.GT.U32.AND P6, PT, R5, R97, PT ;  /* 0x000000610500720c */ /* 0x000fe20003fc4070 */
[----:B------:R-:W-:Y:S01]  /*27e0*/  IMAD.HI.U32 R9, R6, R75, RZ ;  /* 0x0000004b06097227 */ /* 0x000fe200078e00ff */
[----:B------:R-:W-:-:S03]  /*27f0*/  IABS R95, R13 ;  /* 0x0000000d005f7213 */ /* 0x000fc60000000000 */
[----:B------:R-:W-:Y:S01]  /*2800*/  @!P1 IMAD.IADD R99, R99, 0x1, -R5 ;  /* 0x0000000163639824 */ /* 0x000fe200078e0a05 */
[----:B------:R-:W-:Y:S01]  /*2810*/  ISETP.GE.AND P1, PT, R17, RZ, PT ;  /* 0x000000ff1100720c */ /* 0x000fe20003f26270 */
[----:B------:R-:W-:Y:S01]  /*2820*/  IMAD.MOV R10, RZ, RZ, -R9 ;  /* 0x000000ffff0a7224 */ /* 0x000fe200078e0a09 */
[----:B------:R-:W-:Y:S01]  /*2830*/  LOP3.LUT R17, R7, 0x9c, RZ, 0xfc, !PT ;  /* 0x0000009c07117812 */ /* 0x000fe200078efcff */
[--C-:B------:R-:W-:Y:S01]  /*2840*/  @!P3 IMAD.IADD R101, R101, 0x1, -R5.reuse ;  /* 0x000000016565b824 */ /* 0x100fe200078e0a05 */
[----:B------:R-:W-:Y:S01]  /*2850*/  ISETP.GE.AND P3, PT, R16, RZ, PT ;  /* 0x000000ff1000720c */ /* 0x000fe20003f66270 */
[--C-:B------:R-:W-:Y:S01]  /*2860*/  @!P5 IMAD.IADD R73, R73, 0x1, -R5.reuse ;  /* 0x000000014949d824 */ /* 0x100fe200078e0a05 */
[----:B------:R-:W-:Y:S01]  /*2870*/  ISETP.GT.U32.AND P5, PT, R5, R99, PT ;  /* 0x000000630500720c */ /* 0x000fe20003fa4070 */
[----:B------:R-:W-:Y:S01]  /*2880*/  @!P6 IMAD.IADD R97, R97, 0x1, -R5 ;  /* 0x000000016161e824 */ /* 0x000fe200078e0a05 */
[----:B------:R-:W-:Y:S01]  /*2890*/  LOP3.LUT R16, R7, 0xae, RZ, 0xfc, !PT ;  /* 0x000000ae07107812 */ /* 0x000fe200078efcff */
[----:B------:R-:W-:Y:S01]  /*28a0*/  @!P4 IMAD.MOV R101, RZ, RZ, -R101 ;  /* 0x000000ffff65c224 */ /* 0x000fe200078e0a65 */
[C---:B------:R-:W-:Y:S01]  /*28b0*/  ISETP.GT.U32.AND P6, PT, R5.reuse, R73, PT ;  /* 0x000000490500720c */ /* 0x040fe20003fc4070 */
[----:B------:R-:W-:Y:S01]  /*28c0*/  IMAD.HI.U32 R9, R6, R95, RZ ;  /* 0x0000005f06097227 */ /* 0x000fe200078e00ff */
[----:B------:R-:W-:-:S02]  /*28d0*/  ISETP.GT.U32.AND P4, PT, R5, R97, PT ;  /* 0x000000610500720c */ /* 0x000fc40003f84070 */
[----:B------:R-:W-:Y:S01]  /*28e0*/  IABS R93, R16 ;  /* 0x00000010005d7213 */ /* 0x000fe20000000000 */
[----:B------:R-:W-:Y:S01]  /*28f0*/  IMAD R75, R5, R10, R75 ;  /* 0x0000000a054b7224 */ /* 0x000fe200078e024b */
[----:B------:R-:W-:Y:S01]  /*2900*/  IABS R151, R17 ;  /* 0x0000001100977213 */ /* 0x000fe20000000000 */
[----:B------:R-:W-:Y:S02]  /*2910*/  IMAD.MOV R10, RZ, RZ, -R9 ;  /* 0x000000ffff0a7224 */ /* 0x000fe400078e0a09 */
[----:B------:R-:W-:Y:S01]  /*2920*/  @!P5 IMAD.IADD R99, R99, 0x1, -R5 ;  /* 0x000000016363d824 */ /* 0x000fe200078e0a05 */
[C---:B------:R-:W-:Y:S01]  /*2930*/  ISETP.GT.U32.AND P5, PT, R5.reuse, R75, PT ;  /* 0x0000004b0500720c */ /* 0x040fe20003fa4070 */
[----:B------:R-:W-:Y:S02]  /*2940*/  IMAD R95, R5, R10, R95 ;  /* 0x0000000a055f7224 */ /* 0x000fe400078e025f */
[----:B------:R-:W-:Y:S01]  /*2950*/  @!P0 IMAD.MOV R103, RZ, RZ, -R103 ;  /* 0x000000ffff678224 */ /* 0x000fe200078e0a67 */
[----:B------:R-:W-:Y:S01]  /*2960*/  ISETP.GE.AND P0, PT, R15, RZ, PT ;  /* 0x000000ff0f00720c */ /* 0x000fe20003f06270 */
[--C-:B------:R-:W-:Y:S01]  /*2970*/  @!P4 IMAD.IADD R97, R97, 0x1, -R5.reuse ;  /* 0x000000016161c824 */ /* 0x100fe200078e0a05 */
[----:B------:R-:W-:Y:S01]  /*2980*/  ISETP.GT.U32.AND P4, PT, R5, R95, PT ;  /* 0x0000005f0500720c */ /* 0x000fe20003f84070 */
[----:B------:R-:W-:Y:S01]  /*2990*/  @!P6 IMAD.IADD R73, R73, 0x1, -R5 ;  /* 0x000000014949e824 */ /* 0x000fe200078e0a05 */
[----:B------:R-:W-:Y:S01]  /*29a0*/  LOP3.LUT R15, R7, 0xb0, RZ, 0xfc, !PT ;  /* 0x000000b0070f7812 */ /* 0x000fe200078efcff */
[----:B------:R-:W-:Y:S01]  /*29b0*/  IMAD.HI.U32 R10, R6, R93, RZ ;  /* 0x0000005d060a7227 */ /* 0x000fe200078e00ff */
[----:B------:R-:W-:-:S02]  /*29c0*/  ISETP.GE.AND P6, PT, R11, RZ, PT ;  /* 0x000000ff0b00720c */ /* 0x000fc40003fc6270 */
[----:B------:R-:W-:Y:S01]  /*29d0*/  IABS R77, R15 ;  /* 0x0000000f004d7213 */ /* 0x000fe20000000000 */
[--C-:B------:R-:W-:Y:S01]  /*29e0*/  @!P5 IMAD.IADD R75, R75, 0x1, -R5.reuse ;  /* 0x000000014b4bd824 */ /* 0x100fe200078e0a05 */
[----:B------:R-:W-:Y:S01]  /*29f0*/  LOP3.LUT R11, R7, 0xac, RZ, 0xfc, !PT ;  /* 0x000000ac070b7812 */ /* 0x000fe200078efcff */
[----:B------:R-:W-:Y:S01]  /*2a00*/  IMAD.MOV R10, RZ, RZ, -R10 ;  /* 0x000000ffff0a7224 */ /* 0x000fe200078e0a0a */
[----:B------:R-:W-:Y:S01]  /*2a10*/  ISETP.GE.AND P5, PT, R13, RZ, PT ;  /* 0x000000ff0d00720c */ /* 0x000fe20003fa6270 */
[----:B------:R-:W-:Y:S01]  /*2a20*/  IMAD.HI.U32 R9, R6, R77, RZ ;  /* 0x0000004d06097227 */ /* 0x000fe200078e00ff */
[----:B------:R-:W-:Y:S02]  /*2a30*/  LOP3.LUT R13, R7, 0xaa, RZ, 0xfc, !PT ;  /* 0x000000aa070d7812 */ /* 0x000fe400078efcff */
[----:B------:R-:W-:Y:S01]  /*2a40*/  IABS R79, R11 ;  /* 0x0000000b004f7213 */ /* 0x000fe20000000000 */
[----:B------:R-:W-:Y:S01]  /*2a50*/  @!P4 IMAD.IADD R95, R95, 0x1, -R5 ;  /* 0x000000015f5fc824 */ /* 0x000fe200078e0a05 */
[C---:B------:R-:W-:Y:S01]  /*2a60*/  ISETP.GT.U32.AND P4, PT, R5.reuse, R75, PT ;  /* 0x0000004b0500720c */ /* 0x040fe20003f84070 */
[C---:B------:R-:W-:Y:S01]  /*2a70*/  IMAD R93, R5.reuse, R10, R93 ;  /* 0x0000000a055d7224 */ /* 0x040fe200078e025d */
[----:B------:R-:W-:Y:S01]  /*2a80*/  IABS R91, R13 ;  /* 0x0000000d005b7213 */ /* 0x000fe20000000000 */
[----:B------:R-:W-:Y:S01]  /*2a90*/  @!P2 IMAD.MOV R71, RZ, RZ, -R71 ;  /* 0x000000ffff47a224 */ /* 0x000fe200078e0a47 */
[----:B------:R-:W-:Y:S01]  /*2aa0*/  ISETP.GT.U32.AND P2, PT, R5, R95, PT ;  /* 0x0000005f0500720c */ /* 0x000fe20003f44070 */
[----:B------:R-:W-:-:S02]  /*2ab0*/  IMAD.MOV R14, RZ, RZ, -R9 ;  /* 0x000000ffff0e7224 */ /* 0x000fc400078e0a09 */
[----:B------:R-:W-:-:S04]  /*2ac0*/  IMAD.HI.U32 R9, R6, R79, RZ ;  /* 0x0000004f06097227 */ /* 0x000fc800078e00ff */
[----:B------:R-:W-:Y:S01]  /*2ad0*/  @!P3 IMAD.MOV R73, RZ, RZ, -R73 ;  /* 0x000000ffff49b224 */ /* 0x000fe200078e0a49 */
[C---:B------:R-:W-:Y:S01]  /*2ae0*/  ISETP.GT.U32.AND P3, PT, R5.reuse, R93, PT ;  /* 0x0000005d0500720c */ /* 0x040fe20003f64070 */
[----:B------:R-:W-:Y:S02]  /*2af0*/  IMAD R77, R5, R14, R77 ;  /* 0x0000000e054d7224 */ /* 0x000fe400078e024d */
[----:B------:R-:W-:-:S04]  /*2b00*/  IMAD.HI.U32 R10, R6, R91, RZ ;  /* 0x0000005b060a7227 */ /* 0x000fc800078e00ff */
[----:B------:R-:W-:Y:S02]  /*2b10*/  IMAD.MOV R14, RZ, RZ, -R9 ;  /* 0x000000ffff0e7224 */ /* 0x000fe400078e0a09 */
[----:B------:R-:W-:Y:S01]  /*2b20*/  @!P4 IMAD.IADD R75, R75, 0x1, -R5 ;  /* 0x000000014b4bc824 */ /* 0x000fe200078e0a05 */
[----:B------:R-:W-:Y:S01]  /*2b30*/  ISETP.GE.AND P4, PT, R16, RZ, PT ;  /* 0x000000ff1000720c */ /* 0x000fe20003f86270 */
[----:B------:R-:W-:Y:S01]  /*2b40*/  IMAD.MOV R10, RZ, RZ, -R10 ;  /* 0x000000ffff0a7224 */ /* 0x000fe200078e0a0a */
[----:B------:R-:W-:Y:S01]  /*2b50*/  LOP3.LUT R16, R7, 0x9e, RZ, 0xfc, !PT ;  /* 0x0000009e07107812 */ /* 0x000fe200078efcff */
[----:B------:R-:W-:Y:S02]  /*2b60*/  IMAD R79, R5, R14, R79 ;  /* 0x0000000e054f7224 */ /* 0x000fe400078e024f */
[----:B------:R-:W-:Y:S01]  /*2b70*/  @!P2 IMAD.IADD R95, R95, 0x1, -R5 ;  /* 0x000000015f5fa824 */ /* 0x000fe200078e0a05 */
[----:B------:R-:W-:Y:S01]  /*2b80*/  ISETP.GE.AND P2, PT, R11, RZ, PT ;  /* 0x000000ff0b00720c */ /* 0x000fe20003f46270 */
[----:B------:R-:W-:Y:S01]  /*2b90*/  IMAD R91, R5, R10, R91 ;  /* 0x0000000a055b7224 */ /* 0x000fe200078e025b */
[----:B------:R-:W-:Y:S01]  /*2ba0*/  LOP3.LUT R10, R7, 0xa8, RZ, 0xfc, !PT ;  /* 0x000000a8070a7812 */ /* 0x000fe200078efcff */
[----:B------:R-:W-:Y:S01]  /*2bb0*/  @!P6 IMAD.MOV R75, RZ, RZ, -R75 ;  /* 0x000000ffff4be224 */ /* 0x000fe200078e0a4b */
[C---:B------:R-:W-:Y:S01]  /*2bc0*/  ISETP.GT.U32.AND P6, PT, R5.reuse, R79, PT ;  /* 0x0000004f0500720c */ /* 0x040fe20003fc4070 */
[----:B------:R-:W-:Y:S01]  /*2bd0*/  @!P0 IMAD.MOV R99, RZ, RZ, -R99 ;  /* 0x000000ffff638224 */ /* 0x000fe200078e0a63 */
[----:B------:R-:W-:Y:S01]  /*2be0*/  ISETP.GT.U32.AND P0, PT, R5, R77, PT ;  /* 0x0000004d0500720c */ /* 0x000fe20003f04070 */
[----:B------:R-:W-:Y:S01]  /*2bf0*/  @!P3 IMAD.IADD R93, R93, 0x1, -R5 ;  /* 0x000000015d5db824 */ /* 0x000fe200078e0a05 */
[----:B------:R-:W-:Y:S01]  /*2c00*/  LOP3.LUT R11, R7, 0xa6, RZ, 0xfc, !PT ;  /* 0x000000a6070b7812 */ /* 0x000fe200078efcff */
[----:B------:R-:W-:Y:S01]  /*2c10*/  @!P5 IMAD.MOV R95, RZ, RZ, -R95 ;  /* 0x000000ffff5fd224 */ /* 0x000fe200078e0a5f */
[C---:B------:R-:W-:Y:S01]  /*2c20*/  ISETP.GT.U32.AND P5, PT, R5.reuse, R91, PT ;  /* 0x0000005b0500720c */ /* 0x040fe20003fa4070 */
[----:B------:R-:W-:Y:S01]  /*2c30*/  @!P1 IMAD.MOV R97, RZ, RZ, -R97 ;  /* 0x000000ffff619224 */ /* 0x000fe200078e0a61 */
[----:B------:R-:W-:Y:S01]  /*2c40*/  ISETP.GT.U32.AND P3, PT, R5, R93, PT ;  /* 0x0000005d0500720c */ /* 0x000fe20003f64070 */
[----:B------:R-:W-:Y:S01]  /*2c50*/  IMAD R0, R0, UR4, RZ ;  /* 0x0000000400007c24 */ /* 0x000fe2000f8e02ff */
[----:B------:R-:W-:Y:S01]  /*2c60*/  IABS R81, R10 ;  /* 0x0000000a00517213 */ /* 0x000fe20000000000 */
[----:B------:R-:W-:Y:S01]  /*2c70*/  USHF.L.U32 UR4, UR4, 0x6, URZ ;  /* 0x0000000604047899 */ /* 0x000fe2000800063f */
[----:B------:R-:W-:Y:S01]  /*2c80*/  IABS R89, R11 ;  /* 0x0000000b00597213 */ /* 0x000fe20000000000 */
[--C-:B------:R-:W-:Y:S01]  /*2c90*/  @!P6 IMAD.IADD R79, R79, 0x1, -R5.reuse ;  /* 0x000000014f4fe824 */ /* 0x100fe200078e0a05 */
[----:B------:R-:W-:Y:S01]  /*2ca0*/  ISETP.GE.AND P1, PT, R15, RZ, PT ;  /* 0x000000ff0f00720c */ /* 0x000fe20003f26270 */
[--C-:B------:R-:W-:Y:S01]  /*2cb0*/  @!P0 IMAD.IADD R77, R77, 0x1, -R5.reuse ;  /* 0x000000014d4d8824 */ /* 0x100fe200078e0a05 */
[----:B------:R-:W-:Y:S01]  /*2cc0*/  IABS R85, R16 ;  /* 0x0000001000557213 */ /* 0x000fe20000000000 */
[----:B------:R-:W-:Y:S01]  /*2cd0*/  IMAD.HI.U32 R9, R6, R81, RZ ;  /* 0x0000005106097227 */ /* 0x000fe200078e00ff */
[C---:B------:R-:W-:Y:S01]  /*2ce0*/  ISETP.GT.U32.AND P6, PT, R5.reuse, R79, PT ;  /* 0x0000004f0500720c */ /* 0x040fe20003fc4070 */
[----:B------:R-:W-:Y:S01]  /*2cf0*/  USHF.R.S32.HI UR5, URZ, 0x1f, UR4 ;  /* 0x0000001f3f057899 */ /* 0x000fe20008011404 */
[----:B------:R-:W-:Y:S01]  /*2d00*/  ISETP.GT.U32.AND P0, PT, R5, R77, PT ;  /* 0x0000004d0500720c */ /* 0x000fe20003f04070 */
[--C-:B------:R-:W-:Y:S01]  /*2d10*/  @!P5 IMAD.IADD R91, R91, 0x1, -R5.reuse ;  /* 0x000000015b5bd824 */ /* 0x100fe200078e0a05 */
[----:B------:R-:W-:Y:S01]  /*2d20*/  LOP3.LUT R15, R7, 0xa0, RZ, 0xfc, !PT ;  /* 0x000000a0070f7812 */ /* 0x000fe200078efcff */
[----:B------:R-:W-:Y:S01]  /*2d30*/  @!P3 IMAD.IADD R93, R93, 0x1, -R5 ;  /* 0x000000015d5db824 */ /* 0x000fe200078e0a05 */
[----:B------:R-:W-:Y:S01]  /*2d40*/  ISETP.GE.AND P3, PT, R10, RZ, PT ;  /* 0x000000ff0a00720c */ /* 0x000fe20003f66270 */
[----:B------:R-:W-:Y:S01]  /*2d50*/  IMAD.HI.U32 R10, R6, R89, RZ ;  /* 0x00000059060a7227 */ /* 0x000fe200078e00ff */
[----:B------:R-:W-:Y:S01]  /*2d60*/  ISETP.GT.U32.AND P5, PT, R5, R91, PT ;  /* 0x0000005b0500720c */ /* 0x000fe20003fa4070 */
[----:B------:R-:W-:Y:S01]  /*2d70*/  USHF.L.U32 UR40, UR4, 0x1, URZ ;  /* 0x0000000104287899 */ /* 0x000fe2000800063f */
[----:B------:R-:W-:Y:S01]  /*2d80*/  IABS R149, R15 ;  /* 0x0000000f00957213 */ /* 0x000fe20000000000 */
[----:B------:R-:W-:Y:S01]  /*2d90*/  IMAD.MOV R14, RZ, RZ, -R9 ;  /* 0x000000ffff0e7224 */ /* 0x000fe200078e0a09 */
[----:B------:R-:W-:Y:S01]  /*2da0*/  USHF.L.U64.HI UR13, UR4, 0x1, UR5 ;  /* 0x00000001040d7899 */ /* 0x000fe20008010205 */
[----:B------:R-:W-:-:S02]  /*2db0*/  IMAD.MOV R10, RZ, RZ, -R10 ;  /* 0x000000ffff0a7224 */ /* 0x000fc400078e0a0a */
[C---:B------:R-:W-:Y:S02]  /*2dc0*/  IMAD R81, R5.reuse, R14, R81 ;  /* 0x0000000e05517224 */ /* 0x040fe400078e0251 */
[----:B------:R-:W-:Y:S02]  /*2dd0*/  IMAD R89, R5, R10, R89 ;  /* 0x0000000a05597224 */ /* 0x000fe400078e0259 */
[--C-:B------:R-:W-:Y:S01]  /*2de0*/  @!P6 IMAD.IADD R79, R79, 0x1, -R5.reuse ;  /* 0x000000014f4fe824 */ /* 0x100fe200078e0a05 */
[----:B------:R-:W-:Y:S01]  /*2df0*/  ISETP.GT.U32.AND P6, PT, R5, R81, PT ;  /* 0x000000510500720c */ /* 0x000fe20003fc4070 */
[--C-:B------:R-:W-:Y:S01]  /*2e00*/  @!P0 IMAD.IADD R77, R77, 0x1, -R5.reuse ;  /* 0x000000014d4d8824 */ /* 0x100fe200078e0a05 */
[----:B------:R-:W-:Y:S01]  /*2e10*/  ISETP.GE.AND P0, PT, R13, RZ, PT ;  /* 0x000000ff0d00720c */ /* 0x000fe20003f06270 */
[----:B------:R-:W-:Y:S01]  /*2e20*/  @!P5 IMAD.IADD R91, R91, 0x1, -R5 ;  /* 0x000000015b5bd824 */ /* 0x000fe200078e0a05 */
[----:B------:R-:W-:Y:S01]  /*2e30*/  ISETP.GT.U32.AND P5, PT, R5, R89, PT ;  /* 0x000000590500720c */ /* 0x000fe20003fa4070 */
[----:B------:R-:W-:Y:S01]  /*2e40*/  @!P1 IMAD.MOV R77, RZ, RZ, -R77 ;  /* 0x000000ffff4d9224 */ /* 0x000fe200078e0a4d */
[----:B------:R-:W-:Y:S01]  /*2e50*/  LOP3.LUT R13, R7, 0xa4, RZ, 0xfc, !PT ;  /* 0x000000a4070d7812 */ /* 0x000fe200078efcff */
[----:B------:R-:W-:Y:S01]  /*2e60*/  @!P4 IMAD.MOV R93, RZ, RZ, -R93 ;  /* 0x000000ffff5dc224 */ /* 0x000fe200078e0a5d */
[----:B------:R-:W-:Y:S01]  /*2e70*/  ISETP.GE.AND P1, PT, R11, RZ, PT ;  /* 0x000000ff0b00720c */ /* 0x000fe20003f26270 */
[----:B------:R-:W-:Y:S01]  /*2e80*/  @!P2 IMAD.MOV R79, RZ, RZ, -R79 ;  /* 0x000000ffff4fa224 */ /* 0x000fe200078e0a4f */
[----:B------:R-:W-:-:S02]  /*2e90*/  IABS R83, R13 ;  /* 0x0000000d00537213 */ /* 0x000fc40000000000 */
[----:B------:R-:W-:Y:S01]  /*2ea0*/  LOP3.LUT R11, R7, 0xa2, RZ, 0xfc, !PT ;  /* 0x000000a2070b7812 */ /* 0x000fe200078efcff */
[--C-:B------:R-:W-:Y:S01]  /*2eb0*/  @!P6 IMAD.IADD R81, R81, 0x1, -R5.reuse ;  /* 0x000000015151e824 */ /* 0x100fe200078e0a05 */
[----:B------:R-:W-:Y:S01]  /*2ec0*/  ISETP.GE.AND P4, PT, R13, RZ, PT ;  /* 0x000000ff0d00720c */ /* 0x000fe20003f86270 */
[C---:B------:R-:W-:Y:S01]  /*2ed0*/  IMAD.HI.U32 R9, R6.reuse, R83, RZ ;  /* 0x0000005306097227 */ /* 0x040fe200078e00ff */
[----:B------:R-:W-:Y:S02]  /*2ee0*/  IABS R87, R11 ;  /* 0x0000000b00577213 */ /* 0x000fe40000000000 */
[----:B------:R-:W-:Y:S01]  /*2ef0*/  LOP3.LUT R13, R7, 0x9a, RZ, 0xfc, !PT ;  /* 0x0000009a070d7812 */ /* 0x000fe200078efcff */
[----:B------:R-:W-:Y:S01]  /*2f00*/  @!P5 IMAD.IADD R89, R89, 0x1, -R5 ;  /* 0x000000015959d824 */ /* 0x000fe200078e0a05 */
[----:B------:R-:W-:Y:S01]  /*2f10*/  ISETP.GT.U32.AND P5, PT, R5, R81, PT ;  /* 0x000000510500720c */ /* 0x000fe20003fa4070 */
[----:B------:R-:W-:Y:S01]  /*2f20*/  IMAD.MOV R10, RZ, RZ, -R9 ;  /* 0x000000ffff0a7224 */ /* 0x000fe200078e0a09 */
[----:B------:R-:W-:Y:S01]  /*2f30*/  IABS R157, R13 ;  /* 0x0000000d009d7213 */ /* 0x000fe20000000000 */
[----:B------:R-:W-:-:S04]  /*2f40*/  IMAD.HI.U32 R9, R6, R87, RZ ;  /* 0x0000005706097227 */ /* 0x000fc800078e00ff */
[----:B------:R-:W-:Y:S02]  /*2f50*/  IMAD.MOV R14, RZ, RZ, -R9 ;  /* 0x000000ffff0e7224 */ /* 0x000fe400078e0a09 */
[----:B------:R-:W-:-:S04]  /*2f60*/  IMAD.HI.U32 R9, R6, R85, RZ ;  /* 0x0000005506097227 */ /* 0x000fc800078e00ff */
[----:B------:R-:W-:Y:S02]  /*2f70*/  IMAD R87, R5, R14, R87 ;  /* 0x0000000e05577224 */ /* 0x000fe400078e0257 */
[----:B------:R-:W-:Y:S02]  /*2f80*/  @!P5 IMAD.IADD R81, R81, 0x1, -R5 ;  /* 0x000000015151d824 */ /* 0x000fe400078e0a05 */
[C---:B------:R-:W-:Y:S01]  /*2f90*/  IMAD R83, R5.reuse, R10, R83 ;  /* 0x0000000a05537224 */ /* 0x040fe200078e0253 */
[C---:B------:R-:W-:Y:S01]  /*2fa0*/  ISETP.GT.U32.AND P5, PT, R5.reuse, R87, PT ;  /* 0x000000570500720c */ /* 0x040fe20003fa4070 */
[----:B------:R-:W-:Y:S02]  /*2fb0*/  IMAD.MOV R14, RZ, RZ, -R9 ;  /* 0x000000ffff0e7224 */ /* 0x000fe400078e0a09 */
[----:B------:R-:W-:Y:S01]  /*2fc0*/  IMAD.HI.U32 R10, R6, R149, RZ ;  /* 0x00000095060a7227 */ /* 0x000fe200078e00ff */
[----:B------:R-:W-:-:S03]  /*2fd0*/  ISETP.GT.U32.AND P6, PT, R5, R83, PT ;  /* 0x000000530500720c */ /* 0x000fc60003fc4070 */
[----:B------:R-:W-:Y:S02]  /*2fe0*/  IMAD R85, R5, R14, R85 ;  /* 0x0000000e05557224 */ /* 0x000fe400078e0255 */
[----:B------:R-:W-:Y:S02]  /*2ff0*/  IMAD.MOV R10, RZ, RZ, -R10 ;  /* 0x000000ffff0a7224 */ /* 0x000fe400078e0a0a */
[----:B------:R-:W-:Y:S02]  /*3000*/  @!P3 IMAD.MOV R81, RZ, RZ, -R81 ;  /* 0x000000ffff51b224 */ /* 0x000fe400078e0a51 */
[----:B------:R-:W-:Y:S01]  /*3010*/  @!P5 IMAD.IADD R87, R87, 0x1, -R5 ;  /* 0x000000015757d824 */ /* 0x000fe200078e0a05 */
[C---:B------:R-:W-:Y:S01]  /*3020*/  ISETP.GT.U32.AND P5, PT, R5.reuse, R85, PT ;  /* 0x000000550500720c */ /* 0x040fe20003fa4070 */
[----:B------:R-:W-:Y:S02]  /*3030*/  IMAD R149, R5, R10, R149 ;  /* 0x0000000a05957224 */ /* 0x000fe400078e0295 */
[----:B------:R-:W-:Y:S01]  /*3040*/  @!P6 IMAD.IADD R83, R83, 0x1, -R5 ;  /* 0x000000015353e824 */ /* 0x000fe200078e0a05 */
[C---:B------:R-:W-:Y:S01]  /*3050*/  ISETP.GT.U32.AND P6, PT, R5.reuse, R89, PT ;  /* 0x000000590500720c */ /* 0x040fe20003fc4070 */
[----:B------:R-:W-:Y:S01]  /*3060*/  IMAD.HI.U32 R10, R6, R151, RZ ;  /* 0x00000097060a7227 */ /* 0x000fe200078e00ff */
[----:B------:R-:W-:-:S02]  /*3070*/  ISETP.GT.U32.AND P3, PT, R5, R149, PT ;  /* 0x000000950500720c */ /* 0x000fc40003f64070 */
[----:B------:R-:W-:Y:S01]  /*3080*/  ISETP.GT.U32.AND P2, PT, R5, R83, PT ;  /* 0x000000530500720c */ /* 0x000fe20003f44070 */
[----:B------:R-:W-:Y:S02]  /*3090*/  IMAD.MOV R10, RZ, RZ, -R10 ;  /* 0x000000ffff0a7224 */ /* 0x000fe400078e0a0a */
[----:B------:R-:W-:-:S04]  /*30a0*/  IMAD.HI.U32 R9, R6, R157, RZ ;  /* 0x0000009d06097227 */ /* 0x000fc800078e00ff */
[--C-:B------:R-:W-:Y:S02]  /*30b0*/  @!P5 IMAD.IADD R85, R85, 0x1, -R5.reuse ;  /* 0x000000015555d824 */ /* 0x100fe400078e0a05 */
[----:B------:R-:W-:Y:S01]  /*30c0*/  @!P6 IMAD.IADD R89, R89, 0x1, -R5 ;  /* 0x000000015959e824 */ /* 0x000fe200078e0a05 */
[----:B------:R-:W-:Y:S01]  /*30d0*/  ISETP.GE.AND P6, PT, R15, RZ, PT ;  /* 0x000000ff0f00720c */ /* 0x000fe20003fc6270 */
[C---:B------:R-:W-:Y:S01]  /*30e0*/  IMAD R151, R5.reuse, R10, R151 ;  /* 0x0000000a05977224 */ /* 0x040fe200078e0297 */
[----:B------:R-:W-:Y:S01]  /*30f0*/  ISETP.GT.U32.AND P5, PT, R5, R85, PT ;  /* 0x000000550500720c */ /* 0x000fe20003fa4070 */
[----:B------:R-:W-:Y:S01]  /*3100*/  IMAD.MOV R10, RZ, RZ, -R9 ;  /* 0x000000ffff0a7224 */ /* 0x000fe200078e0a09 */
[----:B------:R-:W-:Y:S01]  /*3110*/  LOP3.LUT R15, R7, 0x98, RZ, 0xfc, !PT ;  /* 0x00000098070f7812 */ /* 0x000fe200078efcff */
[----:B------:R-:W-:Y:S01]  /*3120*/  @!P1 IMAD.MOV R89, RZ, RZ, -R89 ;  /* 0x000000ffff599224 */ /* 0x000fe200078e0a59 */
[C---:B------:R-:W-:Y:S01]  /*3130*/  ISETP.GT.U32.AND P1, PT, R5.reuse, R87, PT ;  /* 0x000000570500720c */ /* 0x040fe20003f24070 */
[----:B------:R-:W-:Y:S01]  /*3140*/  IMAD R157, R5, R10, R157 ;  /* 0x0000000a059d7224 */ /* 0x000fe200078e029d */
[----:B------:R-:W-:Y:S01]  /*3150*/  IABS R155, R15 ;  /* 0x0000000f009b7213 */ /* 0x000fe20000000000 */
[----:B------:R-:W-:-:S02]  /*3160*/  @!P3 IMAD.IADD R149, R149, 0x1, -R5 ;  /* 0x000000019595b824 */ /* 0x000fc400078e0a05 */
[----:B------:R-:W-:Y:S01]  /*3170*/  @!P0 IMAD.MOV R91, RZ, RZ, -R91 ;  /* 0x000000ffff5b8224 */ /* 0x000fe200078e0a5b */
[----:B------:R-:W-:Y:S01]  /*3180*/  ISETP.GE.AND P0, PT, R11, RZ, PT ;  /* 0x000000ff0b00720c */ /* 0x000fe20003f06270 */
[----:B------:R-:W-:Y:S01]  /*3190*/  IMAD.HI.U32 R9, R6, R155, RZ ;  /* 0x0000009b06097227 */ /* 0x000fe200078e00ff */
[----:B------:R-:W-:-:S03]  /*31a0*/  ISETP.GT.U32.AND P3, PT, R5, R149, PT ;  /* 0x000000950500720c */ /* 0x000fc60003f64070 */
[--C-:B------:R-:W-:Y:S01]  /*31b0*/  @!P5 IMAD.IADD R85, R85, 0x1, -R5.reuse ;  /* 0x000000015555d824 */ /* 0x100fe200078e0a05 */
[----:B------:R-:W-:Y:S01]  /*31c0*/  ISETP.GT.U32.AND P5, PT, R5, R157, PT ;  /* 0x0000009d0500720c */ /* 0x000fe20003fa4070 */
[----:B------:R-:W-:Y:S01]  /*31d0*/  @!P1 IMAD.IADD R87, R87, 0x1, -R5 ;  /* 0x0000000157579824 */ /* 0x000fe200078e0a05 */
[----:B------:R-:W-:Y:S01]  /*31e0*/  ISETP.GT.U32.AND P1, PT, R5, R151, PT ;  /* 0x000000970500720c */ /* 0x000fe20003f24070 */
[----:B------:R-:W-:-:S04]  /*31f0*/  IMAD.HI.U32 R10, R6, R159, RZ ;  /* 0x0000009f060a7227 */ /* 0x000fc800078e00ff */
[----:B------:R-:W-:Y:S02]  /*3200*/  IMAD.MOV R14, RZ, RZ, -R9 ;  /* 0x000000ffff0e7224 */ /* 0x000fe400078e0a09 */
[----:B------:R-:W-:-:S04]  /*3210*/  IMAD.HI.U32 R11, R6, R161, RZ ;  /* 0x000000a1060b7227 */ /* 0x000fc800078e00ff */
[----:B------:R-:W-:Y:S01]  /*3220*/  @!P2 IMAD.IADD R83, R83, 0x1, -R5 ;  /* 0x000000015353a824 */ /* 0x000fe200078e0a05 */
[----:B------:R-:W-:Y:S01]  /*3230*/  ISETP.GE.AND P2, PT, R16, RZ, PT ;  /* 0x000000ff1000720c */ /* 0x000fe20003f46270 */
[----:B------:R-:W-:Y:S02]  /*3240*/  IMAD.MOV R10, RZ, RZ, -R10 ;  /* 0x000000ffff0a7224 */ /* 0x000fe400078e0a0a */
[----:B------:R-:W-:Y:S01]  /*3250*/  IMAD R155, R5, R14, R155 ;  /* 0x0000000e059b7224 */ /* 0x000fe200078e029b */
[C---:B------:R-:W-:Y:S01]  /*3260*/  LOP3.LUT R14, R7.reuse, 0x8e, RZ, 0xfc, !PT ;  /* 0x0000008e070e7812 */ /* 0x040fe200078efcff */
[----:B------:R-:W-:Y:S01]  /*3270*/  IMAD.MOV R16, RZ, RZ, -R11 ;  /* 0x000000ffff107224 */ /* 0x000fe200078e0a0b */
[----:B------:R-:W-:Y:S01]  /*3280*/  LOP3.LUT R11, R7, 0x92, RZ, 0xfc, !PT ;  /* 0x00000092070b7812 */ /* 0x000fe200078efcff */
[--C-:B------:R-:W-:Y:S01]  /*3290*/  @!P5 IMAD.IADD R157, R157, 0x1, -R5.reuse ;  /* 0x000000019d9dd824 */ /* 0x100fe200078e0a05 */
[----:B------:R-:W-:Y:S01]  /*32a0*/  IABS R169, R14 ;  /* 0x0000000e00a97213 */ /* 0x000fe20000000000 */
[----:B------:R-:W-:Y:S01]  /*32b0*/  @!P3 IMAD.IADD R149, R149, 0x1, -R5 ;  /* 0x000000019595b824 */ /* 0x000fe200078e0a05 */
[----:B------:R-:W-:Y:S01]  /*32c0*/  IABS R163, R11 ;  /* 0x0000000b00a37213 */ /* 0x000fe20000000000 */
[C---:B------:R-:W-:Y:S01]  /*32d0*/  IMAD R159, R5.reuse, R10, R159 ;  /* 0x0000000a059f7224 */ /* 0x040fe200078e029f */
[C---:B------:R-:W-:Y:S01]  /*32e0*/  ISETP.GT.U32.AND P5, PT, R5.reuse, R157, PT ;  /* 0x0000009d0500720c */ /* 0x040fe20003fa4070 */
[----:B------:R-:W-:Y:S01]  /*32f0*/  @!P0 IMAD.MOV R87, RZ, RZ, -R87 ;  /* 0x000000ffff578224 */ /* 0x000fe200078e0a57 */
[C---:B------:R-:W-:Y:S01]  /*3300*/  ISETP.GT.U32.AND P0, PT, R5.reuse, R155, PT ;  /* 0x0000009b0500720c */ /* 0x040fe20003f04070 */
[----:B------:R-:W-:Y:S01]  /*3310*/  @!P6 IMAD.MOV R149, RZ, RZ, -R149 ;  /* 0x000000ffff95e224 */ /* 0x000fe200078e0a95 */
[----:B------:R-:W-:Y:S01]  /*3320*/  ISETP.GT.U32.AND P6, PT, R5, R159, PT ;  /* 0x0000009f0500720c */ /* 0x000fe20003fc4070 */
[----:B------:R-:W-:Y:S01]  /*3330*/  @!P1 IMAD.IADD R151, R151, 0x1, -R5 ;  /* 0x0000000197979824 */ /* 0x000fe200078e0a05 */
[----:B------:R-:W-:Y:S01]  /*3340*/  ISETP.GE.AND P1, PT, R13, RZ, PT ;  /* 0x000000ff0d00720c */ /* 0x000fe20003f26270 */
[----:B------:R-:W-:Y:S01]  /*3350*/  IMAD.HI.U32 R9, R6, R163, RZ ;  /* 0x000000a306097227 */ /* 0x000fe200078e00ff */
[----:B------:R-:W-:-:S02]  /*3360*/  LOP3.LUT R13, R7, 0x90, RZ, 0xfc, !PT ;  /* 0x00000090070d7812 */ /* 0x000fc400078efcff */
[----:B------:R-:W-:Y:S01]  /*3370*/  ISETP.GE.AND P3, PT, R17, RZ, PT ;  /* 0x000000ff1100720c */ /* 0x000fe20003f66270 */
[----:B------:R-:W-:Y:S01]  /*3380*/  @!P4 IMAD.MOV R83, RZ, RZ, -R83 ;  /* 0x000000ffff53c224 */ /* 0x000fe200078e0a53 */
[----:B------:R-:W-:Y:S01]  /*3390*/  ISETP.GT.U32.AND P4, PT, R5, R151, PT ;  /* 0x000000970500720c */ /* 0x000fe20003f84070 */
[----:B------:R-:W-:Y:S01]  /*33a0*/  IMAD.MOV R10, RZ, RZ, -R9 ;  /* 0x000000ffff0a7224 */ /* 0x000fe200078e0a09 */
[----:B------:R-:W-:Y:S01]  /*33b0*/  IABS R165, R13 ;  /* 0x0000000d00a57213 */ /* 0x000fe20000000000 */
[--C-:B------:R-:W-:Y:S01]  /*33c0*/  @!P0 IMAD.IADD R155, R155, 0x1, -R5.reuse ;  /* 0x000000019b9b8824 */ /* 0x100fe200078e0a05 */
[----:B------:R-:W-:Y:S01]  /*33d0*/  ISETP.GE.AND P0, PT, R19, RZ, PT ;  /* 0x000000ff1300720c */ /* 0x000fe20003f06270 */
[----:B------:R-:W-:Y:S01]  /*33e0*/  @!P5 IMAD.IADD R157, R157, 0x1, -R5 ;  /* 0x000000019d9dd824 */ /* 0x000fe200078e0a05 */
[----:B------:R-:W-:Y:S01]  /*33f0*/  ISETP.GE.AND P5, PT, R18, RZ, PT ;  /* 0x000000ff1200720c */ /* 0x000fe20003fa6270 */
[----:B------:R-:W-:Y:S01]  /*3400*/  IMAD R163, R5, R10, R163 ;  /* 0x0000000a05a37224 */ /* 0x000fe200078e02a3 */
[----:B------:R-:W-:Y:S01]  /*3410*/  LOP3.LUT R17, R7, 0x7e, RZ, 0xfc, !PT ;  /* 0x0000007e07117812 */ /* 0x000fe200078efcff */
[----:B------:R-:W-:Y:S01]  /*3420*/  @!P6 IMAD.IADD R159, R159, 0x1, -R5 ;  /* 0x000000019f9fe824 */ /* 0x000fe200078e0a05 */
[C---:B------:R-:W-:Y:S01]  /*3430*/  ISETP.GT.U32.AND P6, PT, R5.reuse, R155, PT ;  /* 0x0000009b0500720c */ /* 0x040fe20003fc4070 */
[----:B------:R-:W-:Y:S01]  /*3440*/  IMAD R161, R5, R16, R161 ;  /* 0x0000001005a17224 */ /* 0x000fe200078e02a1 */
[----:B------:R-:W-:Y:S01]  /*3450*/  LOP3.LUT R19, R7, 0x7c, RZ, 0xfc, !PT ;  /* 0x0000007c07137812 */ /* 0x000fe200078efcff */
[----:B------:R-:W-:Y:S01]  /*3460*/  @!P1 IMAD.MOV R157, RZ, RZ, -R157 ;  /* 0x000000ffff9d9224 */ /* 0x000fe200078e0a9d */
[----:B------:R-:W-:Y:S01]  /*3470*/  ISETP.GT.U32.AND P1, PT, R5, R163, PT ;  /* 0x000000a30500720c */ /* 0x000fe20003f24070 */
[----:B------:R-:W-:Y:S01]  /*3480*/  @!P2 IMAD.MOV R85, RZ, RZ, -R85 ;  /* 0x000000ffff55a224 */ /* 0x000fe200078e0a55 */
[----:B------:R-:W-:Y:S01]  /*3490*/  ISETP.GE.AND P2, PT, R15, RZ, PT ;  /* 0x000000ff0f00720c */ /* 0x000fe20003f46270 */
[----:B------:R-:W-:Y:S01]  /*34a0*/  @!P4 IMAD.IADD R151, R151, 0x1, -R5 ;  /* 0x000000019797c824 */ /* 0x000fe200078e0a05 */
[----:B------:R-:W-:Y:S01]  /*34b0*/  ISETP.GT.U32.AND P4, PT, R5, R161, PT ;  /* 0x000000a10500720c */ /* 0x000fe20003f84070 */
[----:B------:R-:W-:Y:S01]  /*34c0*/  IMAD.HI.U32 R9, R6, R165, RZ ;  /* 0x000000a506097227 */ /* 0x000fe200078e00ff */
[----:B------:R-:W-:-:S02]  /*34d0*/  LOP3.LUT R15, R7, 0x8c, RZ, 0xfc, !PT ;  /* 0x0000008c070f7812 */ /* 0x000fc400078efcff */
[----:B------:R-:W-:Y:S01]  /*34e0*/  IABS R183, R17 ;  /* 0x0000001100b77213 */ /* 0x000fe20000000000 */
[----:B------:R-:W-:Y:S01]  /*34f0*/  @!P6 IMAD.IADD R155, R155, 0x1, -R5 ;  /* 0x000000019b9be824 */ /* 0x000fe200078e0a05 */
[----:B------:R-:W-:Y:S01]  /*3500*/  ISETP.GE.AND P6, PT, R11, RZ, PT ;  /* 0x000000ff0b00720c */ /* 0x000fe20003fc6270 */
[----:B------:R-:W-:Y:S01]  /*3510*/  IMAD.MOV R10, RZ, RZ, -R9 ;  /* 0x000000ffff0a7224 */ /* 0x000fe200078e0a09 */
[----:B------:R-:W-:Y:S01]  /*3520*/  IABS R167, R15 ;  /* 0x0000000f00a77213 */ /* 0x000fe20000000000 */
[----:B------:R-:W-:Y:S01]  /*3530*/  @!P1 IMAD.IADD R163, R163, 0x1, -R5 ;  /* 0x00000001a3a39824 */ /* 0x000fe200078e0a05 */
[----:B------:R-:W-:Y:S01]  /*3540*/  LOP3.LUT R11, R7, 0x8a, RZ, 0xfc, !PT ;  /* 0x0000008a070b7812 */ /* 0x000fe200078efcff */
[----:B------:R-:W-:Y:S01]  /*3550*/  IMAD R165, R5, R10, R165 ;  /* 0x0000000a05a57224 */ /* 0x000fe200078e02a5 */
[----:B------:R-:W-:Y:S01]  /*3560*/  ISETP.GE.AND P1, PT, R14, RZ, PT ;  /* 0x000000ff0e00720c */ /* 0x000fe20003f26270 */
[----:B------:R-:W-:Y:S01]  /*3570*/  @!P4 IMAD.IADD R161, R161, 0x1, -R5 ;  /* 0x00000001a1a1c824 */ /* 0x000fe200078e0a05 */
[C---:B------:R-:W-:Y:S01]  /*3580*/  ISETP.GT.U32.AND P4, PT, R5.reuse, R159, PT ;  /* 0x0000009f0500720c */ /* 0x040fe20003f84070 */
[----:B------:R-:W-:Y:S01]  /*3590*/  @!P2 IMAD.MOV R155, RZ, RZ, -R155 ;  /* 0x000000ffff9ba224 */ /* 0x000fe200078e0a9b */
[----:B------:R-:W-:Y:S01]  /*35a0*/  IABS R171, R11 ;  /* 0x0000000b00ab7213 */ /* 0x000fe20000000000 */
[----:B------:R-:W-:Y:S01]  /*35b0*/  IMAD.HI.U32 R9, R6, R169, RZ ;  /* 0x000000a906097227 */ /* 0x000fe200078e00ff */
[----:B------:R-:W-:-:S02]  /*35c0*/  ISETP.GT.U32.AND P2, PT, R5, R163, PT ;  /* 0x000000a30500720c */ /* 0x000fc40003f44070 */
[----:B------:R-:W-:Y:S01]  /*35d0*/  IABS R185, R19 ;  /* 0x0000001300b97213 */ /* 0x000fe20000000000 */
[----:B------:R-:W-:-:S04]  /*35e0*/  IMAD.HI.U32 R10, R6, R167, RZ ;  /* 0x000000a7060a7227 */ /* 0x000fc800078e00ff */
[----:B------:R-:W-:Y:S02]  /*35f0*/  IMAD.MOV R14, RZ, RZ, -R9 ;  /* 0x000000ffff0e7224 */ /* 0x000fe400078e0a09 */
[----:B------:R-:W-:Y:S02]  /*3600*/  IMAD.MOV R10, RZ, RZ, -R10 ;  /* 0x000000ffff0a7224 */ /* 0x000fe400078e0a0a */
[----:B------:R-:W-:-:S04]  /*3610*/  IMAD.HI.U32 R9, R6, R171, RZ ;  /* 0x000000ab06097227 */ /* 0x000fc800078e00ff */
[----:B------:R-:W-:Y:S02]  /*3620*/  IMAD R167, R5, R10, R167 ;  /* 0x0000000a05a77224 */ /* 0x000fe400078e02a7 */
[----:B------:R-:W-:Y:S01]  /*3630*/  IMAD.MOV R10, RZ, RZ, -R9 ;  /* 0x000000ffff0a7224 */ /* 0x000fe200078e0a09 */
[----:B------:R-:W-:Y:S01]  /*3640*/  LOP3.LUT R9, R7, 0x88, RZ, 0xfc, !PT ;  /* 0x0000008807097812 */ /* 0x000fe200078efcff */
[----:B------:R-:W-:Y:S01]  /*3650*/  @!P3 IMAD.MOV R151, RZ, RZ, -R151 ;  /* 0x000000ffff97b224 */ /* 0x000fe200078e0a97 */
[----:B------:R-:W-:Y:S01]  /*3660*/  ISETP.GT.U32.AND P3, PT, R5, R161, PT ;  /* 0x000000a10500720c */ /* 0x000fe20003f64070 */
[--C-:B------:R-:W-:Y:S01]  /*3670*/  @!P4 IMAD.IADD R159, R159, 0x1, -R5.reuse ;  /* 0x000000019f9fc824 */ /* 0x100fe200078e0a05 */
[----:B------:R-:W-:Y:S01]  /*3680*/  ISETP.GT.U32.AND P4, PT, R5, R165, PT ;  /* 0x000000a50500720c */ /* 0x000fe20003f84070 */
[----:B------:R-:W-:Y:S01]  /*3690*/  @!P2 IMAD.IADD R163, R163, 0x1, -R5 ;  /* 0x00000001a3a3a824 */ /* 0x000fe200078e0a05 */
[C---:B------:R-:W-:Y:S01]  /*36a0*/  ISETP.GT.U32.AND P2, PT, R5.reuse, R167, PT ;  /* 0x000000a70500720c */ /* 0x040fe20003f44070 */
[----:B------:R-:W-:Y:S01]  /*36b0*/  IMAD R171, R5, R10, R171 ;  /* 0x0000000a05ab7224 */ /* 0x000fe200078e02ab */
[----:B------:R-:W-:Y:S01]  /*36c0*/  IABS R173, R9 ;  /* 0x0000000900ad7213 */ /* 0x000fe20000000000 */
[----:B------:R-:W-:-:S02]  /*36d0*/  @!P6 IMAD.MOV R163, RZ, RZ, -R163 ;  /* 0x000000ffffa3e224 */ /* 0x000fc400078e0aa3 */
[C---:B------:R-:W-:Y:S01]  /*36e0*/  IMAD R169, R5.reuse, R14, R169 ;  /* 0x0000000e05a97224 */ /* 0x040fe200078e02a9 */
[----:B------:R-:W-:Y:S01]  /*36f0*/  ISETP.GT.U32.AND P6, PT, R5, R171, PT ;  /* 0x000000ab0500720c */ /* 0x000fe20003fc4070 */
[----:B------:R-:W-:Y:S02]  /*3700*/  @!P5 IMAD.MOV R159, RZ, RZ, -R159 ;  /* 0x000000ffff9fd224 */ /* 0x000fe400078e0a9f */
[--C-:B------:R-:W-:Y:S01]  /*3710*/  @!P3 IMAD.IADD R161, R161, 0x1, -R5.reuse ;  /* 0x00000001a1a1b824 */ /* 0x100fe200078e0a05 */
[----:B------:R-:W-:Y:S01]  /*3720*/  ISETP.GE.AND P3, PT, R13, RZ, PT ;  /* 0x000000ff0d00720c */ /* 0x000fe20003f66270 */
[--C-:B------:R-:W-:Y:S01]  /*3730*/  @!P4 IMAD.IADD R165, R165, 0x1, -R5.reuse ;  /* 0x00000001a5a5c824 */ /* 0x100fe200078e0a05 */
[----:B------:R-:W-:Y:S01]  /*3740*/  ISETP.GT.U32.AND P5, PT, R5, R169, PT ;  /* 0x000000a90500720c */ /* 0x000fe20003fa4070 */
[----:B------:R-:W-:Y:S01]  /*3750*/  @!P2 IMAD.IADD R167, R167, 0x1, -R5 ;  /* 0x00000001a7a7a824 */ /* 0x000fe200078e0a05 */
[----:B------:R-:W-:Y:S01]  /*3760*/  LOP3.LUT R13, R7, 0x86, RZ, 0xfc, !PT ;  /* 0x00000086070d7812 */ /* 0x000fe200078efcff */
[----:B------:R-:W-:Y:S01]  /*3770*/  @!P0 IMAD.MOV R161, RZ, RZ, -R161 ;  /* 0x000000ffffa18224 */ /* 0x000fe200078e0aa1 */
[----:B------:R-:W-:-:S02]  /*3780*/  ISETP.GT.U32.AND P4, PT, R5, R165, PT ;  /* 0x000000a50500720c */ /* 0x000fc40003f84070 */
[----:B------:R-:W-:Y:S01]  /*3790*/  IABS R175, R13 ;  /* 0x0000000d00af7213 */ /* 0x000fe20000000000 */
[--C-:B------:R-:W-:Y:S01]  /*37a0*/  @!P6 IMAD.IADD R171, R171, 0x1, -R5.reuse ;  /* 0x00000001ababe824 */ /* 0x100fe200078e0a05 */
[----:B------:R-:W-:Y:S02]  /*37b0*/  ISETP.GE.AND P0, PT, R15, RZ, PT ;  /* 0x000000ff0f00720c */ /* 0x000fe40003f06270 */
[C---:B------:R-:W-:Y:S01]  /*37c0*/  ISETP.GT.U32.AND P2, PT, R5.reuse, R167, PT ;  /* 0x000000a70500720c */ /* 0x040fe20003f44070 */
[C---:B------:R-:W-:Y:S01]  /*37d0*/  IMAD.HI.U32 R10, R6.reuse, R175, RZ ;  /* 0x000000af060a7227 */ /* 0x040fe200078e00ff */
[----:B------:R-:W-:Y:S02]  /*37e0*/  ISETP.GT.U32.AND P6, PT, R5, R171, PT ;  /* 0x000000ab0500720c */ /* 0x000fe40003fc4070 */
[----:B------:R-:W-:Y:S01]  /*37f0*/  LOP3.LUT R15, R7, 0x84, RZ, 0xfc, !PT ;  /* 0x00000084070f7812 */ /* 0x000fe200078efcff */
[--C-:B------:R-:W-:Y:S02]  /*3800*/  @!P5 IMAD.IADD R169, R169, 0x1, -R5.reuse ;  /* 0x00000001a9a9d824 */ /* 0x100fe400078e0a05 */
[----:B------:R-:W-:Y:S01]  /*3810*/  IMAD.MOV R10, RZ, RZ, -R10 ;  /* 0x000000ffff0a7224 */ /* 0x000fe200078e0a0a */
[----:B------:R-:W-:Y:S01]  /*3820*/  IABS R177, R15 ;  /* 0x0000000f00b17213 */ /* 0x000fe20000000000 */
[----:B------:R-:W-:Y:S01]  /*3830*/  @!P4 IMAD.IADD R165, R165, 0x1, -R5 ;  /* 0x00000001a5a5c824 */ /* 0x000fe200078e0a05 */
[C---:B------:R-:W-:Y:S01]  /*3840*/  ISETP.GT.U32.AND P5, PT, R5.reuse, R169, PT ;  /* 0x000000a90500720c */ /* 0x040fe20003fa4070 */
[----:B------:R-:W-:Y:S01]  /*3850*/  IMAD R175, R5, R10, R175 ;  /* 0x0000000a05af7224 */ /* 0x000fe200078e02af */
[----:B------:R-:W-:Y:S01]  /*3860*/  ISETP.GE.AND P4, PT, R11, RZ, PT ;  /* 0x000000ff0b00720c */ /* 0x000fe20003f86270 */
[----:B------:R-:W-:Y:S01]  /*3870*/  @!P3 IMAD.MOV R165, RZ, RZ, -R165 ;  /* 0x000000ffffa5b224 */ /* 0x000fe200078e0aa5 */
[----:B------:R-:W-:Y:S01]  /*3880*/  ISETP.GE.AND P3, PT, R9, RZ, PT ;  /* 0x000000ff0900720c */ /* 0x000fe20003f66270 */
[----:B------:R-:W-:Y:S01]  /*3890*/  @!P6 IMAD.IADD R171, R171, 0x1, -R5 ;  /* 0x00000001ababe824 */ /* 0x000fe200078e0a05 */
[----:B------:R-:W-:Y:S01]  /*38a0*/  ISETP.GT.U32.AND P6, PT, R5, R175, PT ;  /* 0x000000af0500720c */ /* 0x000fe20003fc4070 */
[----:B------:R-:W-:-:S04]  /*38b0*/  IMAD.HI.U32 R9, R6, R173, RZ ;  /* 0x000000ad06097227 */ /* 0x000fc800078e00ff */
[----:B------:R-:W-:Y:S01]  /*38c0*/  IMAD.MOV R14, RZ, RZ, -R9 ;  /* 0x000000ffff0e7224 */ /* 0x000fe200078e0a09 */
[----:B------:R-:W-:Y:S01]  /*38d0*/  LOP3.LUT R9, R7, 0x82, RZ, 0xfc, !PT ;  /* 0x0000008207097812 */ /* 0x000fe200078efcff */
[----:B------:R-:W-:-:S03]  /*38e0*/  IMAD.HI.U32 R11, R6, R177, RZ ;  /* 0x000000b1060b7227 */ /* 0x000fc600078e00ff */
[----:B------:R-:W-:Y:S01]  /*38f0*/  IABS R179, R9 ;  /* 0x0000000900b37213 */ /* 0x000fe20000000000 */
[----:B------:R-:W-:Y:S01]  /*3900*/  @!P5 IMAD.IADD R169, R169, 0x1, -R5 ;  /* 0x00000001a9a9d824 */ /* 0x000fe200078e0a05 */
[----:B------:R-:W-:Y:S01]  /*3910*/  ISETP.GE.AND P5, PT, R13, RZ, PT ;  /* 0x000000ff0d00720c */ /* 0x000fe20003fa6270 */
[----:B------:R-:W-:Y:S02]  /*3920*/  IMAD R173, R5, R14, R173 ;  /* 0x0000000e05ad7224 */ /* 0x000fe400078e02ad */
[----:B------:R-:W-:Y:S01]  /*3930*/  @!P2 IMAD.IADD R167, R167, 0x1, -R5 ;  /* 0x00000001a7a7a824 */ /* 0x000fe200078e0a05 */
[----:B------:R-:W-:Y:S01]  /*3940*/  ISETP.GE.AND P2, PT, R15, RZ, PT ;  /* 0x000000ff0f00720c */ /* 0x000fe20003f46270 */
[----:B------:R-:W-:Y:S01]  /*3950*/  IMAD.MOV R16, RZ, RZ, -R11 ;  /* 0x000000ffff107224 */ /* 0x000fe200078e0a0b */
[----:B------:R-:W-:Y:S01]  /*3960*/  LOP3.LUT R15, R7, 0x80, RZ, 0xfc, !PT ;  /* 0x00000080070f7812 */ /* 0x000fe200078efcff */
[----:B------:R-:W-:Y:S01]  /*3970*/  @!P1 IMAD.MOV R169, RZ, RZ, -R169 ;  /* 0x000000ffffa99224 */ /* 0x000fe200078e0aa9 */
[----:B------:R-:W-:Y:S01]  /*3980*/  ISETP.GT.U32.AND P1, PT, R5, R173, PT ;  /* 0x000000ad0500720c */ /* 0x000fe20003f24070 */
[----:B------:R-:W-:Y:S01]  /*3990*/  @!P6 IMAD.IADD R175, R175, 0x1, -R5 ;  /* 0x00000001afafe824 */ /* 0x000fe200078e0a05 */
[----:B------:R-:W-:Y:S01]  /*39a0*/  IABS R181, R15 ;  /* 0x0000000f00b57213 */ /* 0x000fe20000000000 */
[----:B------:R-:W-:-:S02]  /*39b0*/  IMAD R177, R5, R16, R177 ;  /* 0x0000001005b17224 */ /* 0x000fc400078e02b1 */
[----:B------:R-:W-:Y:S01]  /*39c0*/  @!P0 IMAD.MOV R167, RZ, RZ, -R167 ;  /* 0x000000ffffa78224 */ /* 0x000fe200078e0aa7 */
[----:B------:R-:W-:Y:S01]  /*39d0*/  ISETP.GE.AND P0, PT, R9, RZ, PT ;  /* 0x000000ff0900720c */ /* 0x000fe20003f06270 */
[----:B------:R-:W-:Y:S01]  /*39e0*/  IMAD.HI.U32 R9, R6, R179, RZ ;  /* 0x000000b306097227 */ /* 0x000fe200078e00ff */
[----:B------:R-:W-:-:S03]  /*39f0*/  ISETP.GT.U32.AND P6, PT, R5, R175, PT ;  /* 0x000000af0500720c */ /* 0x000fc60003fc4070 */
[----:B------:R-:W-:Y:S01]  /*3a00*/  @!P4 IMAD.MOV R171, RZ, RZ, -R171 ;  /* 0x000000ffffabc224 */ /* 0x000fe200078e0aab */
[----:B------:R-:W-:Y:S01]  /*3a10*/  ISETP.GT.U32.AND P4, PT, R5, R177, PT ;  /* 0x000000b10500720c */ /* 0x000fe20003f84070 */
[----:B------:R-:W-:-:S04]  /*3a20*/  IMAD.HI.U32 R10, R6, R181, RZ ;  /* 0x000000b5060a7227 */ /* 0x000fc800078e00ff */
[----:B------:R-:W-:Y:S02]  /*3a30*/  IMAD.MOV R14, RZ, RZ, -R9 ;  /* 0x000000ffff0e7224 */ /* 0x000fe400078e0a09 */
[----:B------:R-:W-:Y:S02]  /*3a40*/  @!P1 IMAD.IADD R173, R173, 0x1, -R5 ;  /* 0x00000001adad9824 */ /* 0x000fe400078e0a05 */
[----:B------:R-:W-:Y:S02]  /*3a50*/  IMAD.MOV R10, RZ, RZ, -R10 ;  /* 0x000000ffff0a7224 */ /* 0x000fe400078e0a0a */
[C---:B------:R-:W-:Y:S01]  /*3a60*/  IMAD R179, R5.reuse, R14, R179 ;  /* 0x0000000e05b37224 */ /* 0x040fe200078e02b3 */
[C---:B------:R-:W-:Y:S01]  /*3a70*/  ISETP.GT.U32.AND P1, PT, R5.reuse, R173, PT ;  /* 0x000000ad0500720c */ /* 0x040fe20003f24070 */
[----:B------:R-:W-:Y:S02]  /*3a80*/  IMAD R181, R5, R10, R181 ;  /* 0x0000000a05b57224 */ /* 0x000fe400078e02b5 */
[--C-:B------:R-:W-:Y:S01]  /*3a90*/  @!P6 IMAD.IADD R175, R175, 0x1, -R5.reuse ;  /* 0x00000001afafe824 */ /* 0x100fe200078e0a05 */
[----:B------:R-:W-:Y:S01]  /*3aa0*/  ISETP.GT.U32.AND P6, PT, R5, R179, PT ;  /* 0x000000b30500720c */ /* 0x000fe20003fc4070 */
[----:B------:R-:W-:Y:S01]  /*3ab0*/  @!P4 IMAD.IADD R177, R177, 0x1, -R5 ;  /* 0x00000001b1b1c824 */ /* 0x000fe200078e0a05 */
[----:B------:R-:W-:Y:S01]  /*3ac0*/  ISETP.GT.U32.AND P4, PT, R5, R181, PT ;  /* 0x000000b50500720c */ /* 0x000fe20003f84070 */
[----:B------:R-:W-:-:S04]  /*3ad0*/  IMAD.HI.U32 R11, R6, R183, RZ ;  /* 0x000000b7060b7227 */ /* 0x000fc800078e00ff */
[----:B------:R-:W-:-:S04]  /*3ae0*/  IMAD.HI.U32 R13, R6, R185, RZ ;  /* 0x000000b9060d7227 */ /* 0x000fc800078e00ff */
[----:B------:R-:W-:Y:S01]  /*3af0*/  IMAD.MOV R16, RZ, RZ, -R11 ;  /* 0x000000ffff107224 */ /* 0x000fe200078e0a0b */
[C---:B------:R-:W-:Y:S01]  /*3b00*/  LOP3.LUT R11, R7.reuse, 0x7a, RZ, 0xfc, !PT ;  /* 0x0000007a070b7812 */ /* 0x040fe200078efcff */
[----:B------:R-:W-:Y:S01]  /*3b10*/  IMAD.MOV R18, RZ, RZ, -R13 ;  /* 0x000000ffff127224 */ /* 0x000fe200078e0a0d */
[----:B------:R-:W-:Y:S01]  /*3b20*/  LOP3.LUT R13, R7, 0x78, RZ, 0xfc, !PT ;  /* 0x00000078070d7812 */ /* 0x000fe200078efcff */
[--C-:B------:R-:W-:Y:S01]  /*3b30*/  @!P1 IMAD.IADD R173, R173, 0x1, -R5.reuse ;  /* 0x00000001adad9824 */ /* 0x100fe200078e0a05 */
[----:B------:R-:W-:Y:S01]  /*3b40*/  IABS R187, R11 ;  /* 0x0000000b00bb7213 */ /* 0x000fe20000000000 */
[--C-:B------:R-:W-:Y:S01]  /*3b50*/  @!P6 IMAD.IADD R179, R179, 0x1, -R5.reuse ;  /* 0x00000001b3b3e824 */ /* 0x100fe200078e0a05 */
[----:B------:R-:W-:Y:S01]  /*3b60*/  IABS R189, R13 ;  /* 0x0000000d00bd7213 */ /* 0x000fe20000000000 */
[----:B------:R-:W-:Y:S01]  /*3b70*/  @!P4 IMAD.IADD R181, R181, 0x1, -R5 ;  /* 0x00000001b5b5c824 */ /* 0x000fe200078e0a05 */
[C---:B------:R-:W-:Y:S01]  /*3b80*/  ISETP.GT.U32.AND P6, PT, R5.reuse, R177, PT ;  /* 0x000000b10500720c */ /* 0x040fe20003fc4070 */
[----:B------:R-:W-:Y:S01]  /*3b90*/  @!P3 IMAD.MOV R173, RZ, RZ, -R173 ;  /* 0x000000ffffadb224 */ /* 0x000fe200078e0aad */
[C---:B------:R-:W-:Y:S01]  /*3ba0*/  ISETP.GT.U32.AND P3, PT, R5.reuse, R179, PT ;  /* 0x000000b30500720c */ /* 0x040fe20003f64070 */
[----:B------:R-:W-:Y:S01]  /*3bb0*/  IMAD.HI.U32 R9, R6, R187, RZ ;  /* 0x000000bb06097227 */ /* 0x000fe200078e00ff */
[----:B------:R-:W-:-:S02]  /*3bc0*/  ISETP.GT.U32.AND P4, PT, R5, R181, PT ;  /* 0x000000b50500720c */ /* 0x000fc40003f84070 */
[----:B------:R-:W-:Y:S01]  /*3bd0*/  ISETP.GE.AND P1, PT, R15, RZ, PT ;  /* 0x000000ff0f00720c */ /* 0x000fe20003f26270 */
[----:B------:R-:W-:Y:S01]  /*3be0*/  IMAD R183, R5, R16, R183 ;  /* 0x0000001005b77224 */ /* 0x000fe200078e02b7 */
[----:B------:R-:W-:Y:S01]  /*3bf0*/  LOP3.LUT R15, R7, 0x76, RZ, 0xfc, !PT ;  /* 0x00000076070f7812 */ /* 0x000fe200078efcff */
[----:B------:R-:W-:-:S03]  /*3c00*/  IMAD.HI.U32 R10, R6, R189, RZ ;  /* 0x000000bd060a7227 */ /* 0x000fc600078e00ff */
[----:B------:R-:W-:Y:S01]  /*3c10*/  IABS R191, R15 ;  /* 0x0000000f00bf7213 */ /* 0x000fe20000000000 */
[----:B------:R-:W-:Y:S02]  /*3c20*/  IMAD.MOV R14, RZ, RZ, -R9 ;  /* 0x000000ffff0e7224 */ /* 0x000fe400078e0a09 */
[----:B------:R-:W-:Y:S02]  /*3c30*/  IMAD.MOV R16, RZ, RZ, -R10 ;  /* 0x000000ffff107224 */ /* 0x000fe400078e0a0a */
[----:B------:R-:W-:Y:S01]  /*3c40*/  @!P5 IMAD.MOV R175, RZ, RZ, -R175 ;  /* 0x000000ffffafd224 */ /* 0x000fe200078e0aaf */
[C---:B------:R-:W-:Y:S01]  /*3c50*/  ISETP.GT.U32.AND P5, PT, R5.reuse, R183, PT ;  /* 0x000000b70500720c */ /* 0x040fe20003fa4070 */
[C---:B------:R-:W-:Y:S02]  /*3c60*/  IMAD R187, R5.reuse, R14, R187 ;  /* 0x0000000e05bb7224 */ /* 0x040fe400078e02bb */
[----:B------:R-:W-:Y:S01]  /*3c70*/  IMAD R189, R5, R16, R189 ;  /* 0x0000001005bd7224 */ /* 0x000fe200078e02bd */
[----:B------:R-:W-:Y:S01]  /*3c80*/  LOP3.LUT R16, R7, 0x72, RZ, 0xfc, !PT ;  /* 0x0000007207107812 */ /* 0x000fe200078efcff */
[----:B------:R-:W-:Y:S01]  /*3c90*/  @!P3 IMAD.IADD R179, R179, 0x1, -R5 ;  /* 0x00000001b3b3b824 */ /* 0x000fe200078e0a05 */
[C---:B------:R-:W-:Y:S01]  /*3ca0*/  ISETP.GT.U32.AND P3, PT, R5.reuse, R187, PT ;  /* 0x000000bb0500720c */ /* 0x040fe20003f64070 */
[----:B------:R-:W-:Y:S01]  /*3cb0*/  IMAD R185, R5, R18, R185 ;  /* 0x0000001205b97224 */ /* 0x000fe200078e02b9 */
[----:B------:R-:W-:Y:S01]  /*3cc0*/  LOP3.LUT R18, R7, 0x74, RZ, 0xfc, !PT ;  /* 0x0000007407127812 */ /* 0x000fe200078efcff */
[--C-:B------:R-:W-:Y:S01]  /*3cd0*/  @!P4 IMAD.IADD R181, R181, 0x1, -R5.reuse ;  /* 0x00000001b5b5c824 */ /* 0x100fe200078e0a05 */
[----:B------:R-:W-:Y:S01]  /*3ce0*/  ISETP.GT.U32.AND P4, PT, R5, R189, PT ;  /* 0x000000bd0500720c */ /* 0x000fe20003f84070 */
[--C-:B------:R-:W-:Y:S01]  /*3cf0*/  @!P6 IMAD.IADD R177, R177, 0x1, -R5.reuse ;  /* 0x00000001b1b1e824 */ /* 0x100fe200078e0a05 */
[----:B------:R-:W-:Y:S01]  /*3d00*/  ISETP.GT.U32.AND P6, PT, R5, R185, PT ;  /* 0x000000b90500720c */ /* 0x000fe20003fc4070 */
[----:B------:R-:W-:Y:S01]  /*3d10*/  @!P5 IMAD.IADD R183, R183, 0x1, -R5 ;  /* 0x00000001b7b7d824 */ /* 0x000fe200078e0a05 */
[----:B------:R-:W-:Y:S01]  /*3d20*/  IABS R193, R18 ;  /* 0x0000001200c17213 */ /* 0x000fe20000000000 */
[----:B------:R-:W-:Y:S01]  /*3d30*/  @!P2 IMAD.MOV R177, RZ, RZ, -R177 ;  /* 0x000000ffffb1a224 */ /* 0x000fe200078e0ab1 */
[----:B------:R-:W-:Y:S01]  /*3d40*/  ISETP.GE.AND P5, PT, R17, RZ, PT ;  /* 0x000000ff1100720c */ /* 0x000fe20003fa6270 */
[----:B------:R-:W-:Y:S01]  /*3d50*/  IMAD.HI.U32 R9, R6, R191, RZ ;  /* 0x000000bf06097227 */ /* 0x000fe200078e00ff */
[----:B------:R-:W-:-:S02]  /*3d60*/  LOP3.LUT R17, R7, 0x70, RZ, 0xfc, !PT ;  /* 0x0000007007117812 */ /* 0x000fc400078efcff */
[----:B------:R-:W-:Y:S01]  /*3d70*/  IABS R195, R16 ;  /* 0x0000001000c37213 */ /* 0x000fe20000000000 */
[--C-:B------:R-:W-:Y:S01]  /*3d80*/  @!P3 IMAD.IADD R187, R187, 0x1, -R5.reuse ;  /* 0x00000001bbbbb824 */ /* 0x100fe200078e0a05 */
[----:B------:R-:W-:Y:S01]  /*3d90*/  ISETP.GT.U32.AND P3, PT, R5, R183, PT ;  /* 0x000000b70500720c */ /* 0x000fe20003f64070 */
[--C-:B------:R-:W-:Y:S01]  /*3da0*/  @!P4 IMAD.IADD R189, R189, 0x1, -R5.reuse ;  /* 0x00000001bdbdc824 */ /* 0x100fe200078e0a05 */
[----:B------:R-:W-:Y:S01]  /*3db0*/  IABS R197, R17 ;  /* 0x0000001100c57213 */ /* 0x000fe20000000000 */
[----:B------:R-:W-:Y:S01]  /*3dc0*/  @!P6 IMAD.IADD R185, R185, 0x1, -R5 ;  /* 0x00000001b9b9e824 */ /* 0x000fe200078e0a05 */
[----:B------:R-:W-:Y:S01]  /*3dd0*/  ISETP.GT.U32.AND P4, PT, R5, R187, PT ;  /* 0x000000bb0500720c */ /* 0x000fe20003f84070 */
[----:B------:R-:W-:Y:S01]  /*3de0*/  IMAD.HI.U32 R10, R6, R193, RZ ;  /* 0x000000c1060a7227 */ /* 0x000fe200078e00ff */
[----:B------:R-:W-:Y:S02]  /*3df0*/  ISETP.GE.AND P6, PT, R19, RZ, PT ;  /* 0x000000ff1300720c */ /* 0x000fe40003fc6270 */
[----:B------:R-:W-:Y:S01]  /*3e00*/  ISETP.GT.U32.AND P2, PT, R5, R185, PT ;  /* 0x000000b90500720c */ /* 0x000fe20003f44070 */
[----:B------:R-:W-:-:S02]  /*3e10*/  IMAD.MOV R14, RZ, RZ, -R9 ;  /* 0x000000ffff0e7224 */ /* 0x000fc400078e0a09 */
[----:B------:R-:W-:Y:S01]  /*3e20*/  @!P0 IMAD.MOV R179, RZ, RZ, -R179 ;  /* 0x000000ffffb38224 */ /* 0x000fe200078e0ab3 */
[----:B------:R-:W-:Y:S01]  /*3e30*/  ISETP.GT.U32.AND P0, PT, R5, R189, PT ;  /* 0x000000bd0500720c */ /* 0x000fe20003f04070 */
[----:B------:R-:W-:Y:S01]  /*3e40*/  @!P3 IMAD.IADD R183, R183, 0x1, -R5 ;  /* 0x00000001b7b7b824 */ /* 0x000fe200078e0a05 */
[----:B------:R-:W-:Y:S01]  /*3e50*/  ISETP.GE.AND P3, PT, R11, RZ, PT ;  /* 0x000000ff0b00720c */ /* 0x000fe20003f66270 */
[----:B------:R-:W-:Y:S01]  /*3e60*/  IMAD.MOV R10, RZ, RZ, -R10 ;  /* 0x000000ffff0a7224 */ /* 0x000fe200078e0a0a */
[----:B------:R-:W-:Y:S01]  /*3e70*/  LOP3.LUT R11, R7, 0x6a, RZ, 0xfc, !PT ;  /* 0x0000006a070b7812 */ /* 0x000fe200078efcff */
[----:B------:R-:W-:-:S03]  /*3e80*/  IMAD.HI.U32 R9, R6, R195, RZ ;  /* 0x000000c306097227 */ /* 0x000fc600078e00ff */
[----:B------:R-:W-:Y:S01]  /*3e90*/  IABS R203, R11 ;  /* 0x0000000b00cb7213 */ /* 0x000fe20000000000 */
[----:B------:R-:W-:Y:S02]  /*3ea0*/  IMAD R191, R5, R14, R191 ;  /* 0x0000000e05bf7224 */ /* 0x000fe400078e02bf */
[----:B------:R-:W-:Y:S01]  /*3eb0*/  @!P4 IMAD.IADD R187, R187, 0x1, -R5 ;  /* 0x00000001bbbbc824 */ /* 0x000fe200078e0a05 */
[----:B------:R-:W-:Y:S01]  /*3ec0*/  ISETP.GE.AND P4, PT, R13, RZ, PT ;  /* 0x000000ff0d00720c */ /* 0x000fe20003f86270 */
[----:B------:R-:W-:Y:S01]  /*3ed0*/  IMAD R193, R5, R10, R193 ;  /* 0x0000000a05c17224 */ /* 0x000fe200078e02c1 */
[----:B------:R-:W-:Y:S01]  /*3ee0*/  LOP3.LUT R13, R7, 0x62, RZ, 0xfc, !PT ;  /* 0x00000062070d7812 */ /* 0x000fe200078efcff */
[----:B------:R-:W-:-:S03]  /*3ef0*/  IMAD.HI.U32 R10, R6, R197, RZ ;  /* 0x000000c5060a7227 */ /* 0x000fc600078e00ff */
[----:B------:R-:W-:Y:S01]  /*3f00*/  IABS R211, R13 ;  /* 0x0000000d00d37213 */ /* 0x000fe20000000000 */
[----:B------:R-:W-:Y:S01]  /*3f10*/  IMAD.MOV R14, RZ, RZ, -R9 ;  /* 0x000000ffff0e7224 */ /* 0x000fe200078e0a09 */
[----:B------:R-:W-:Y:S01]  /*3f20*/  LOP3.LUT R9, R7, 0x6e, RZ, 0xfc, !PT ;  /* 0x0000006e07097812 */ /* 0x000fe200078efcff */
[----:B------:R-:W-:Y:S01]  /*3f30*/  @!P1 IMAD.MOV R181, RZ, RZ, -R181 ;  /* 0x000000ffffb59224 */ /* 0x000fe200078e0ab5 */
[----:B------:R-:W-:Y:S01]  /*3f40*/  ISETP.GT.U32.AND P1, PT, R5, R191, PT ;  /* 0x000000bf0500720c */ /* 0x000fe20003f24070 */
[----:B------:R-:W-:Y:S01]  /*3f50*/  @!P2 IMAD.IADD R185, R185, 0x1, -R5 ;  /* 0x00000001b9b9a824 */ /* 0x000fe200078e0a05 */
[C---:B------:R-:W-:Y:S01]  /*3f60*/  ISETP.GT.U32.AND P2, PT, R5.reuse, R193, PT ;  /* 0x000000c10500720c */ /* 0x040fe20003f44070 */
[----:B------:R-:W-:Y:S01]  /*3f70*/  IMAD.MOV R10, RZ, RZ, -R10 ;  /* 0x000000ffff0a7224 */ /* 0x000fe200078e0a0a */
[----:B------:R-:W-:Y:S01]  /*3f80*/  IABS R199, R9 ;  /* 0x0000000900c77213 */ /* 0x000fe20000000000 */
        /* <DEDUP_REMOVED lines=9> */
[--C-:B------:R-:W-:Y:S01]  /*4020*/  @!P1 IMAD.IADD R191, R191, 0x1, -R5.reuse ;  /* 0x00000001bfbf9824 */ /* 0x100fe200078e0a05 */
[----:B------:R-:W-:Y:S01]  /*4030*/  IABS R201, R10 ;  /* 0x0000000a00c97213 */ /* 0x000fe20000000000 */
[----:B------:R-:W-:Y:S01]  /*4040*/  @!P2 IMAD.IADD R193, R193, 0x1, -R5 ;  /* 0x00000001c1c1a824 */ /* 0x000fe200078e0a05 */
[----:B------:R-:W-:Y:S01]  /*4050*/  ISETP.GE.AND P1, PT, R18, RZ, PT ;  /* 0x000000ff1200720c */ /* 0x000fe20003f26270 */
[----:B------:R-:W-:Y:S01]  /*4060*/  @!P5 IMAD.MOV R183, RZ, RZ, -R183 ;  /* 0x000000ffffb7d224 */ /* 0x000fe200078e0ab7 */
[C---:B------:R-:W-:Y:S01]  /*4070*/  ISETP.GT.U32.AND P2, PT, R5.reuse, R191, PT ;  /* 0x000000bf0500720c */ /* 0x040fe20003f44070 */
[----:B------:R-:W-:Y:S01]  /*4080*/  @!P6 IMAD.MOV R185, RZ, RZ, -R185 ;  /* 0x000000ffffb9e224 */ /* 0x000fe200078e0ab9 */
[----:B------:R-:W-:-:S02]  /*4090*/  ISETP.GT.U32.AND P5, PT, R5, R193, PT ;  /* 0x000000c10500720c */ /* 0x000fc40003fa4070 */
[----:B------:R-:W-:Y:S01]  /*40a0*/  ISETP.GE.AND P6, PT, R16, RZ, PT ;  /* 0x000000ff1000720c */ /* 0x000fe20003fc6270 */
[--C-:B------:R-:W-:Y:S01]  /*40b0*/  @!P3 IMAD.IADD R195, R195, 0x1, -R5.reuse ;  /* 0x00000001c3c3b824 */ /* 0x100fe200078e0a05 */
[----:B------:R-:W-:Y:S01]  /*40c0*/  ISETP.GE.AND P3, PT, R10, RZ, PT ;  /* 0x000000ff0a00720c */ /* 0x000fe20003f66270 */
[--C-:B------:R-:W-:Y:S01]  /*40d0*/  @!P4 IMAD.IADD R197, R197, 0x1, -R5.reuse ;  /* 0x00000001c5c5c824 */ /* 0x100fe200078e0a05 */
[----:B------:R-:W-:Y:S01]  /*40e0*/  LOP3.LUT R15, R7, 0x60, RZ, 0xfc, !PT ;  /* 0x00000060070f7812 */ /* 0x000fe200078efcff */
[C---:B------:R-:W-:Y:S01]  /*40f0*/  IMAD.HI.U32 R10, R6.reuse, R201, RZ ;  /* 0x000000c9060a7227 */ /* 0x040fe200078e00ff */
[----:B------:R-:W-:Y:S02]  /*4100*/  ISETP.GT.U32.AND P4, PT, R5, R195, PT ;  /* 0x000000c30500720c */ /* 0x000fe40003f84070 */
[----:B------:R-:W-:Y:S01]  /*4110*/  IABS R213, R15 ;  /* 0x0000000f00d57213 */ /* 0x000fe20000000000 */
[--C-:B------:R-:W-:Y:S01]  /*4120*/  @!P2 IMAD.IADD R191, R191, 0x1, -R5.reuse ;  /* 0x00000001bfbfa824 */ /* 0x100fe200078e0a05 */
[----:B------:R-:W-:Y:S01]  /*4130*/  ISETP.GE.AND P2, PT, R17, RZ, PT ;  /* 0x000000ff1100720c */ /* 0x000fe20003f46270 */
[----:B------:R-:W-:Y:S01]  /*4140*/  @!P5 IMAD.IADD R193, R193, 0x1, -R5 ;  /* 0x00000001c1c1d824 */ /* 0x000fe200078e0a05 */
[----:B------:R-:W-:Y:S01]  /*4150*/  ISETP.GE.AND P5, PT, R9, RZ, PT ;  /* 0x000000ff0900720c */ /* 0x000fe20003fa6270 */
[----:B------:R-:W-:Y:S01]  /*4160*/  IMAD.MOV R10, RZ, RZ, -R10 ;  /* 0x000000ffff0a7224 */ /* 0x000fe200078e0a0a */
[C---:B------:R-:W-:Y:S01]  /*4170*/  LOP3.LUT R16, R7.reuse, 0x5e, RZ, 0xfc, !PT ;  /* 0x0000005e07107812 */ /* 0x040fe200078efcff */
[----:B------:R-:W-:Y:S01]  /*4180*/  IMAD.HI.U32 R9, R6, R199, RZ ;  /* 0x000000c706097227 */ /* 0x000fe200078e00ff */
[----:B------:R-:W-:-:S02]  /*4190*/  LOP3.LUT R17, R7, 0x5c, RZ, 0xfc, !PT ;  /* 0x0000005c07117812 */ /* 0x000fc400078efcff */
[----:B------:R-:W-:Y:S01]  /*41a0*/  IABS R215, R16 ;  /* 0x0000001000d77213 */ /* 0x000fe20000000000 */
[----:B------:R-:W-:Y:S01]  /*41b0*/  @!P0 IMAD.MOV R191, RZ, RZ, -R191 ;  /* 0x000000ffffbf8224 */ /* 0x000fe200078e0abf */
[C---:B------:R-:W-:Y:S01]  /*41c0*/  ISETP.GT.U32.AND P0, PT, R5.reuse, R197, PT ;  /* 0x000000c50500720c */ /* 0x040fe20003f04070 */
[----:B------:R-:W-:Y:S01]  /*41d0*/  IMAD R201, R5, R10, R201 ;  /* 0x0000000a05c97224 */ /* 0x000fe200078e02c9 */
[----:B------:R-:W-:Y:S01]  /*41e0*/  LOP3.LUT R10, R7, 0x66, RZ, 0xfc, !PT ;  /* 0x00000066070a7812 */ /* 0x000fe200078efcff */
[----:B------:R-:W-:Y:S01]  /*41f0*/  @!P4 IMAD.IADD R195, R195, 0x1, -R5 ;  /* 0x00000001c3c3c824 */ /* 0x000fe200078e0a05 */
[----:B------:R-:W-:Y:S01]  /*4200*/  IABS R217, R17 ;  /* 0x0000001100d97213 */ /* 0x000fe20000000000 */
[----:B------:R-:W-:Y:S01]  /*4210*/  IMAD.MOV R14, RZ, RZ, -R9 ;  /* 0x000000ffff0e7224 */ /* 0x000fe200078e0a09 */
[----:B------:R-:W-:Y:S01]  /*4220*/  LOP3.LUT R9, R7, 0x68, RZ, 0xfc, !PT ;  /* 0x0000006807097812 */ /* 0x000fe200078efcff */
[----:B------:R-:W-:Y:S01]  /*4230*/  @!P6 IMAD.MOV R195, RZ, RZ, -R195 ;  /* 0x000000ffffc3e224 */ /* 0x000fe200078e0ac3 */
[C---:B------:R-:W-:Y:S01]  /*4240*/  ISETP.GT.U32.AND P6, PT, R5.reuse, R201, PT ;  /* 0x000000c90500720c */ /* 0x040fe20003fc4070 */
[----:B------:R-:W-:Y:S01]  /*4250*/  IMAD R199, R5, R14, R199 ;  /* 0x0000000e05c77224 */ /* 0x000fe200078e02c7 */
[----:B------:R-:W-:Y:S01]  /*4260*/  IABS R205, R9 ;  /* 0x0000000900cd7213 */ /* 0x000fe20000000000 */
[----:B------:R-:W-:Y:S01]  /*4270*/  @!P1 IMAD.MOV R193, RZ, RZ, -R193 ;  /* 0x000000ffffc19224 */ /* 0x000fe200078e0ac1 */
[----:B------:R-:W-:Y:S01]  /*4280*/  IABS R207, R10 ;  /* 0x0000000a00cf7213 */ /* 0x000fe20000000000 */
[----:B------:R-:W-:Y:S01]  /*4290*/  @!P0 IMAD.IADD R197, R197, 0x1, -R5 ;  /* 0x00000001c5c58824 */ /* 0x000fe200078e0a05 */
[----:B------:R-:W-:-:S02]  /*42a0*/  ISETP.GT.U32.AND P4, PT, R5, R199, PT ;  /* 0x000000c70500720c */ /* 0x000fc40003f84070 */
[----:B------:R-:W-:Y:S01]  /*42b0*/  ISETP.GE.AND P0, PT, R9, RZ, PT ;  /* 0x000000ff0900720c */ /* 0x000fe20003f06270 */
[C---:B------:R-:W-:Y:S01]  /*42c0*/  IMAD.HI.U32 R9, R6.reuse, R203, RZ ;  /* 0x000000cb06097227 */ /* 0x040fe200078e00ff */
[----:B------:R-:W-:Y:S02]  /*42d0*/  ISETP.GE.AND P1, PT, R11, RZ, PT ;  /* 0x000000ff0b00720c */ /* 0x000fe40003f26270 */
[C---:B------:R-:W-:Y:S01]  /*42e0*/  LOP3.LUT R11, R7.reuse, 0x64, RZ, 0xfc, !PT ;  /* 0x00000064070b7812 */ /* 0x040fe200078efcff */
[----:B------:R-:W-:Y:S01]  /*42f0*/  IMAD.MOV R14, RZ, RZ, -R9 ;  /* 0x000000ffff0e7224 */ /* 0x000fe200078e0a09 */
[----:B------:R-:W-:Y:S01]  /*4300*/  LOP3.LUT R18, R7, 0x32, RZ, 0xfc, !PT ;  /* 0x0000003207127812 */ /* 0x000fe200078efcff */
[----:B------:R-:W-:Y:S01]  /*4310*/  @!P6 IMAD.IADD R201, R201, 0x1, -R5 ;  /* 0x00000001c9c9e824 */ /* 0x000fe200078e0a05 */
[----:B------:R-:W-:Y:S01]  /*4320*/  IABS R209, R11 ;  /* 0x0000000b00d17213 */ /* 0x000fe20000000000 */
[----:B------:R-:W-:-:S03]  /*4330*/  IMAD.HI.U32 R9, R6, R205, RZ ;  /* 0x000000cd06097227 */ /* 0x000fc600078e00ff */
[----:B------:R-:W-:Y:S01]  /*4340*/  ISETP.GT.U32.AND P6, PT, R5, R201, PT ;  /* 0x000000c90500720c */ /* 0x000fe20003fc4070 */
[----:B------:R-:W-:Y:S01]  /*4350*/  @!P2 IMAD.MOV R197, RZ, RZ, -R197 ;  /* 0x000000ffffc5a224 */ /* 0x000fe200078e0ac5 */
[----:B------:R-:W-:Y:S01]  /*4360*/  ISETP.GE.AND P2, PT, R10, RZ, PT ;  /* 0x000000ff0a00720c */ /* 0x000fe20003f46270 */
[----:B------:R-:W-:Y:S02]  /*4370*/  @!P4 IMAD.IADD R199, R199, 0x1, -R5 ;  /* 0x00000001c7c7c824 */ /* 0x000fe400078e0a05 */
[----:B------:R-:W-:Y:S02]  /*4380*/  IMAD.MOV R10, RZ, RZ, -R9 ;  /* 0x000000ffff0a7224 */ /* 0x000fe400078e0a09 */
[----:B------:R-:W-:Y:S01]  /*4390*/  IMAD.HI.U32 R9, R6, R207, RZ ;  /* 0x000000cf06097227 */ /* 0x000fe200078e00ff */
[----:B------:R-:W-:-:S03]  /*43a0*/  ISETP.GT.U32.AND P4, PT, R5, R199, PT ;  /* 0x000000c70500720c */ /* 0x000fc60003f84070 */
[----:B------:R-:W-:Y:S02]  /*43b0*/  IMAD R203, R5, R14, R203 ;  /* 0x0000000e05cb7224 */ /* 0x000fe400078e02cb */
[----:B------:R-:W-:Y:S02]  /*43c0*/  IMAD.MOV R14, RZ, RZ, -R9 ;  /* 0x000000ffff0e7224 */ /* 0x000fe400078e0a09 */
[----:B------:R-:W-:Y:S02]  /*43d0*/  @!P6 IMAD.IADD R201, R201, 0x1, -R5 ;  /* 0x00000001c9c9e824 */ /* 0x000fe400078e0a05 */
[C---:B------:R-:W-:Y:S02]  /*43e0*/  IMAD R207, R5.reuse, R14, R207 ;  /* 0x0000000e05cf7224 */ /* 0x040fe400078e02cf */
[----:B------:R-:W-:Y:S02]  /*43f0*/  IMAD R205, R5, R10, R205 ;  /* 0x0000000a05cd7224 */ /* 0x000fe400078e02cd */
[----:B------:R-:W-:Y:S01]  /*4400*/  @!P4 IMAD.IADD R199, R199, 0x1, -R5 ;  /* 0x00000001c7c7c824 */ /* 0x000fe200078e0a05 */
[C---:B------:R-:W-:Y:S01]  /*4410*/  ISETP.GT.U32.AND P6, PT, R5.reuse, R207, PT ;  /* 0x000000cf0500720c */ /* 0x040fe20003fc4070 */
[----:B------:R-:W-:Y:S01]  /*4420*/  IMAD.HI.U32 R10, R6, R209, RZ ;  /* 0x000000d1060a7227 */ /* 0x000fe200078e00ff */
[----:B------:R-:W-:-:S03]  /*4430*/  ISETP.GT.U32.AND P4, PT, R5, R203, PT ;  /* 0x000000cb0500720c */ /* 0x000fc60003f84070 */
[----:B------:R-:W-:Y:S01]  /*4440*/  @!P5 IMAD.MOV R199, RZ, RZ, -R199 ;  /* 0x000000ffffc7d224 */ /* 0x000fe200078e0ac7 */
[----:B------:R-:W-:Y:S01]  /*4450*/  ISETP.GT.U32.AND P5, PT, R5, R205, PT ;  /* 0x000000cd0500720c */ /* 0x000fe20003fa4070 */
[----:B------:R-:W-:Y:S02]  /*4460*/  IMAD.MOV R10, RZ, RZ, -R10 ;  /* 0x000000ffff0a7224 */ /* 0x000fe400078e0a0a */
[----:B------:R-:W-:-:S04]  /*4470*/  IMAD.HI.U32 R9, R6, R211, RZ ;  /* 0x000000d306097227 */ /* 0x000fc800078e00ff */
[----:B------:R-:W-:Y:S02]  /*4480*/  @!P6 IMAD.IADD R207, R207, 0x1, -R5 ;  /* 0x00000001cfcfe824 */ /* 0x000fe400078e0a05 */
[C---:B------:R-:W-:Y:S02]  /*4490*/  IMAD R209, R5.reuse, R10, R209 ;  /* 0x0000000a05d17224 */ /* 0x040fe400078e02d1 */
[----:B------:R-:W-:Y:S01]  /*44a0*/  @!P3 IMAD.MOV R201, RZ, RZ, -R201 ;  /* 0x000000ffffc9b224 */ /* 0x000fe200078e0ac9 */
[----:B------:R-:W-:Y:S01]  /*44b0*/  ISETP.GT.U32.AND P3, PT, R5, R207, PT ;  /* 0x000000cf0500720c */ /* 0x000fe20003f64070 */
[----:B------:R-:W-:Y:S02]  /*44c0*/  IMAD.MOV R10, RZ, RZ, -R9 ;  /* 0x000000ffff0a7224 */ /* 0x000fe400078e0a09 */
[----:B------:R-:W-:-:S04]  /*44d0*/  IMAD.HI.U32 R9, R6, R213, RZ ;  /* 0x000000d506097227 */ /* 0x000fc800078e00ff */
[----:B------:R-:W-:Y:S02]  /*44e0*/  IMAD R211, R5, R10, R211 ;  /* 0x0000000a05d37224 */ /* 0x000fe400078e02d3 */
[----:B------:R-:W-:Y:S02]  /*44f0*/  @!P5 IMAD.IADD R205, R205, 0x1, -R5 ;  /* 0x00000001cdcdd824 */ /* 0x000fe400078e0a05 */
[----:B------:R-:W-:Y:S02]  /*4500*/  IMAD.MOV R10, RZ, RZ, -R9 ;  /* 0x000000ffff0a7224 */ /* 0x000fe400078e0a09 */
        /* <DEDUP_REMOVED lines=8> */
[----:B------:R-:W-:-:S04]  /*4590*/  IMAD.HI.U32 R10, R6, R217, RZ ;  /* 0x000000d9060a7227 */ /* 0x000fc800078e00ff */
[----:B------:R-:W-:Y:S01]  /*45a0*/  @!P6 IMAD.IADD R205, R205, 0x1, -R5 ;  /* 0x00000001cdcde824 */ /* 0x000fe200078e0a05 */
[----:B------:R-:W-:Y:S01]  /*45b0*/  ISETP.GE.AND P6, PT, R11, RZ, PT ;  /* 0x000000ff0b00720c */ /* 0x000fe20003fc6270 */
[----:B------:R-:W-:Y:S01]  /*45c0*/  IMAD.MOV R14, RZ, RZ, -R9 ;  /* 0x000000ffff0e7224 */ /* 0x000fe200078e0a09 */
[----:B------:R-:W-:Y:S01]  /*45d0*/  LOP3.LUT R11, R7, 0x5a, RZ, 0xfc, !PT ;  /* 0x0000005a070b7812 */ /* 0x000fe200078efcff */
[--C-:B------:R-:W-:Y:S02]  /*45e0*/  @!P4 IMAD.IADD R209, R209, 0x1, -R5.reuse ;  /* 0x00000001d1d1c824 */ /* 0x100fe400078e0a05 */
[--C-:B------:R-:W-:Y:S01]  /*45f0*/  @!P3 IMAD.IADD R213, R213, 0x1, -R5.reuse ;  /* 0x00000001d5d5b824 */ /* 0x100fe200078e0a05 */
[----:B------:R-:W-:Y:S01]  /*4600*/  IABS R219, R11 ;  /* 0x0000000b00db7213 */ /* 0x000fe20000000000 */
[----:B------:R-:W-:Y:S01]  /*4610*/  IMAD.MOV R10, RZ, RZ, -R10 ;  /* 0x000000ffff0a7224 */ /* 0x000fe200078e0a0a */
[----:B------:R-:W-:Y:S01]  /*4620*/  ISETP.GT.U32.AND P4, PT, R5, R209, PT ;  /* 0x000000d10500720c */ /* 0x000fe20003f84070 */
[----:B------:R-:W-:Y:S01]  /*4630*/  @!P5 IMAD.IADD R203, R203, 0x1, -R5 ;  /* 0x00000001cbcbd824 */ /* 0x000fe200078e0a05 */
[C---:B------:R-:W-:Y:S01]  /*4640*/  ISETP.GT.U32.AND P3, PT, R5.reuse, R213, PT ;  /* 0x000000d50500720c */ /* 0x040fe20003f64070 */
[----:B------:R-:W-:Y:S01]  /*4650*/  IMAD.HI.U32 R9, R6, R219, RZ ;  /* 0x000000db06097227 */ /* 0x000fe200078e00ff */
[----:B------:R-:W-:-:S03]  /*4660*/  ISETP.GT.U32.AND P5, PT, R5, R211, PT ;  /* 0x000000d30500720c */ /* 0x000fc60003fa4070 */
[C---:B------:R-:W-:Y:S02]  /*4670*/  IMAD R217, R5.reuse, R10, R217 ;  /* 0x0000000a05d97224 */ /* 0x040fe400078e02d9 */
[----:B------:R-:W-:Y:S02]  /*4680*/  IMAD.MOV R10, RZ, RZ, -R9 ;  /* 0x000000ffff0a7224 */ /* 0x000fe400078e0a09 */
[----:B------:R-:W-:Y:S02]  /*4690*/  @!P1 IMAD.MOV R203, RZ, RZ, -R203 ;  /* 0x000000ffffcb9224 */ /* 0x000fe400078e0acb */
[----:B------:R-:W-:Y:S02]  /*46a0*/  IMAD R219, R5, R10, R219 ;  /* 0x0000000a05db7224 */ /* 0x000fe400078e02db */
[--C-:B------:R-:W-:Y:S02]  /*46b0*/  @!P3 IMAD.IADD R213, R213, 0x1, -R5.reuse ;  /* 0x00000001d5d5b824 */ /* 0x100fe400078e0a05 */
[--C-:B------:R-:W-:Y:S01]  /*46c0*/  @!P4 IMAD.IADD R209, R209, 0x1, -R5.reuse ;  /* 0x00000001d1d1c824 */ /* 0x100fe200078e0a05 */
[----:B------:R-:W-:Y:S01]  /*46d0*/  ISETP.GT.U32.AND P3, PT, R5, R219, PT ;  /* 0x000000db0500720c */ /* 0x000fe20003f64070 */
[----:B------:R-:W-:Y:S01]  /*46e0*/  @!P5 IMAD.IADD R211, R211, 0x1, -R5 ;  /* 0x00000001d3d3d824 */ /* 0x000fe200078e0a05 */
[----:B------:R-:W-:Y:S01]  /*46f0*/  ISETP.GE.AND P4, PT, R13, RZ, PT ;  /* 0x000000ff0d00720c */ /* 0x000fe20003f86270 */
[----:B------:R-:W-:Y:S01]  /*4700*/  @!P6 IMAD.MOV R209, RZ, RZ, -R209 ;  /* 0x000000ffffd1e224 */ /* 0x000fe200078e0ad1 */
[----:B------:R-:W-:Y:S01]  /*4710*/  LOP3.LUT R13, R7, 0x58, RZ, 0xfc, !PT ;  /* 0x00000058070d7812 */ /* 0x000fe200078efcff */
[----:B------:R-:W-:Y:S01]  /*4720*/  IMAD R215, R5, R14, R215 ;  /* 0x0000000e05d77224 */ /* 0x000fe200078e02d7 */
[----:B------:R-:W-:Y:S01]  /*4730*/  ISETP.GE.AND P5, PT, R15, RZ, PT ;  /* 0x000000ff0f00720c */ /* 0x000fe20003fa6270 */
[----:B------:R-:W-:Y:S01]  /*4740*/  @!P0 IMAD.MOV R205, RZ, RZ, -R205 ;  /* 0x000000ffffcd8224 */ /* 0x000fe200078e0acd */
[----:B------:R-:W-:Y:S01]  /*4750*/  ISETP.GT.U32.AND P1, PT, R5, R211, PT ;  /* 0x000000d30500720c */ /* 0x000fe20003f24070 */
[----:B------:R-:W-:Y:S01]  /*4760*/  @!P2 IMAD.MOV R207, RZ, RZ, -R207 ;  /* 0x000000ffffcfa224 */ /* 0x000fe200078e0acf */
[----:B------:R-:W-:-:S02]  /*4770*/  IABS R221, R13 ;  /* 0x0000000d00dd7213 */ /* 0x000fc40000000000 */
[----:B------:R-:W-:Y:S01]  /*4780*/  ISETP.GT.U32.AND P6, PT, R5, R217, PT ;  /* 0x000000d90500720c */ /* 0x000fe20003fc4070 */
[----:B------:R-:W-:Y:S01]  /*4790*/  @!P3 IMAD.IADD R219, R219, 0x1, -R5 ;  /* 0x00000001dbdbb824 */ /* 0x000fe200078e0a05 */
[----:B------:R-:W-:Y:S01]  /*47a0*/  LOP3.LUT R15, R7, 0x56, RZ, 0xfc, !PT ;  /* 0x00000056070f7812 */ /* 0x000fe200078efcff */
[----:B------:R-:W-:Y:S01]  /*47b0*/  IMAD.HI.U32 R9, R6, R221, RZ ;  /* 0x000000dd06097227 */ /* 0x000fe200078e00ff */
[C---:B------:R-:W-:Y:S02]  /*47c0*/  ISETP.GT.U32.AND P0, PT, R5.reuse, R215, PT ;  /* 0x000000d70500720c */ /* 0x040fe40003f04070 */
[----:B------:R-:W-:Y:S01]  /*47d0*/  IABS R223, R15 ;  /* 0x0000000f00df7213 */ /* 0x000fe20000000000 */
[----:B------:R-:W-:Y:S01]  /*47e0*/  IMAD.MOV R10, RZ, RZ, -R9 ;  /* 0x000000ffff0a7224 */ /* 0x000fe200078e0a09 */
[----:B------:R-:W-:Y:S01]  /*47f0*/  ISETP.GT.U32.AND P3, PT, R5, R219, PT ;  /* 0x000000db0500720c */ /* 0x000fe20003f64070 */
[----:B------:R-:W-:Y:S01]  /*4800*/  @!P1 IMAD.IADD R211, R211, 0x1, -R5 ;  /* 0x00000001d3d39824 */ /* 0x000fe200078e0a05 */
[----:B------:R-:W-:Y:S01]  /*4810*/  ISETP.GE.AND P2, PT, R16, RZ, PT ;  /* 0x000000ff1000720c */ /* 0x000fe20003f46270 */
[----:B------:R-:W-:Y:S01]  /*4820*/  IMAD.HI.U32 R9, R6, R223, RZ ;  /* 0x000000df06097227 */ /* 0x000fe200078e00ff */
[----:B------:R-:W-:-:S02]  /*4830*/  LOP3.LUT R16, R7, 0x52, RZ, 0xfc, !PT ;  /* 0x0000005207107812 */ /* 0x000fc400078efcff */
[----:B------:R-:W-:Y:S01]  /*4840*/  ISETP.GE.AND P1, PT, R17, RZ, PT ;  /* 0x000000ff1100720c */ /* 0x000fe20003f26270 */
[----:B------:R-:W-:Y:S01]  /*4850*/  @!P6 IMAD.IADD R217, R217, 0x1, -R5 ;  /* 0x00000001d9d9e824 */ /* 0x000fe200078e0a05 */
[----:B------:R-:W-:Y:S01]  /*4860*/  IABS R227, R16 ;  /* 0x0000001000e37213 */ /* 0x000fe20000000000 */
[----:B------:R-:W-:Y:S01]  /*4870*/  IMAD R221, R5, R10, R221 ;  /* 0x0000000a05dd7224 */ /* 0x000fe200078e02dd */
[----:B------:R-:W-:Y:S01]  /*4880*/  LOP3.LUT R17, R7, 0x38, RZ, 0xfc, !PT ;  /* 0x0000003807117812 */ /* 0x000fe200078efcff */
[----:B------:R-:W-:Y:S02]  /*4890*/  IMAD.MOV R10, RZ, RZ, -R9 ;  /* 0x000000ffff0a7224 */ /* 0x000fe400078e0a09 */
[----:B------:R-:W-:Y:S01]  /*48a0*/  @!P4 IMAD.MOV R211, RZ, RZ, -R211 ;  /* 0x000000ffffd3c224 */ /* 0x000fe200078e0ad3 */
[----:B------:R-:W-:Y:S01]  /*48b0*/  ISETP.GT.U32.AND P4, PT, R5, R217, PT ;  /* 0x000000d90500720c */ /* 0x000fe20003f84070 */
[----:B------:R-:W-:Y:S01]  /*48c0*/  @!P0 IMAD.IADD R215, R215, 0x1, -R5 ;  /* 0x00000001d7d78824 */ /* 0x000fe200078e0a05 */
[----:B------:R-:W-:Y:S01]  /*48d0*/  ISETP.GE.AND P0, PT, R11, RZ, PT ;  /* 0x000000ff0b00720c */ /* 0x000fe20003f06270 */
[----:B------:R-:W-:Y:S01]  /*48e0*/  IMAD R223, R5, R10, R223 ;  /* 0x0000000a05df7224 */ /* 0x000fe200078e02df */
[----:B------:R-:W-:Y:S01]  /*48f0*/  LOP3.LUT R11, R7, 0x54, RZ, 0xfc, !PT ;  /* 0x00000054070b7812 */ /* 0x000fe200078efcff */
[----:B------:R-:W-:Y:S01]  /*4900*/  @!P3 IMAD.IADD R219, R219, 0x1, -R5 ;  /* 0x00000001dbdbb824 */ /* 0x000fe200078e0a05 */
[C---:B------:R-:W-:Y:S01]  /*4910*/  ISETP.GT.U32.AND P6, PT, R5.reuse, R215, PT ;  /* 0x000000d70500720c */ /* 0x040fe20003fc4070 */
[----:B------:R-:W-:Y:S01]  /*4920*/  IMAD.HI.U32 R10, R6, R227, RZ ;  /* 0x000000e3060a7227 */ /* 0x000fe200078e00ff */
[----:B------:R-:W-:-:S02]  /*4930*/  ISETP.GT.U32.AND P3, PT, R5, R223, PT ;  /* 0x000000df0500720c */ /* 0x000fc40003f64070 */
[----:B------:R-:W-:Y:S01]  /*4940*/  IABS R225, R11 ;  /* 0x0000000b00e17213 */ /* 0x000fe20000000000 */
[----:B------:R-:W-:Y:S01]  /*4950*/  IMAD.MOV R10, RZ, RZ, -R10 ;  /* 0x000000ffff0a7224 */ /* 0x000fe200078e0a0a */
[----:B------:R-:W-:Y:S01]  /*4960*/  IABS R251, R17 ;  /* 0x0000001100fb7213 */ /* 0x000fe20000000000 */
[----:B------:R-:W-:Y:S01]  /*4970*/  @!P4 IMAD.IADD R217, R217, 0x1, -R5 ;  /* 0x00000001d9d9c824 */ /* 0x000fe200078e0a05 */
[----:B------:R-:W-:Y:S01]  /*4980*/  ISETP.GE.AND P4, PT, R13, RZ, PT ;  /* 0x000000ff0d00720c */ /* 0x000fe20003f86270 */
[----:B------:R-:W-:Y:S01]  /*4990*/  IMAD.HI.U32 R9, R6, R225, RZ ;  /* 0x000000e106097227 */ /* 0x000fe200078e00ff */
[----:B------:R-:W-:-:S03]  /*49a0*/  LOP3.LUT R13, R7, 0x50, RZ, 0xfc, !PT ;  /* 0x00000050070d7812 */ /* 0x000fc600078efcff */
[--C-:B------:R-:W-:Y:S01]  /*49b0*/  @!P6 IMAD.IADD R215, R215, 0x1, -R5.reuse ;  /* 0x00000001d7d7e824 */ /* 0x100fe200078e0a05 */
[----:B------:R-:W-:Y:S01]  /*49c0*/  IABS R229, R13 ;  /* 0x0000000d00e57213 */ /* 0x000fe20000000000 */
[----:B------:R-:W-:Y:S01]  /*49d0*/  @!P3 IMAD.IADD R223, R223, 0x1, -R5 ;  /* 0x00000001dfdfb824 */ /* 0x000fe200078e0a05 */
[C---:B------:R-:W-:Y:S01]  /*49e0*/  ISETP.GT.U32.AND P6, PT, R5.reuse, R221, PT ;  /* 0x000000dd0500720c */ /* 0x040fe20003fc4070 */
[----:B------:R-:W-:Y:S02]  /*49f0*/  @!P2 IMAD.MOV R215, RZ, RZ, -R215 ;  /* 0x000000ffffd7a224 */ /* 0x000fe400078e0ad7 */
[----:B------:R-:W-:Y:S01]  /*4a00*/  IMAD.MOV R14, RZ, RZ, -R9 ;  /* 0x000000ffff0e7224 */ /* 0x000fe200078e0a09 */
[----:B------:R-:W-:Y:S01]  /*4a10*/  ISETP.GT.U32.AND P2, PT, R5, R223, PT ;  /* 0x000000df0500720c */ /* 0x000fe20003f44070 */
[----:B------:R-:W-:-:S04]  /*4a20*/  IMAD.HI.U32 R9, R6, R229, RZ ;  /* 0x000000e506097227 */ /* 0x000fc800078e00ff */
[C---:B------:R-:W-:Y:S02]  /*4a30*/  IMAD R227, R5.reuse, R10, R227 ;  /* 0x0000000a05e37224 */ /* 0x040fe400078e02e3 */
[----:B------:R-:W-:Y:S02]  /*4a40*/  IMAD.MOV R10, RZ, RZ, -R9 ;  /* 0x000000ffff0a7224 */ /* 0x000fe400078e0a09 */
[C---:B------:R-:W-:Y:S02]  /*4a50*/  IMAD R225, R5.reuse, R14, R225 ;  /* 0x0000000e05e17224 */ /* 0x040fe400078e02e1 */
[----:B------:R-:W-:Y:S02]  /*4a60*/  IMAD R229, R5, R10, R229 ;  /* 0x0000000a05e57224 */ /* 0x000fe400078e02e5 */
[----:B------:R-:W-:Y:S02]  /*4a70*/  @!P2 IMAD.IADD R223, R223, 0x1, -R5 ;  /* 0x00000001dfdfa824 */ /* 0x000fe400078e0a05 */
[----:B------:R-:W-:Y:S01]  /*4a80*/  @!P5 IMAD.MOV R213, RZ, RZ, -R213 ;  /* 0x000000ffffd5d224 */ /* 0x000fe200078e0ad5 */
[----:B------:R-:W-:Y:S01]  /*4a90*/  ISETP.GT.U32.AND P2, PT, R5, R229, PT ;  /* 0x000000e50500720c */ /* 0x000fe20003f44070 */
[----:B------:R-:W-:Y:S01]  /*4aa0*/  @!P6 IMAD.IADD R221, R221, 0x1, -R5 ;  /* 0x00000001dddde824 */ /* 0x000fe200078e0a05 */
[----:B------:R-:W-:Y:S01]  /*4ab0*/  ISETP.GT.U32.AND P5, PT, R5, R225, PT ;  /* 0x000000e10500720c */ /* 0x000fe20003fa4070 */
[----:B------:R-:W-:Y:S01]  /*4ac0*/  @!P0 IMAD.MOV R219, RZ, RZ, -R219 ;  /* 0x000000ffffdb8224 */ /* 0x000fe200078e0adb */
[----:B------:R-:W-:Y:S01]  /*4ad0*/  ISETP.GE.AND P6, PT, R15, RZ, PT ;  /* 0x000000ff0f00720c */ /* 0x000fe20003fc6270 */
[----:B------:R-:W-:Y:S01]  /*4ae0*/  @!P1 IMAD.MOV R217, RZ, RZ, -R217 ;  /* 0x000000ffffd99224 */ /* 0x000fe200078e0ad9 */
[----:B------:R-:W-:-:S02]  /*4af0*/  LOP3.LUT R15, R7, 0x4e, RZ, 0xfc, !PT ;  /* 0x0000004e070f7812 */ /* 0x000fc400078efcff */
[C---:B------:R-:W-:Y:S02]  /*4b00*/  ISETP.GT.U32.AND P0, PT, R5.reuse, R227, PT ;  /* 0x000000e30500720c */ /* 0x040fe40003f04070 */
[----:B------:R-:W-:Y:S02]  /*4b10*/  IABS R231, R15 ;  /* 0x0000000f00e77213 */ /* 0x000fe40000000000 */
[----:B------:R-:W-:Y:S01]  /*4b20*/  ISETP.GT.U32.AND P3, PT, R5, R221, PT ;  /* 0x000000dd0500720c */ /* 0x000fe20003f64070 */
[--C-:B------:R-:W-:Y:S01]  /*4b30*/  @!P2 IMAD.IADD R229, R229, 0x1, -R5.reuse ;  /* 0x00000001e5e5a824 */ /* 0x100fe200078e0a05 */
[----:B------:R-:W-:Y:S01]  /*4b40*/  ISETP.GE.AND P1, PT, R11, RZ, PT ;  /* 0x000000ff0b00720c */ /* 0x000fe20003f26270 */
[C---:B------:R-:W-:Y:S01]  /*4b50*/  IMAD.HI.U32 R9, R6.reuse, R231, RZ ;  /* 0x000000e706097227 */ /* 0x040fe200078e00ff */
[----:B------:R-:W-:Y:S02]  /*4b60*/  LOP3.LUT R11, R7, 0x4c, RZ, 0xfc, !PT ;  /* 0x0000004c070b7812 */ /* 0x000fe400078efcff */
[----:B------:R-:W-:Y:S01]  /*4b70*/  ISETP.GT.U32.AND P2, PT, R5, R229, PT ;  /* 0x000000e50500720c */ /* 0x000fe20003f44070 */
[----:B------:R-:W-:Y:S01]  /*4b80*/  @!P5 IMAD.IADD R225, R225, 0x1, -R5 ;  /* 0x00000001e1e1d824 */ /* 0x000fe200078e0a05 */
[----:B------:R-:W-:Y:S01]  /*4b90*/  IABS R233, R11 ;  /* 0x0000000b00e97213 */ /* 0x000fe20000000000 */
[----:B------:R-:W-:Y:S01]  /*4ba0*/  IMAD.MOV R10, RZ, RZ, -R9 ;  /* 0x000000ffff0a7224 */ /* 0x000fe200078e0a09 */
[----:B------:R-:W-:Y:S01]  /*4bb0*/  ISETP.GE.AND P5, PT, R13, RZ, PT ;  /* 0x000000ff0d00720c */ /* 0x000fe20003fa6270 */
[----:B------:R-:W-:Y:S01]  /*4bc0*/  @!P0 IMAD.IADD R227, R227, 0x1, -R5 ;  /* 0x00000001e3e38824 */ /* 0x000fe200078e0a05 */
[----:B------:R-:W-:Y:S01]  /*4bd0*/  ISETP.GT.U32.AND P0, PT, R5, R225, PT ;  /* 0x000000e10500720c */ /* 0x000fe20003f04070 */
[----:B------:R-:W-:Y:S01]  /*4be0*/  IMAD.HI.U32 R9, R6, R233, RZ ;  /* 0x000000e906097227 */ /* 0x000fe200078e00ff */
[----:B------:R-:W-:-:S03]  /*4bf0*/  LOP3.LUT R13, R7, 0x4a, RZ, 0xfc, !PT ;  /* 0x0000004a070d7812 */ /* 0x000fc600078efcff */
[----:B------:R-:W-:Y:S01]  /*4c00*/  @!P3 IMAD.IADD R221, R221, 0x1, -R5 ;  /* 0x00000001ddddb824 */ /* 0x000fe200078e0a05 */
[----:B------:R-:W-:Y:S01]  /*4c10*/  IABS R235, R13 ;  /* 0x0000000d00eb7213 */ /* 0x000fe20000000000 */
[C---:B------:R-:W-:Y:S01]  /*4c20*/  IMAD R231, R5.reuse, R10, R231 ;  /* 0x0000000a05e77224 */ /* 0x040fe200078e02e7 */
[----:B------:R-:W-:Y:S01]  /*4c30*/  ISETP.GE.AND P3, PT, R16, RZ, PT ;  /* 0x000000ff1000720c */ /* 0x000fe20003f66270 */
[----:B------:R-:W-:Y:S02]  /*4c40*/  IMAD.MOV R10, RZ, RZ, -R9 ;  /* 0x000000ffff0a7224 */ /* 0x000fe400078e0a09 */
[----:B------:R-:W-:Y:S01]  /*4c50*/  @!P4 IMAD.MOV R221, RZ, RZ, -R221 ;  /* 0x000000ffffddc224 */ /* 0x000fe200078e0add */
[C---:B------:R-:W-:Y:S01]  /*4c60*/  ISETP.GT.U32.AND P4, PT, R5.reuse, R227, PT ;  /* 0x000000e30500720c */ /* 0x040fe20003f84070 */
[----:B------:R-:W-:Y:S02]  /*4c70*/  IMAD R233, R5, R10, R233 ;  /* 0x0000000a05e97224 */ /* 0x000fe400078e02e9 */
[----:B------:R-:W-:-:S02]  /*4c80*/  @!P2 IMAD.IADD R229, R229, 0x1, -R5 ;  /* 0x00000001e5e5a824 */ /* 0x000fc400078e0a05 */
[----:B------:R-:W-:Y:S01]  /*4c90*/  @!P0 IMAD.IADD R225, R225, 0x1, -R5 ;  /* 0x00000001e1e18824 */ /* 0x000fe200078e0a05 */
[C---:B------:R-:W-:Y:S01]  /*4ca0*/  ISETP.GT.U32.AND P2, PT, R5.reuse, R233, PT ;  /* 0x000000e90500720c */ /* 0x040fe20003f44070 */
[----:B------:R-:W-:Y:S01]  /*4cb0*/  @!P6 IMAD.MOV R223, RZ, RZ, -R223 ;  /* 0x000000ffffdfe224 */ /* 0x000fe200078e0adf */
[----:B------:R-:W-:Y:S01]  /*4cc0*/  ISETP.GT.U32.AND P0, PT, R5, R231, PT ;  /* 0x000000e70500720c */ /* 0x000fe20003f04070 */
[C---:B------:R-:W-:Y:S01]  /*4cd0*/  IMAD.HI.U32 R9, R6.reuse, R235, RZ ;  /* 0x000000eb06097227 */ /* 0x040fe200078e00ff */
[----:B------:R-:W-:Y:S02]  /*4ce0*/  ISETP.GE.AND P6, PT, R15, RZ, PT ;  /* 0x000000ff0f00720c */ /* 0x000fe40003fc6270 */
[----:B------:R-:W-:Y:S01]  /*4cf0*/  LOP3.LUT R15, R7, 0x46, RZ, 0xfc, !PT ;  /* 0x00000046070f7812 */ /* 0x000fe200078efcff */
[----:B------:R-:W-:Y:S01]  /*4d00*/  @!P4 IMAD.IADD R227, R227, 0x1, -R5 ;  /* 0x00000001e3e3c824 */ /* 0x000fe200078e0a05 */
[----:B------:R-:W-:Y:S01]  /*4d10*/  ISETP.GE.AND P4, PT, R11, RZ, PT ;  /* 0x000000ff0b00720c */ /* 0x000fe20003f86270 */
[----:B------:R-:W-:Y:S01]  /*4d20*/  IMAD.MOV R10, RZ, RZ, -R9 ;  /* 0x000000ffff0a7224 */ /* 0x000fe200078e0a09 */
[----:B------:R-:W-:Y:S01]  /*4d30*/  LOP3.LUT R11, R7, 0x48, RZ, 0xfc, !PT ;  /* 0x00000048070b7812 */ /* 0x000fe200078efcff */
[----:B------:R-:W-:Y:S01]  /*4d40*/  @!P1 IMAD.MOV R225, RZ, RZ, -R225 ;  /* 0x000000ffffe19224 */ /* 0x000fe200078e0ae1 */
[----:B------:R-:W-:Y:S01]  /*4d50*/  IABS R239, R15 ;  /* 0x0000000f00ef7213 */ /* 0x000fe20000000000 */
[--C-:B------:R-:W-:Y:S01]  /*4d60*/  @!P2 IMAD.IADD R233, R233, 0x1, -R5.reuse ;  /* 0x00000001e9e9a824 */ /* 0x100fe200078e0a05 */
[----:B------:R-:W-:Y:S01]  /*4d70*/  IABS R237, R11 ;  /* 0x0000000b00ed7213 */ /* 0x000fe20000000000 */
[----:B------:R-:W-:Y:S01]  /*4d80*/  @!P0 IMAD.IADD R231, R231, 0x1, -R5 ;  /* 0x00000001e7e78824 */ /* 0x000fe200078e0a05 */
[----:B------:R-:W-:Y:S01]  /*4d90*/  ISETP.GE.AND P0, PT, R13, RZ, PT ;  /* 0x000000ff0d00720c */ /* 0x000fe20003f06270 */
[C---:B------:R-:W-:Y:S01]  /*4da0*/  IMAD R235, R5.reuse, R10, R235 ;  /* 0x0000000a05eb7224 */ /* 0x040fe200078e02eb */
[C---:B------:R-:W-:Y:S01]  /*4db0*/  ISETP.GT.U32.AND P2, PT, R5.reuse, R233, PT ;  /* 0x000000e90500720c */ /* 0x040fe20003f44070 */
[----:B------:R-:W-:Y:S01]  /*4dc0*/  IMAD.HI.U32 R9, R6, R237, RZ ;  /* 0x000000ed06097227 */ /* 0x000fe200078e00ff */
[----:B------:R-:W-:-:S02]  /*4dd0*/  ISETP.GT.U32.AND P1, PT, R5, R231, PT ;  /* 0x000000e70500720c */ /* 0x000fc40003f24070 */
[----:B------:R-:W-:Y:S01]  /*4de0*/  LOP3.LUT R13, R7, 0x40, RZ, 0xfc, !PT ;  /* 0x00000040070d7812 */ /* 0x000fe200078efcff */
[----:B------:R-:W-:Y:S02]  /*4df0*/  IMAD.MOV R14, RZ, RZ, -R9 ;  /* 0x000000ffff0e7224 */ /* 0x000fe400078e0a09 */
[----:B------:R-:W-:Y:S01]  /*4e00*/  IMAD.HI.U32 R10, R6, R239, RZ ;  /* 0x000000ef060a7227 */ /* 0x000fe200078e00ff */
[----:B------:R-:W-:-:S03]  /*4e10*/  IABS R243, R13 ;  /* 0x0000000d00f37213 */ /* 0x000fc60000000000 */
[----:B------:R-:W-:Y:S01]  /*4e20*/  @!P3 IMAD.MOV R227, RZ, RZ, -R227 ;  /* 0x000000ffffe3b224 */ /* 0x000fe200078e0ae3 */
[C---:B------:R-:W-:Y:S01]  /*4e30*/  ISETP.GT.U32.AND P3, PT, R5.reuse, R235, PT ;  /* 0x000000eb0500720c */ /* 0x040fe20003f64070 */
[----:B------:R-:W-:Y:S02]  /*4e40*/  IMAD R237, R5, R14, R237 ;  /* 0x0000000e05ed7224 */ /* 0x000fe400078e02ed */
[----:B------:R-:W-:Y:S02]  /*4e50*/  IMAD.MOV R10, RZ, RZ, -R10 ;  /* 0x000000ffff0a7224 */ /* 0x000fe400078e0a0a */
[--C-:B------:R-:W-:Y:S01]  /*4e60*/  @!P2 IMAD.IADD R233, R233, 0x1, -R5.reuse ;  /* 0x00000001e9e9a824 */ /* 0x100fe200078e0a05 */
[----:B------:R-:W-:Y:S01]  /*4e70*/  ISETP.GT.U32.AND P2, PT, R5, R237, PT ;  /* 0x000000ed0500720c */ /* 0x000fe20003f44070 */
[----:B------:R-:W-:Y:S01]  /*4e80*/  @!P1 IMAD.IADD R231, R231, 0x1, -R5 ;  /* 0x00000001e7e79824 */ /* 0x000fe200078e0a05 */
[----:B------:R-:W-:Y:S01]  /*4e90*/  ISETP.GE.AND P1, PT, R15, RZ, PT ;  /* 0x000000ff0f00720c */ /* 0x000fe20003f26270 */
[----:B------:R-:W-:Y:S01]  /*4ea0*/  IMAD R239, R5, R10, R239 ;  /* 0x0000000a05ef7224 */ /* 0x000fe200078e02ef */
[C---:B------:R-:W-:Y:S01]  /*4eb0*/  LOP3.LUT R10, R7.reuse, 0x42, RZ, 0xfc, !PT ;  /* 0x00000042070a7812 */ /* 0x040fe200078efcff */
[----:B------:R-:W-:Y:S01]  /*4ec0*/  @!P6 IMAD.MOV R231, RZ, RZ, -R231 ;  /* 0x000000ffffe7e224 */ /* 0x000fe200078e0ae7 */
[----:B------:R-:W-:Y:S01]  /*4ed0*/  LOP3.LUT R15, R7, 0x3a, RZ, 0xfc, !PT ;  /* 0x0000003a070f7812 */ /* 0x000fe200078efcff */
[----:B------:R-:W-:Y:S01]  /*4ee0*/  @!P5 IMAD.MOV R229, RZ, RZ, -R229 ;  /* 0x000000ffffe5d224 */ /* 0x000fe200078e0ae5 */
[----:B------:R-:W-:Y:S01]  /*4ef0*/  ISETP.GT.U32.AND P6, PT, R5, R239, PT ;  /* 0x000000ef0500720c */ /* 0x000fe20003fc4070 */
[----:B------:R-:W-:Y:S01]  /*4f00*/  @!P3 IMAD.IADD R235, R235, 0x1, -R5 ;  /* 0x00000001ebebb824 */ /* 0x000fe200078e0a05 */
[----:B------:R-:W-:Y:S01]  /*4f10*/  ISETP.GE.AND P5, PT, R11, RZ, PT ;  /* 0x000000ff0b00720c */ /* 0x000fe20003fa6270 */
[----:B------:R-:W-:Y:S01]  /*4f20*/  @!P4 IMAD.MOV R233, RZ, RZ, -R233 ;  /* 0x000000ffffe9c224 */ /* 0x000fe200078e0ae9 */
[----:B------:R-:W-:Y:S01]  /*4f30*/  LOP3.LUT R11, R7, 0x44, RZ, 0xfc, !PT ;  /* 0x00000044070b7812 */ /* 0x000fe200078efcff */
[----:B------:R-:W-:Y:S01]  /*4f40*/  @!P2 IMAD.IADD R237, R237, 0x1, -R5 ;  /* 0x00000001ededa824 */ /* 0x000fe200078e0a05 */
[----:B------:R-:W-:-:S02]  /*4f50*/  ISETP.GT.U32.AND P3, PT, R5, R235, PT ;  /* 0x000000eb0500720c */ /* 0x000fc40003f64070 */
[----:B------:R-:W-:Y:S02]  /*4f60*/  IABS R241, R11 ;  /* 0x0000000b00f17213 */ /* 0x000fe40000000000 */
[----:B------:R-:W-:Y:S02]  /*4f70*/  ISETP.GT.U32.AND P2, PT, R5, R237, PT ;  /* 0x000000ed0500720c */ /* 0x000fe40003f44070 */
[----:B------:R-:W-:Y:S01]  /*4f80*/  IABS R245, R10 ;  /* 0x0000000a00f57213 */ /* 0x000fe20000000000 */
[----:B------:R-:W-:Y:S01]  /*4f90*/  IMAD.HI.U32 R9, R6, R241, RZ ;  /* 0x000000f106097227 */ /* 0x000fe200078e00ff */
[----:B------:R-:W-:Y:S02]  /*4fa0*/  ISETP.GE.AND P4, PT, R11, RZ, PT ;  /* 0x000000ff0b00720c */ /* 0x000fe40003f86270 */
[----:B------:R-:W-:Y:S01]  /*4fb0*/  IABS R11, R15 ;  /* 0x0000000f000b7213 */ /* 0x000fe20000000000 */
[----:B------:R-:W-:Y:S02]  /*4fc0*/  @!P6 IMAD.IADD R239, R239, 0x1, -R5 ;  /* 0x00000001efefe824 */ /* 0x000fe400078e0a05 */
[----:B------:R-:W-:-:S02]  /*4fd0*/  IMAD.MOV R14, RZ, RZ, -R9 ;  /* 0x000000ffff0e7224 */ /* 0x000fc400078e0a09 */
[----:B------:R-:W-:Y:S01]  /*4fe0*/  @!P3 IMAD.IADD R235, R235, 0x1, -R5 ;  /* 0x00000001ebebb824 */ /* 0x000fe200078e0a05 */
[C---:B------:R-:W-:Y:S01]  /*4ff0*/  ISETP.GT.U32.AND P6, PT, R5.reuse, R239, PT ;  /* 0x000000ef0500720c */ /* 0x040fe20003fc4070 */
[----:B------:R-:W-:Y:S01]  /*5000*/  IMAD R241, R5, R14, R241 ;  /* 0x0000000e05f17224 */ /* 0x000fe200078e02f1 */
[----:B------:R-:W-:Y:S01]  /*5010*/  ISETP.GE.AND P3, PT, R10, RZ, PT ;  /* 0x000000ff0a00720c */ /* 0x000fe20003f66270 */
[----:B------:R-:W-:-:S04]  /*5020*/  IMAD.HI.U32 R10, R6, R243, RZ ;  /* 0x000000f3060a7227 */ /* 0x000fc800078e00ff */
[----:B------:R-:W-:Y:S01]  /*5030*/  @!P2 IMAD.IADD R237, R237, 0x1, -R5 ;  /* 0x00000001ededa824 */ /* 0x000fe200078e0a05 */
[----:B------:R-:W-:Y:S01]  /*5040*/  ISETP.GT.U32.AND P2, PT, R5, R241, PT ;  /* 0x000000f10500720c */ /* 0x000fe20003f44070 */
[----:B------:R-:W-:Y:S02]  /*5050*/  IMAD.MOV R10, RZ, RZ, -R10 ;  /* 0x000000ffff0a7224 */ /* 0x000fe400078e0a0a */
[----:B------:R-:W-:-:S04]  /*5060*/  IMAD.HI.U32 R9, R6, R245, RZ ;  /* 0x000000f506097227 */ /* 0x000fc800078e00ff */
[----:B------:R-:W-:Y:S02]  /*5070*/  IMAD R243, R5, R10, R243 ;  /* 0x0000000a05f37224 */ /* 0x000fe400078e02f3 */
[----:B------:R-:W-:Y:S02]  /*5080*/  @!P6 IMAD.IADD R239, R239, 0x1, -R5 ;  /* 0x00000001efefe824 */ /* 0x000fe400078e0a05 */
[----:B------:R-:W-:Y:S01]  /*5090*/  IMAD.MOV R14, RZ, RZ, -R9 ;  /* 0x000000ffff0e7224 */ /* 0x000fe200078e0a09 */
[----:B------:R-:W-:Y:S01]  /*50a0*/  LOP3.LUT R9, R7, 0x3e, RZ, 0xfc, !PT ;  /* 0x0000003e07097812 */ /* 0x000fe200078efcff */
[----:B------:R-:W-:Y:S01]  /*50b0*/  @!P1 IMAD.MOV R239, RZ, RZ, -R239 ;  /* 0x000000ffffef9224 */ /* 0x000fe200078e0aef */
[C---:B------:R-:W-:Y:S01]  /*50c0*/  ISETP.GT.U32.AND P1, PT, R5.reuse, R243, PT ;  /* 0x000000f30500720c */ /* 0x040fe20003f24070 */
[----:B------:R-:W-:Y:S01]  /*50d0*/  IMAD R245, R5, R14, R245 ;  /* 0x0000000e05f57224 */ /* 0x000fe200078e02f5 */
[----:B------:R-:W-:Y:S01]  /*50e0*/  IABS R247, R9 ;  /* 0x0000000900f77213 */ /* 0x000fe20000000000 */
[----:B------:R-:W-:Y:S01]  /*50f0*/  @!P0 IMAD.MOV R235, RZ, RZ, -R235 ;  /* 0x000000ffffeb8224 */ /* 0x000fe200078e0aeb */
[----:B------:R-:W-:Y:S01]  /*5100*/  ISETP.GE.AND P0, PT, R13, RZ, PT ;  /* 0x000000ff0d00720c */ /* 0x000fe20003f06270 */
[----:B------:R-:W-:Y:S01]  /*5110*/  @!P2 IMAD.IADD R241, R241, 0x1, -R5 ;  /* 0x00000001f1f1a824 */ /* 0x000fe200078e0a05 */
[----:B------:R-:W-:Y:S01]  /*5120*/  LOP3.LUT R13, R7, 0x3c, RZ, 0xfc, !PT ;  /* 0x0000003c070d7812 */ /* 0x000fe200078efcff */
[----:B------:R-:W-:Y:S01]  /*5130*/  @!P5 IMAD.MOV R237, RZ, RZ, -R237 ;  /* 0x000000ffffedd224 */ /* 0x000fe200078e0aed */
[----:B------:R-:W-:-:S02]  /*5140*/  ISETP.GT.U32.AND P5, PT, R5, R245, PT ;  /* 0x000000f50500720c */ /* 0x000fc40003fa4070 */
[----:B------:R-:W-:Y:S02]  /*5150*/  IABS R249, R13 ;  /* 0x0000000d00f97213 */ /* 0x000fe40000000000 */
[----:B------:R-:W-:Y:S01]  /*5160*/  ISETP.GT.U32.AND P2, PT, R5, R241, PT ;  /* 0x000000f10500720c */ /* 0x000fe20003f44070 */
[----:B------:R-:W-:Y:S01]  /*5170*/  @!P1 IMAD.IADD R243, R243, 0x1, -R5 ;  /* 0x00000001f3f39824 */ /* 0x000fe200078e0a05 */
[----:B------:R-:W-:Y:S01]  /*5180*/  ISETP.GE.AND P6, PT, R9, RZ, PT ;  /* 0x000000ff0900720c */ /* 0x000fe20003fc6270 */
[----:B------:R-:W-:-:S03]  /*5190*/  IMAD.HI.U32 R10, R6, R249, RZ ;  /* 0x000000f9060a7227 */ /* 0x000fc600078e00ff */
[----:B------:R-:W-:Y:S01]  /*51a0*/  ISETP.GT.U32.AND P1, PT, R5, R243, PT ;  /* 0x000000f30500720c */ /* 0x000fe20003f24070 */
[----:B------:R-:W-:Y:S02]  /*51b0*/  IMAD.MOV R10, RZ, RZ, -R10 ;  /* 0x000000ffff0a7224 */ /* 0x000fe400078e0a0a */
[----:B------:R-:W-:Y:S02]  /*51c0*/  @!P5 IMAD.IADD R245, R245, 0x1, -R5 ;  /* 0x00000001f5f5d824 */ /* 0x000fe400078e0a05 */
[----:B------:R-:W-:Y:S02]  /*51d0*/  IMAD R249, R5, R10, R249 ;  /* 0x0000000a05f97224 */ /* 0x000fe400078e02f9 */
[----:B------:R-:W-:Y:S01]  /*51e0*/  @!P2 IMAD.IADD R241, R241, 0x1, -R5 ;  /* 0x00000001f1f1a824 */ /* 0x000fe200078e0a05 */
[----:B------:R-:W-:Y:S01]  /*51f0*/  ISETP.GT.U32.AND P5, PT, R5, R245, PT ;  /* 0x000000f50500720c */ /* 0x000fe20003fa4070 */
[----:B------:R-:W-:Y:S01]  /*5200*/  IMAD.HI.U32 R10, R6, R251, RZ ;  /* 0x000000fb060a7227 */ /* 0x000fe200078e00ff */
[----:B------:R-:W-:-:S02]  /*5210*/  ISETP.GE.AND P2, PT, R13, RZ, PT ;  /* 0x000000ff0d00720c */ /* 0x000fc40003f46270 */
[----:B------:R-:W-:Y:S01]  /*5220*/  LOP3.LUT R13, R7, 0x36, RZ, 0xfc, !PT ;  /* 0x00000036070d7812 */ /* 0x000fe200078efcff */
[----:B------:R-:W-:-:S04]  /*5230*/  IMAD.HI.U32 R9, R6, R247, RZ ;  /* 0x000000f706097227 */ /* 0x000fc800078e00ff */
[----:B------:R-:W-:Y:S01]  /*5240*/  @!P4 IMAD.MOV R241, RZ, RZ, -R241 ;  /* 0x000000fffff1c224 */ /* 0x000fe200078e0af1 */
[----:B------:R-:W-:Y:S01]  /*5250*/  ISETP.GT.U32.AND P4, PT, R5, R249, PT ;  /* 0x000000f90500720c */ /* 0x000fe20003f84070 */
[----:B------:R-:W-:Y:S02]  /*5260*/  IMAD.MOV R16, RZ, RZ, -R10 ;  /* 0x000000ffff107224 */ /* 0x000fe400078e0a0a */
[----:B------:R-:W-:Y:S02]  /*5270*/  IMAD.MOV R14, RZ, RZ, -R9 ;  /* 0x000000ffff0e7224 */ /* 0x000fe400078e0a09 */
[----:B------:R-:W-:-:S04]  /*5280*/  IMAD.HI.U32 R9, R6, R11, RZ ;  /* 0x0000000b06097227 */ /* 0x000fc800078e00ff */
[----:B------:R-:W-:Y:S01]  /*5290*/  IMAD R251, R5, R16, R251 ;  /* 0x0000001005fb7224 */ /* 0x000fe200078e02fb */
[----:B------:R-:W-:Y:S01]  /*52a0*/  IABS R16, R18 ;  /* 0x0000001200107213 */ /* 0x000fe20000000000 */
[----:B------:R-:W-:Y:S02]  /*52b0*/  @!P1 IMAD.IADD R243, R243, 0x1, -R5 ;  /* 0x00000001f3f39824 */ /* 0x000fe400078e0a05 */
[C---:B------:R-:W-:Y:S02]  /*52c0*/  IMAD R247, R5.reuse, R14, R247 ;  /* 0x0000000e05f77224 */ /* 0x040fe400078e02f7 */
[----:B------:R-:W-:Y:S02]  /*52d0*/  IMAD.MOV R14, RZ, RZ, -R9 ;  /* 0x000000ffff0e7224 */ /* 0x000fe400078e0a09 */
[----:B------:R-:W-:Y:S01]  /*52e0*/  @!P0 IMAD.MOV R243, RZ, RZ, -R243 ;  /* 0x000000fffff38224 */ /* 0x000fe200078e0af3 */
[----:B------:R-:W-:Y:S01]  /*52f0*/  ISETP.GT.U32.AND P0, PT, R5, R251, PT ;  /* 0x000000fb0500720c */ /* 0x000fe20003f04070 */
[----:B------:R-:W-:Y:S01]  /*5300*/  @!P5 IMAD.IADD R245, R245, 0x1, -R5 ;  /* 0x00000001f5f5d824 */ /* 0x000fe200078e0a05 */
[C---:B------:R-:W-:Y:S01]  /*5310*/  ISETP.GT.U32.AND P5, PT, R5.reuse, R247, PT ;  /* 0x000000f70500720c */ /* 0x040fe20003fa4070 */
[----:B------:R-:W-:Y:S01]  /*5320*/  IMAD R10, R5, R14, R11 ;  /* 0x0000000e050a7224 */ /* 0x000fe200078e020b */
[----:B------:R-:W-:Y:S01]  /*5330*/  IABS R14, R13 ;  /* 0x0000000d000e7213 */ /* 0x000fe20000000000 */
[----:B------:R-:W-:-:S02]  /*5340*/  @!P4 IMAD.IADD R249, R249, 0x1, -R5 ;  /* 0x00000001f9f9c824 */ /* 0x000fc400078e0a05 */
[----:B------:R-:W-:Y:S01]  /*5350*/  @!P3 IMAD.MOV R245, RZ, RZ, -R245 ;  /* 0x000000fffff5b224 */ /* 0x000fe200078e0af5 */
[----:B------:R-:W-:Y:S01]  /*5360*/  ISETP.GE.AND P3, PT, R15, RZ, PT ;  /* 0x000000ff0f00720c */ /* 0x000fe20003f66270 */
[----:B------:R-:W-:Y:S01]  /*5370*/  IMAD.HI.U32 R9, R6, R14, RZ ;  /* 0x0000000e06097227 */ /* 0x000fe200078e00ff */
[----:B------:R-:W-:Y:S02]  /*5380*/  ISETP.GT.U32.AND P4, PT, R5, R249, PT ;  /* 0x000000f90500720c */ /* 0x000fe40003f84070 */
[----:B------:R-:W-:Y:S01]  /*5390*/  LOP3.LUT R15, R7, 0x34, RZ, 0xfc, !PT ;  /* 0x00000034070f7812 */ /* 0x000fe200078efcff */
[----:B------:R-:W-:Y:S01]  /*53a0*/  IMAD.MOV R9, RZ, RZ, -R9 ;  /* 0x000000ffff097224 */ /* 0x000fe200078e0a09 */
[----:B------:R-:W-:Y:S01]  /*53b0*/  ISETP.GT.U32.AND P1, PT, R5, R10, PT ;  /* 0x0000000a0500720c */ /* 0x000fe20003f24070 */
[--C-:B------:R-:W-:Y:S01]  /*53c0*/  @!P0 IMAD.IADD R251, R251, 0x1, -R5.reuse ;  /* 0x00000001fbfb8824 */ /* 0x100fe200078e0a05 */
[----:B------:R-:W-:Y:S01]  /*53d0*/  IABS R32, R15 ;  /* 0x0000000f00207213 */ /* 0x000fe20000000000 */
[----:B------:R-:W-:-:S02]  /*53e0*/  @!P5 IMAD.IADD R247, R247, 0x1, -R5 ;  /* 0x00000001f7f7d824 */ /* 0x000fc400078e0a05 */
[C---:B------:R-:W-:Y:S01]  /*53f0*/  IMAD R14, R5.reuse, R9, R14 ;  /* 0x00000009050e7224 */ /* 0x040fe200078e020e */
[C---:B------:R-:W-:Y:S01]  /*5400*/  ISETP.GT.U32.AND P0, PT, R5.reuse, R251, PT ;  /* 0x000000fb0500720c */ /* 0x040fe20003f04070 */
[----:B------:R-:W-:Y:S01]  /*5410*/  IMAD.HI.U32 R9, R6, R32, RZ ;  /* 0x0000002006097227 */ /* 0x000fe200078e00ff */
[----:B------:R-:W-:-:S03]  /*5420*/  ISETP.GT.U32.AND P5, PT, R5, R247, PT ;  /* 0x000000f70500720c */ /* 0x000fc60003fa4070 */
[----:B------:R-:W-:Y:S01]  /*5430*/  @!P4 IMAD.IADD R249, R249, 0x1, -R5 ;  /* 0x00000001f9f9c824 */ /* 0x000fe200078e0a05 */
[C---:B------:R-:W-:Y:S01]  /*5440*/  ISETP.GT.U32.AND P4, PT, R5.reuse, R14, PT ;  /* 0x0000000e0500720c */ /* 0x040fe20003f84070 */
[----:B------:R-:W-:Y:S02]  /*5450*/  IMAD.MOV R9, RZ, RZ, -R9 ;  /* 0x000000ffff097224 */ /* 0x000fe400078e0a09 */
[--C-:B------:R-:W-:Y:S02]  /*5460*/  @!P1 IMAD.IADD R10, R10, 0x1, -R5.reuse ;  /* 0x000000010a0a9824 */ /* 0x100fe400078e0a05 */
[----:B------:R-:W-:Y:S01]  /*5470*/  IMAD R32, R5, R9, R32 ;  /* 0x0000000905207224 */ /* 0x000fe200078e0220 */
[----:B------:R-:W-:Y:S01]  /*5480*/  LOP3.LUT R9, R7, 0x30, RZ, 0xfc, !PT ;  /* 0x0000003007097812 */ /* 0x000fe200078efcff */
[--C-:B------:R-:W-:Y:S01]  /*5490*/  @!P0 IMAD.IADD R251, R251, 0x1, -R5.reuse ;  /* 0x00000001fbfb8824 */ /* 0x100fe200078e0a05 */
[----:B------:R-:W-:Y:S01]  /*54a0*/  ISETP.GT.U32.AND P1, PT, R5, R10, PT ;  /* 0x0000000a0500720c */ /* 0x000fe20003f24070 */
[----:B------:R-:W-:Y:S01]  /*54b0*/  @!P5 IMAD.IADD R247, R247, 0x1, -R5 ;  /* 0x00000001f7f7d824 */ /* 0x000fe200078e0a05 */
[----:B------:R-:W-:Y:S01]  /*54c0*/  ISETP.GT.U32.AND P0, PT, R5, R32, PT ;  /* 0x000000200500720c */ /* 0x000fe20003f04070 */
[----:B------:R-:W-:Y:S01]  /*54d0*/  IMAD.HI.U32 R11, R6, R16, RZ ;  /* 0x00000010060b7227 */ /* 0x000fe200078e00ff */
[----:B------:R-:W-:-:S02]  /*54e0*/  ISETP.GE.AND P5, PT, R17, RZ, PT ;  /* 0x000000ff1100720c */ /* 0x000fc40003fa6270 */
[----:B------:R-:W-:Y:S01]  /*54f0*/  IABS R30, R9 ;  /* 0x00000009001e7213 */ /* 0x000fe20000000000 */
[----:B------:R-:W-:Y:S01]  /*5500*/  @!P4 IMAD.IADD R14, R14, 0x1, -R5 ;  /* 0x000000010e0ec824 */ /* 0x000fe200078e0a05 */
[----:B------:R-:W-:Y:S01]  /*5510*/  IABS R17, R34 ;  /* 0x0000002200117213 */ /* 0x000fe20000000000 */
[----:B------:R-:W-:Y:S02]  /*5520*/  IMAD.MOV R11, RZ, RZ, -R11 ;  /* 0x000000ffff0b7224 */ /* 0x000fe400078e0a0b */
[----:B------:R-:W-:Y:S01]  /*5530*/  @!P6 IMAD.MOV R247, RZ, RZ, -R247 ;  /* 0x000000fffff7e224 */ /* 0x000fe200078e0af7 */
[C---:B------:R-:W-:Y:S01]  /*5540*/  ISETP.GT.U32.AND P4, PT, R5.reuse, R14, PT ;  /* 0x0000000e0500720c */ /* 0x040fe20003f84070 */
[----:B------:R-:W-:Y:S01]  /*5550*/  IMAD R16, R5, R11, R16 ;  /* 0x0000000b05107224 */ /* 0x000fe200078e0210 */
[----:B------:R-:W-:Y:S01]  /*5560*/  LOP3.LUT R11, R7, 0x2e, RZ, 0xfc, !PT ;  /* 0x0000002e070b7812 */ /* 0x000fe200078efcff */
[--C-:B------:R-:W-:Y:S01]  /*5570*/  @!P0 IMAD.IADD R32, R32, 0x1, -R5.reuse ;  /* 0x0000000120208824 */ /* 0x100fe200078e0a05 */
[----:B------:R-:W-:Y:S01]  /*5580*/  ISETP.GE.AND P6, PT, R13, RZ, PT ;  /* 0x000000ff0d00720c */ /* 0x000fe20003fc6270 */
[----:B------:R-:W-:Y:S01]  /*5590*/  @!P1 IMAD.IADD R10, R10, 0x1, -R5 ;  /* 0x000000010a0a9824 */ /* 0x000fe200078e0a05 */
[----:B------:R-:W-:Y:S01]  /*55a0*/  ISETP.GE.AND P1, PT, R18, RZ, PT ;  /* 0x000000ff1200720c */ /* 0x000fe20003f26270 */
[----:B------:R-:W-:Y:S01]  /*55b0*/  @!P5 IMAD.MOV R251, RZ, RZ, -R251 ;  /* 0x000000fffffbd224 */ /* 0x000fe200078e0afb */
[C---:B------:R-:W-:Y:S01]  /*55c0*/  ISETP.GT.U32.AND P5, PT, R5.reuse, R16, PT ;  /* 0x000000100500720c */ /* 0x040fe20003fa4070 */
[----:B------:R-:W-:Y:S01]  /*55d0*/  @!P3 IMAD.MOV R10, RZ, RZ, -R10 ;  /* 0x000000ffff0ab224 */ /* 0x000fe200078e0a0a */
[----:B------:R-:W-:Y:S01]  /*55e0*/  IABS R18, R11 ;  /* 0x0000000b00127213 */ /* 0x000fe20000000000 */
[----:B------:R-:W-:Y:S01]  /*55f0*/  @!P2 IMAD.MOV R249, RZ, RZ, -R249 ;  /* 0x000000fffff9a224 */ /* 0x000fe200078e0af9 */
[----:B------:R-:W-:Y:S01]  /*5600*/  ISETP.GT.U32.AND P0, PT, R5, R32, PT ;  /* 0x000000200500720c */ /* 0x000fe20003f04070 */
[----:B------:R-:W-:Y:S01]  /*5610*/  @!P4 IMAD.IADD R14, R14, 0x1, -R5 ;  /* 0x000000010e0ec824 */ /* 0x000fe200078e0a05 */
[----:B------:R-:W-:Y:S01]  /*5620*/  ISETP.GE.AND P3, PT, R9, RZ, PT ;  /* 0x000000ff0900720c */ /* 0x000fe20003f66270 */
[----:B------:R-:W-:Y:S01]  /*5630*/  IMAD.HI.U32 R9, R6, R30, RZ ;  /* 0x0000001e06097227 */ /* 0x000fe200078e00ff */
[----:B------:R-:W-:-:S02]  /*5640*/  ISETP.GE.AND P2, PT, R15, RZ, PT ;  /* 0x000000ff0f00720c */ /* 0x000fc40003f46270 */
[----:B------:R-:W-:Y:S01]  /*5650*/  ISETP.GE.AND P4, PT, R11, RZ, PT ;  /* 0x000000ff0b00720c */ /* 0x000fe20003f86270 */
[----:B------:R-:W-:Y:S01]  /*5660*/  IMAD.HI.U32 R11, R6, R18, RZ ;  /* 0x00000012060b7227 */ /* 0x000fe200078e00ff */
[C---:B------:R-:W-:Y:S02]  /*5670*/  LOP3.LUT R13, R7.reuse, 0x2c, RZ, 0xfc, !PT ;  /* 0x0000002c070d7812 */ /* 0x040fe400078efcff */
[----:B------:R-:W-:Y:S01]  /*5680*/  LOP3.LUT R15, R7, 0x2a, RZ, 0xfc, !PT ;  /* 0x0000002a070f7812 */ /* 0x000fe200078efcff */
[----:B------:R-:W-:Y:S01]  /*5690*/  IMAD.MOV R9, RZ, RZ, -R9 ;  /* 0x000000ffff097224 */ /* 0x000fe200078e0a09 */
[----:B------:R-:W-:Y:S01]  /*56a0*/  IABS R28, R13 ;  /* 0x0000000d001c7213 */ /* 0x000fe20000000000 */
[----:B------:R-:W-:Y:S01]  /*56b0*/  IMAD.MOV R11, RZ, RZ, -R11 ;  /* 0x000000ffff0b7224 */ /* 0x000fe200078e0a0b */
[----:B------:R-:W-:Y:S01]  /*56c0*/  IABS R27, R15 ;  /* 0x0000000f001b7213 */ /* 0x000fe20000000000 */
[----:B------:R-:W-:Y:S01]  /*56d0*/  @!P5 IMAD.IADD R16, R16, 0x1, -R5 ;  /* 0x000000011010d824 */ /* 0x000fe200078e0a05 */
[----:B------:R-:W-:Y:S01]  /*56e0*/  ISETP.GE.AND P5, PT, R13, RZ, PT ;  /* 0x000000ff0d00720c */ /* 0x000fe20003fa6270 */
[----:B------:R-:W-:Y:S01]  /*56f0*/  IMAD R30, R5, R9, R30 ;  /* 0x00000009051e7224 */ /* 0x000fe200078e021e */
[----:B------:R-:W-:Y:S01]  /*5700*/  LOP3.LUT R13, R7, 0x28, RZ, 0xfc, !PT ;  /* 0x00000028070d7812 */ /* 0x000fe200078efcff */
[----:B------:R-:W-:-:S02]  /*5710*/  IMAD R18, R5, R11, R18 ;  /* 0x0000000b05127224 */ /* 0x000fc400078e0212 */
[----:B------:R-:W-:Y:S01]  /*5720*/  @!P0 IMAD.IADD R32, R32, 0x1, -R5 ;  /* 0x0000000120208824 */ /* 0x000fe200078e0a05 */
[C---:B------:R-:W-:Y:S01]  /*5730*/  ISETP.GT.U32.AND P0, PT, R5.reuse, R30, PT ;  /* 0x0000001e0500720c */ /* 0x040fe20003f04070 */
[----:B------:R-:W-:Y:S01]  /*5740*/  @!P6 IMAD.MOV R14, RZ, RZ, -R14 ;  /* 0x000000ffff0ee224 */ /* 0x000fe200078e0a0e */
[C---:B------:R-:W-:Y:S01]  /*5750*/  ISETP.GT.U32.AND P6, PT, R5.reuse, R16, PT ;  /* 0x000000100500720c */ /* 0x040fe20003fc4070 */
[----:B------:R-:W-:Y:S01]  /*5760*/  @!P2 IMAD.MOV R32, RZ, RZ, -R32 ;  /* 0x000000ffff20a224 */ /* 0x000fe200078e0a20 */
[----:B------:R-:W-:Y:S01]  /*5770*/  ISETP.GT.U32.AND P2, PT, R5, R18, PT ;  /* 0x000000120500720c */ /* 0x000fe20003f44070 */
[----:B------:R-:W-:Y:S01]  /*5780*/  IMAD.HI.U32 R9, R6, R28, RZ ;  /* 0x0000001c06097227 */ /* 0x000fe200078e00ff */
[----:B------:R-:W-:-:S03]  /*5790*/  IABS R147, R13 ;  /* 0x0000000d00937213 */ /* 0x000fc60000000000 */
[----:B------:R-:W-:-:S04]  /*57a0*/  IMAD.HI.U32 R11, R6, R27, RZ ;  /* 0x0000001b060b7227 */ /* 0x000fc800078e00ff */
[--C-:B------:R-:W-:Y:S01]  /*57b0*/  @!P0 IMAD.IADD R30, R30, 0x1, -R5.reuse ;  /* 0x000000011e1e8824 */ /* 0x100fe200078e0a05 */
[----:B------:R-:W-:Y:S01]  /*57c0*/  ISETP.GE.AND P0, PT, R13, RZ, PT ;  /* 0x000000ff0d00720c */ /* 0x000fe20003f06270 */
[--C-:B------:R-:W-:Y:S01]  /*57d0*/  @!P6 IMAD.IADD R16, R16, 0x1, -R5.reuse ;  /* 0x000000011010e824 */ /* 0x100fe200078e0a05 */
[----:B------:R-:W-:Y:S01]  /*57e0*/  LOP3.LUT R13, R7, 0x26, RZ, 0xfc, !PT ;  /* 0x00000026070d7812 */ /* 0x000fe200078efcff */
[----:B------:R-:W-:Y:S01]  /*57f0*/  @!P2 IMAD.IADD R18, R18, 0x1, -R5 ;  /* 0x000000011212a824 */ /* 0x000fe200078e0a05 */
[----:B------:R-:W-:Y:S01]  /*5800*/  ISETP.GE.AND P6, PT, R15, RZ, PT ;  /* 0x000000ff0f00720c */ /* 0x000fe20003fc6270 */
[----:B------:R-:W-:Y:S01]  /*5810*/  @!P1 IMAD.MOV R16, RZ, RZ, -R16 ;  /* 0x000000ffff109224 */ /* 0x000fe200078e0a10 */
[C---:B------:R-:W-:Y:S01]  /*5820*/  ISETP.GT.U32.AND P1, PT, R5.reuse, R30, PT ;  /* 0x0000001e0500720c */ /* 0x040fe20003f24070 */
[----:B------:R-:W-:Y:S01]  /*5830*/  IMAD.MOV R9, RZ, RZ, -R9 ;  /* 0x000000ffff097224 */ /* 0x000fe200078e0a09 */
[C---:B------:R-:W-:Y:S01]  /*5840*/  ISETP.GT.U32.AND P2, PT, R5.reuse, R18, PT ;  /* 0x000000120500720c */ /* 0x040fe20003f44070 */
[----:B------:R-:W-:Y:S01]  /*5850*/  IMAD.MOV R20, RZ, RZ, -R11 ;  /* 0x000000ffff147224 */ /* 0x000fe200078e0a0b */
[----:B------:R-:W-:Y:S01]  /*5860*/  IABS R25, R13 ;  /* 0x0000000d00197213 */ /* 0x000fe20000000000 */
[C---:B------:R-:W-:Y:S01]  /*5870*/  IMAD R28, R5.reuse, R9, R28 ;  /* 0x00000009051c7224 */ /* 0x040fe200078e021c */
[----:B------:R-:W-:Y:S01]  /*5880*/  IABS R15, R36 ;  /* 0x00000024000f7213 */ /* 0x000fe20000000000 */
[----:B------:R-:W-:-:S02]  /*5890*/  IMAD R27, R5, R20, R27 ;  /* 0x00000014051b7224 */ /* 0x000fc400078e021b */
[----:B------:R-:W-:-:S04]  /*58a0*/  IMAD.HI.U32 R9, R6, R147, RZ ;  /* 0x0000009306097227 */ /* 0x000fc800078e00ff */
[--C-:B------:R-:W-:Y:S01]  /*58b0*/  @!P1 IMAD.IADD R30, R30, 0x1, -R5.reuse ;  /* 0x000000011e1e9824 */ /* 0x100fe200078e0a05 */
[C---:B------:R-:W-:Y:S01]  /*58c0*/  ISETP.GT.U32.AND P1, PT, R5.reuse, R28, PT ;  /* 0x0000001c0500720c */ /* 0x040fe20003f24070 */
[----:B------:R-:W-:Y:S01]  /*58d0*/  @!P2 IMAD.IADD R18, R18, 0x1, -R5 ;  /* 0x000000011212a824 */ /* 0x000fe200078e0a05 */
[----:B------:R-:W-:Y:S01]  /*58e0*/  ISETP.GT.U32.AND P2, PT, R5, R27, PT ;  /* 0x0000001b0500720c */ /* 0x000fe20003f44070 */
[----:B------:R-:W-:Y:S02]  /*58f0*/  IMAD.MOV R20, RZ, RZ, -R9 ;  /* 0x000000ffff147224 */ /* 0x000fe400078e0a09 */
[----:B------:R-:W-:Y:S02]  /*5900*/  @!P4 IMAD.MOV R18, RZ, RZ, -R18 ;  /* 0x000000ffff12c224 */ /* 0x000fe400078e0a12 */
[----:B------:R-:W-:-:S04]  /*5910*/  IMAD.HI.U32 R9, R6, R25, RZ ;  /* 0x0000001906097227 */ /* 0x000fc800078e00ff */
[----:B------:R-:W-:Y:S02]  /*5920*/  IMAD R147, R5, R20, R147 ;  /* 0x0000001405937224 */ /* 0x000fe400078e0293 */
[--C-:B------:R-:W-:Y:S01]  /*5930*/  @!P1 IMAD.IADD R28, R28, 0x1, -R5.reuse ;  /* 0x000000011c1c9824 */ /* 0x100fe200078e0a05 */
[----:B------:R-:W-:Y:S01]  /*5940*/  ISETP.GE.AND P1, PT, R13, RZ, PT ;  /* 0x000000ff0d00720c */ /* 0x000fe20003f26270 */
[----:B------:R-:W-:Y:S01]  /*5950*/  @!P2 IMAD.IADD R27, R27, 0x1, -R5 ;  /* 0x000000011b1ba824 */ /* 0x000fe200078e0a05 */
[----:B------:R-:W-:Y:S01]  /*5960*/  LOP3.LUT R13, R7, 0x20, RZ, 0xfc, !PT ;  /* 0x00000020070d7812 */ /* 0x000fe200078efcff */
[----:B------:R-:W-:Y:S01]  /*5970*/  IMAD.HI.U32 R11, R6, R23, RZ ;  /* 0x00000017060b7227 */ /* 0x000fe200078e00ff */
[C---:B------:R-:W-:Y:S02]  /*5980*/  ISETP.GT.U32.AND P4, PT, R5.reuse, R28, PT ;  /* 0x0000001c0500720c */ /* 0x040fe40003f84070 */
[----:B------:R-:W-:Y:S01]  /*5990*/  ISETP.GT.U32.AND P2, PT, R5, R27, PT ;  /* 0x0000001b0500720c */ /* 0x000fe20003f44070 */
[----:B------:R-:W-:Y:S01]  /*59a0*/  IMAD.MOV R20, RZ, RZ, -R9 ;  /* 0x000000ffff147224 */ /* 0x000fe200078e0a09 */
[----:B------:R-:W-:Y:S01]  /*59b0*/  IABS R19, R13 ;  /* 0x0000000d00137213 */ /* 0x000fe20000000000 */
[----:B------:R-:W-:-:S02]  /*59c0*/  IMAD.MOV R22, RZ, RZ, -R11 ;  /* 0x000000ffff167224 */ /* 0x000fc400078e0a0b */
[----:B------:R-:W-:Y:S01]  /*59d0*/  @!P3 IMAD.MOV R30, RZ, RZ, -R30 ;  /* 0x000000ffff1eb224 */ /* 0x000fe200078e0a1e */
[C---:B------:R-:W-:Y:S01]  /*59e0*/  ISETP.GT.U32.AND P3, PT, R5.reuse, R147, PT ;  /* 0x000000930500720c */ /* 0x040fe20003f64070 */
[C---:B------:R-:W-:Y:S02]  /*59f0*/  IMAD R25, R5.reuse, R20, R25 ;  /* 0x0000001405197224 */ /* 0x040fe400078e0219 */
[C---:B------:R-:W-:Y:S02]  /*5a00*/  IMAD R23, R5.reuse, R22, R23 ;  /* 0x0000001605177224 */ /* 0x040fe400078e0217 */
[--C-:B------:R-:W-:Y:S01]  /*5a10*/  @!P4 IMAD.IADD R28, R28, 0x1, -R5.reuse ;  /* 0x000000011c1cc824 */ /* 0x100fe200078e0a05 */
[----:B------:R-:W-:Y:S01]  /*5a20*/  ISETP.GT.U32.AND P4, PT, R5, R25, PT ;  /* 0x000000190500720c */ /* 0x000fe20003f84070 */
[----:B------:R-:W-:Y:S01]  /*5a30*/  @!P2 IMAD.IADD R27, R27, 0x1, -R5 ;  /* 0x000000011b1ba824 */ /* 0x000fe200078e0a05 */
[----:B------:R-:W-:Y:S01]  /*5a40*/  ISETP.GT.U32.AND P2, PT, R5, R23, PT ;  /* 0x000000170500720c */ /* 0x000fe20003f44070 */
[----:B------:R-:W-:-:S04]  /*5a50*/  IMAD.HI.U32 R9, R6, R21, RZ ;  /* 0x0000001506097227 */ /* 0x000fc800078e00ff */
[----:B------:R-:W-:Y:S02]  /*5a60*/  @!P3 IMAD.IADD R147, R147, 0x1, -R5 ;  /* 0x000000019393b824 */ /* 0x000fe400078e0a05 */
[----:B------:R-:W-:Y:S02]  /*5a70*/  IMAD.MOV R20, RZ, RZ, -R9 ;  /* 0x000000ffff147224 */ /* 0x000fe400078e0a09 */
[----:B------:R-:W-:Y:S01]  /*5a80*/  IMAD.HI.U32 R9, R6, R19, RZ ;  /* 0x0000001306097227 */ /* 0x000fe200078e00ff */
[----:B------:R-:W-:-:S03]  /*5a90*/  ISETP.GT.U32.AND P3, PT, R5, R147, PT ;  /* 0x000000930500720c */ /* 0x000fc60003f64070 */
[--C-:B------:R-:W-:Y:S02]  /*5aa0*/  @!P4 IMAD.IADD R25, R25, 0x1, -R5.reuse ;  /* 0x000000011919c824 */ /* 0x100fe400078e0a05 */
[----:B------:R-:W-:Y:S01]  /*5ab0*/  @!P2 IMAD.IADD R23, R23, 0x1, -R5 ;  /* 0x000000011717a824 */ /* 0x000fe200078e0a05 */
[----:B------:R-:W-:Y:S01]  /*5ac0*/  ISETP.GE.AND P2, PT, R26, RZ, PT ;  /* 0x000000ff1a00720c */ /* 0x000fe20003f46270 */
[C---:B------:R-:W-:Y:S01]  /*5ad0*/  IMAD R21, R5.reuse, R20, R21 ;  /* 0x0000001405157224 */ /* 0x040fe200078e0215 */
[C---:B------:R-:W-:Y:S01]  /*5ae0*/  ISETP.GT.U32.AND P4, PT, R5.reuse, R25, PT ;  /* 0x000000190500720c */ /* 0x040fe20003f84070 */
[----:B------:R-:W-:Y:S01]  /*5af0*/  @!P6 IMAD.MOV R27, RZ, RZ, -R27 ;  /* 0x000000ffff1be224 */ /* 0x000fe200078e0a1b */
[----:B------:R-:W-:Y:S01]  /*5b00*/  ISETP.GT.U32.AND P6, PT, R5, R23, PT ;  /* 0x000000170500720c */ /* 0x000fe20003fc4070 */
[----:B------:R-:W-:Y:S01]  /*5b10*/  IMAD.MOV R20, RZ, RZ, -R9 ;  /* 0x000000ffff147224 */ /* 0x000fe200078e0a09 */
[----:B------:R-:W-:Y:S01]  /*5b20*/  LOP3.LUT R26, R7, 0x12, RZ, 0xfc, !PT ;  /* 0x00000012071a7812 */ /* 0x000fe200078efcff */
[----:B------:R-:W-:-:S04]  /*5b30*/  IMAD.HI.U32 R9, R6, R15, RZ ;  /* 0x0000000f06097227 */ /* 0x000fc800078e00ff */
[----:B------:R-:W-:-:S04]  /*5b40*/  IMAD.HI.U32 R11, R6, R17, RZ ;  /* 0x00000011060b7227 */ /* 0x000fc800078e00ff */
[----:B------:R-:W-:Y:S01]  /*5b50*/  @!P3 IMAD.IADD R147, R147, 0x1, -R5 ;  /* 0x000000019393b824 */ /* 0x000fe200078e0a05 */
[C---:B------:R-:W-:Y:S01]  /*5b60*/  ISETP.GT.U32.AND P3, PT, R5.reuse, R21, PT ;  /* 0x000000150500720c */ /* 0x040fe20003f64070 */
[----:B------:R-:W-:Y:S02]  /*5b70*/  IMAD.MOV R22, RZ, RZ, -R9 ;  /* 0x000000ffff167224 */ /* 0x000fe400078e0a09 */
[----:B------:R-:W-:Y:S02]  /*5b80*/  IMAD R19, R5, R20, R19 ;  /* 0x0000001405137224 */ /* 0x000fe400078e0213 */
[----:B------:R-:W-:Y:S01]  /*5b90*/  IMAD.MOV R20, RZ, RZ, -R11 ;  /* 0x000000ffff147224 */ /* 0x000fe200078e0a0b */
[----:B------:R-:W-:Y:S01]  /*5ba0*/  LOP3.LUT R11, R7, 0x1a, RZ, 0xfc, !PT ;  /* 0x0000001a070b7812 */ /* 0x000fe200078efcff */
[----:B------:R-:W-:Y:S01]  /*5bb0*/  IMAD R15, R5, R22, R15 ;  /* 0x00000016050f7224 */ /* 0x000fe200078e020f */
[----:B------:R-:W-:Y:S01]  /*5bc0*/  LOP3.LUT R22, R7, 0x18, RZ, 0xfc, !PT ;  /* 0x0000001807167812 */ /* 0x000fe200078efcff */
[----:B------:R-:W-:Y:S01]  /*5bd0*/  @!P4 IMAD.IADD R25, R25, 0x1, -R5 ;  /* 0x000000011919c824 */ /* 0x000fe200078e0a05 */
[----:B------:R-:W-:Y:S01]  /*5be0*/  ISETP.GE.AND P4, PT, R13, RZ, PT ;  /* 0x000000ff0d00720c */ /* 0x000fe20003f86270 */
[----:B------:R-:W-:Y:S01]  /*5bf0*/  IMAD R17, R5, R20, R17 ;  /* 0x0000001405117224 */ /* 0x000fe200078e0211 */
[----:B------:R-:W-:Y:S01]  /*5c00*/  IABS R13, R11 ;  /* 0x0000000b000d7213 */ /* 0x000fe20000000000 */
[----:B------:R-:W-:Y:S01]  /*5c10*/  @!P6 IMAD.IADD R23, R23, 0x1, -R5 ;  /* 0x000000011717e824 */ /* 0x000fe200078e0a05 */
[C---:B------:R-:W-:Y:S01]  /*5c20*/  ISETP.GT.U32.AND P6, PT, R5.reuse, R15, PT ;  /* 0x0000000f0500720c */ /* 0x040fe20003fc4070 */
[----:B------:R-:W-:Y:S01]  /*5c30*/  @!P1 IMAD.MOV R25, RZ, RZ, -R25 ;  /* 0x000000ffff199224 */ /* 0x000fe200078e0a19 */
[----:B------:R-:W-:Y:S01]  /*5c40*/  ISETP.GT.U32.AND P1, PT, R5, R17, PT ;  /* 0x000000110500720c */ /* 0x000fe20003f24070 */
[----:B------:R-:W-:Y:S01]  /*5c50*/  @!P5 IMAD.MOV R28, RZ, RZ, -R28 ;  /* 0x000000ffff1cd224 */ /* 0x000fe200078e0a1c */
[----:B------:R-:W-:Y:S01]  /*5c60*/  ISETP.GE.AND P5, PT, R24, RZ, PT ;  /* 0x000000ff1800720c */ /* 0x000fe20003fa6270 */
[----:B------:R-:W-:Y:S01]  /*5c70*/  @!P3 IMAD.IADD R21, R21, 0x1, -R5 ;  /* 0x000000011515b824 */ /* 0x000fe200078e0a05 */
[----:B------:R-:W-:Y:S01]  /*5c80*/  IABS R145, R22 ;  /* 0x0000001600917213 */ /* 0x000fe20000000000 */
[----:B------:R-:W-:Y:S01]  /*5c90*/  IMAD.HI.U32 R9, R6, R13, RZ ;  /* 0x0000000d06097227 */ /* 0x000fe200078e00ff */
[----:B------:R-:W-:-:S02]  /*5ca0*/  LOP3.LUT R24, R7, 0x16, RZ, 0xfc, !PT ;  /* 0x0000001607187812 */ /* 0x000fc400078efcff */
[C---:B------:R-:W-:Y:S01]  /*5cb0*/  ISETP.GT.U32.AND P3, PT, R5.reuse, R21, PT ;  /* 0x000000150500720c */ /* 0x040fe20003f64070 */
[----:B------:R-:W-:Y:S01]  /*5cc0*/  @!P0 IMAD.MOV R147, RZ, RZ, -R147 ;  /* 0x000000ffff938224 */ /* 0x000fe200078e0a93 */
[----:B------:R-:W-:Y:S01]  /*5cd0*/  ISETP.GT.U32.AND P0, PT, R5, R19, PT ;  /* 0x000000130500720c */ /* 0x000fe20003f04070 */
[--C-:B------:R-:W-:Y:S01]  /*5ce0*/  @!P6 IMAD.IADD R15, R15, 0x1, -R5.reuse ;  /* 0x000000010f0fe824 */ /* 0x100fe200078e0a05 */
[----:B------:R-:W-:Y:S01]  /*5cf0*/  IABS R141, R24 ;  /* 0x00000018008d7213 */ /* 0x000fe20000000000 */
[----:B------:R-:W-:Y:S02]  /*5d00*/  @!P1 IMAD.IADD R17, R17, 0x1, -R5 ;  /* 0x0000000111119824 */ /* 0x000fe400078e0a05 */
[----:B------:R-:W-:Y:S01]  /*5d10*/  @!P5 IMAD.MOV R23, RZ, RZ, -R23 ;  /* 0x000000ffff17d224 */ /* 0x000fe200078e0a17 */
[C---:B------:R-:W-:Y:S01]  /*5d20*/  ISETP.GT.U32.AND P5, PT, R5.reuse, R15, PT ;  /* 0x0000000f0500720c */ /* 0x040fe20003fa4070 */
[----:B------:R-:W-:Y:S01]  /*5d30*/  IMAD.MOV R20, RZ, RZ, -R9 ;  /* 0x000000ffff147224 */ /* 0x000fe200078e0a09 */
[----:B------:R-:W-:Y:S01]  /*5d40*/  ISETP.GT.U32.AND P6, PT, R5, R17, PT ;  /* 0x000000110500720c */ /* 0x000fe20003fc4070 */
[----:B------:R-:W-:-:S04]  /*5d50*/  IMAD.HI.U32 R9, R6, R145, RZ ;  /* 0x0000009106097227 */ /* 0x000fc800078e00ff */
[----:B------:R-:W-:Y:S02]  /*5d60*/  IMAD R13, R5, R20, R13 ;  /* 0x00000014050d7224 */ /* 0x000fe400078e020d */
[----:B------:R-:W-:Y:S01]  /*5d70*/  @!P3 IMAD.IADD R21, R21, 0x1, -R5 ;  /* 0x000000011515b824 */ /* 0x000fe200078e0a05 */
[----:B------:R-:W-:Y:S01]  /*5d80*/  ISETP.GE.AND P3, PT, R34, RZ, PT ;  /* 0x000000ff2200720c */ /* 0x000fe20003f66270 */
[----:B------:R-:W-:Y:S01]  /*5d90*/  IMAD.MOV R20, RZ, RZ, -R9 ;  /* 0x000000ffff147224 */ /* 0x000fe200078e0a09 */
[----:B------:R-:W-:Y:S01]  /*5da0*/  LOP3.LUT R34, R7, 0x10, RZ, 0xfc, !PT ;  /* 0x0000001007227812 */ /* 0x000fe200078efcff */
[----:B------:R-:W-:-:S04]  /*5db0*/  IMAD.HI.U32 R9, R6, R141, RZ ;  /* 0x0000008d06097227 */ /* 0x000fc800078e00ff */
[----:B------:R-:W-:Y:S01]  /*5dc0*/  @!P2 IMAD.MOV R21, RZ, RZ, -R21 ;  /* 0x000000ffff15a224 */ /* 0x000fe200078e0a15 */
[C---:B------:R-:W-:Y:S01]  /*5dd0*/  ISETP.GT.U32.AND P2, PT, R5.reuse, R13, PT ;  /* 0x0000000d0500720c */ /* 0x040fe20003f44070 */
[----:B------:R-:W-:Y:S02]  /*5de0*/  IMAD R145, R5, R20, R145 ;  /* 0x0000001405917224 */ /* 0x000fe400078e0291 */
[----:B------:R-:W-:Y:S02]  /*5df0*/  IMAD.MOV R20, RZ, RZ, -R9 ;  /* 0x000000ffff147224 */ /* 0x000fe400078e0a09 */
[--C-:B------:R-:W-:Y:S01]  /*5e00*/  @!P5 IMAD.IADD R15, R15, 0x1, -R5.reuse ;  /* 0x000000010f0fd824 */ /* 0x100fe200078e0a05 */
[----:B------:R-:W-:Y:S01]  /*5e10*/  ISETP.GT.U32.AND P5, PT, R5, R145, PT ;  /* 0x000000910500720c */ /* 0x000fe20003fa4070 */
[--C-:B------:R-:W-:Y:S01]  /*5e20*/  @!P0 IMAD.IADD R19, R19, 0x1, -R5.reuse ;  /* 0x0000000113138824 */ /* 0x100fe200078e0a05 */
[----:B------:R-:W-:Y:S01]  /*5e30*/  ISETP.GE.AND P0, PT, R36, RZ, PT ;  /* 0x000000ff2400720c */ /* 0x000fe20003f06270 */
[----:B------:R-:W-:Y:S01]  /*5e40*/  @!P6 IMAD.IADD R17, R17, 0x1, -R5 ;  /* 0x000000011111e824 */ /* 0x000fe200078e0a05 */
[----:B------:R-:W-:Y:S01]  /*5e50*/  ISETP.GE.AND P6, PT, R22, RZ, PT ;  /* 0x000000ff1600720c */ /* 0x000fe20003fc6270 */
[C---:B------:R-:W-:Y:S01]  /*5e60*/  IMAD R141, R5.reuse, R20, R141 ;  /* 0x00000014058d7224 */ /* 0x040fe200078e028d */
[----:B------:R-:W-:Y:S01]  /*5e70*/  ISETP.GT.U32.AND P1, PT, R5, R19, PT ;  /* 0x000000130500720c */ /* 0x000fe20003f24070 */
[----:B------:R-:W-:Y:S01]  /*5e80*/  @!P3 IMAD.MOV R17, RZ, RZ, -R17 ;  /* 0x000000ffff11b224 */ /* 0x000fe200078e0a11 */
[----:B------:R-:W-:Y:S01]  /*5e90*/  LOP3.LUT R22, R7, 0x14, RZ, 0xfc, !PT ;  /* 0x0000001407167812 */ /* 0x000fe200078efcff */
[----:B------:R-:W-:Y:S01]  /*5ea0*/  @!P2 IMAD.IADD R13, R13, 0x1, -R5 ;  /* 0x000000010d0da824 */ /* 0x000fe200078e0a05 */
[----:B------:R-:W-:-:S02]  /*5eb0*/  ISETP.GT.U32.AND P3, PT, R5, R141, PT ;  /* 0x0000008d0500720c */ /* 0x000fc40003f64070 */
[----:B------:R-:W-:Y:S01]  /*5ec0*/  IABS R143, R22 ;  /* 0x00000016008f7213 */ /* 0x000fe20000000000 */
[----:B------:R-:W-:Y:S01]  /*5ed0*/  @!P5 IMAD.IADD R145, R145, 0x1, -R5 ;  /* 0x000000019191d824 */ /* 0x000fe200078e0a05 */
[----:B------:R-:W-:Y:S01]  /*5ee0*/  ISETP.GT.U32.AND P5, PT, R5, R13, PT ;  /* 0x0000000d0500720c */ /* 0x000fe20003fa4070 */
[----:B------:R-:W-:Y:S01]  /*5ef0*/  @!P0 IMAD.MOV R15, RZ, RZ, -R15 ;  /* 0x000000ffff0f8224 */ /* 0x000fe200078e0a0f */
[----:B------:R-:W-:Y:S01]  /*5f00*/  LOP3.LUT R36, R7, 0xe, RZ, 0xfc, !PT ;  /* 0x0000000e07247812 */ /* 0x000fe200078efcff */
[----:B------:R-:W-:Y:S01]  /*5f10*/  IMAD.HI.U32 R9, R6, R143, RZ ;  /* 0x0000008f06097227 */ /* 0x000fe200078e00ff */
[----:B------:R-:W-:Y:S02]  /*5f20*/  ISETP.GE.AND P2, PT, R24, RZ, PT ;  /* 0x000000ff1800720c */ /* 0x000fe40003f46270 */
[----:B------:R-:W-:Y:S01]  /*5f30*/  IABS R24, R36 ;  /* 0x0000002400187213 */ /* 0x000fe20000000000 */
[----:B------:R-:W-:Y:S01]  /*5f40*/  @!P1 IMAD.IADD R19, R19, 0x1, -R5 ;  /* 0x0000000113139824 */ /* 0x000fe200078e0a05 */
[----:B------:R-:W-:Y:S01]  /*5f50*/  ISETP.GE.AND P1, PT, R11, RZ, PT ;  /* 0x000000ff0b00720c */ /* 0x000fe20003f26270 */
[----:B------:R-:W-:Y:S01]  /*5f60*/  IMAD.MOV R20, RZ, RZ, -R9 ;  /* 0x000000ffff147224 */ /* 0x000fe200078e0a09 */
[----:B------:R-:W-:Y:S01]  /*5f70*/  IABS R11, R26 ;  /* 0x0000001a000b7213 */ /* 0x000fe20000000000 */
[----:B------:R-:W-:Y:S01]  /*5f80*/  @!P3 IMAD.IADD R141, R141, 0x1, -R5 ;  /* 0x000000018d8db824 */ /* 0x000fe200078e0a05 */
[----:B------:R-:W-:Y:S01]  /*5f90*/  ISETP.GE.AND P0, PT, R22, RZ, PT ;  /* 0x000000ff1600720c */ /* 0x000fe20003f06270 */
[C---:B------:R-:W-:Y:S01]  /*5fa0*/  IMAD R143, R5.reuse, R20, R143 ;  /* 0x00000014058f7224 */ /* 0x040fe200078e028f */
[----:B------:R-:W-:Y:S01]  /*5fb0*/  IABS R22, R34 ;  /* 0x0000002200167213 */ /* 0x000fe20000000000 */
[----:B------:R-:W-:Y:S01]  /*5fc0*/  IMAD.HI.U32 R9, R6, R11, RZ ;  /* 0x0000000b06097227 */ /* 0x000fe200078e00ff */
[----:B------:R-:W-:-:S03]  /*5fd0*/  ISETP.GT.U32.AND P3, PT, R5, R141, PT ;  /* 0x0000008d0500720c */ /* 0x000fc60003f64070 */
[----:B------:R-:W-:Y:S01]  /*5fe0*/  @!P5 IMAD.IADD R13, R13, 0x1, -R5 ;  /* 0x000000010d0dd824 */ /* 0x000fe200078e0a05 */
[----:B------:R-:W-:Y:S01]  /*5ff0*/  ISETP.GT.U32.AND P5, PT, R5, R143, PT ;  /* 0x0000008f0500720c */ /* 0x000fe20003fa4070 */
[----:B------:R-:W-:Y:S02]  /*6000*/  IMAD.MOV R20, RZ, RZ, -R9 ;  /* 0x000000ffff147224 */ /* 0x000fe400078e0a09 */
[----:B------:R-:W-:-:S04]  /*6010*/  IMAD.HI.U32 R9, R6, R22, RZ ;  /* 0x0000001606097227 */ /* 0x000fc800078e00ff */
[----:B------:R-:W-:Y:S02]  /*6020*/  IMAD R20, R5, R20, R11 ;  /* 0x0000001405147224 */ /* 0x000fe400078e020b */
[----:B------:R-:W-:Y:S02]  /*6030*/  @!P3 IMAD.IADD R141, R141, 0x1, -R5 ;  /* 0x000000018d8db824 */ /* 0x000fe400078e0a05 */
[----:B------:R-:W-:Y:S01]  /*6040*/  IMAD.HI.U32 R11, R6, R24, RZ ;  /* 0x00000018060b7227 */ /* 0x000fe200078e00ff */
[----:B------:R-:W-:-:S03]  /*6050*/  ISETP.GT.U32.AND P3, PT, R5, R20, PT ;  /* 0x000000140500720c */ /* 0x000fc60003f64070 */
[----:B------:R-:W-:Y:S02]  /*6060*/  @!P5 IMAD.IADD R143, R143, 0x1, -R5 ;  /* 0x000000018f8fd824 */ /* 0x000fe400078e0a05 */
[----:B------:R-:W-:Y:S02]  /*6070*/  IMAD.MOV R11, RZ, RZ, -R11 ;  /* 0x000000ffff0b7224 */ /* 0x000fe400078e0a0b */
[----:B------:R-:W-:Y:S01]  /*6080*/  IMAD.MOV R9, RZ, RZ, -R9 ;  /* 0x000000ffff097224 */ /* 0x000fe200078e0a09 */
[C---:B------:R-:W-:Y:S01]  /*6090*/  ISETP.GT.U32.AND P5, PT, R5.reuse, R143, PT ;  /* 0x0000008f0500720c */ /* 0x040fe20003fa4070 */
[----:B------:R-:W-:Y:S02]  /*60a0*/  IMAD R11, R5, R11, R24 ;  /* 0x0000000b050b7224 */ /* 0x000fe400078e0218 */
[----:B------:R-:W-:-:S04]  /*60b0*/  IMAD.HI.U32 R24, R6, R139, RZ ;  /* 0x0000008b06187227 */ /* 0x000fc800078e00ff */
[--C-:B------:R-:W-:Y:S01]  /*60c0*/  @!P3 IMAD.IADD R20, R20, 0x1, -R5.reuse ;  /* 0x000000011414b824 */ /* 0x100fe200078e0a05 */
[C---:B------:R-:W-:Y:S01]  /*60d0*/  ISETP.GT.U32.AND P3, PT, R5.reuse, R11, PT ;  /* 0x0000000b0500720c */ /* 0x040fe20003f64070 */
[----:B------:R-:W-:Y:S02]  /*60e0*/  IMAD R9, R5, R9, R22 ;  /* 0x0000000905097224 */ /* 0x000fe400078e0216 */
[----:B------:R-:W-:Y:S02]  /*60f0*/  IMAD.MOV R24, RZ, RZ, -R24 ;  /* 0x000000ffff187224 */ /* 0x000fe400078e0a18 */
[----:B------:R-:W-:Y:S01]  /*6100*/  @!P5 IMAD.IADD R143, R143, 0x1, -R5 ;  /* 0x000000018f8fd824 */ /* 0x000fe200078e0a05 */
[----:B------:R-:W-:Y:S01]  /*6110*/  ISETP.GT.U32.AND P5, PT, R5, R9, PT ;  /* 0x000000090500720c */ /* 0x000fe20003fa4070 */
[----:B------:R-:W-:-:S04]  /*6120*/  IMAD.HI.U32 R22, R6, R135, RZ ;  /* 0x0000008706167227 */ /* 0x000fc800078e00ff */
[----:B------:R-:W-:Y:S01]  /*6130*/  IMAD R139, R5, R24, R139 ;  /* 0x00000018058b7224 */ /* 0x000fe200078e028b */
[----:B------:R-:W-:Y:S01]  /*6140*/  LOP3.LUT R24, R7, 0x2, RZ, 0xfc, !PT ;  /* 0x0000000207187812 */ /* 0x000fe200078efcff */
[----:B------:R-:W-:Y:S02]  /*6150*/  IMAD.MOV R22, RZ, RZ, -R22 ;  /* 0x000000ffff167224 */ /* 0x000fe400078e0a16 */
[----:B------:R-:W-:Y:S01]  /*6160*/  @!P3 IMAD.IADD R11, R11, 0x1, -R5 ;  /* 0x000000010b0bb824 */ /* 0x000fe200078e0a05 */
[C---:B------:R-:W-:Y:S01]  /*6170*/  ISETP.GT.U32.AND P3, PT, R5.reuse, R139, PT ;  /* 0x0000008b0500720c */ /* 0x040fe20003f64070 */
[C---:B------:R-:W-:Y:S01]  /*6180*/  IMAD R135, R5.reuse, R22, R135 ;  /* 0x0000001605877224 */ /* 0x040fe200078e0287 */
[----:B------:R-:W-:Y:S01]  /*6190*/  IABS R129, R24 ;  /* 0x0000001800817213 */ /* 0x000fe20000000000 */
[----:B------:R-:W-:Y:S01]  /*61a0*/  @!P4 IMAD.MOV R19, RZ, RZ, -R19 ;  /* 0x000000ffff13c224 */ /* 0x000fe200078e0a13 */
[----:B------:R-:W-:Y:S01]  /*61b0*/  ISETP.GT.U32.AND P4, PT, R5, R145, PT ;  /* 0x000000910500720c */ /* 0x000fe20003f84070 */
[----:B------:R-:W-:Y:S01]  /*61c0*/  @!P5 IMAD.IADD R9, R9, 0x1, -R5 ;  /* 0x000000010909d824 */ /* 0x000fe200078e0a05 */
[----:B------:R-:W-:Y:S01]  /*61d0*/  ISETP.GT.U32.AND P5, PT, R5, R135, PT ;  /* 0x000000870500720c */ /* 0x000fe20003fa4070 */
[----:B------:R-:W-:-:S04]  /*61e0*/  IMAD.HI.U32 R22, R6, R137, RZ ;  /* 0x0000008906167227 */ /* 0x000fc800078e00ff */
[----:B------:R-:W-:Y:S02]  /*61f0*/  IMAD.MOV R22, RZ, RZ, -R22 ;  /* 0x000000ffff167224 */ /* 0x000fe400078e0a16 */
[----:B------:R-:W-:Y:S01]  /*6200*/  @!P3 IMAD.IADD R139, R139, 0x1, -R5 ;  /* 0x000000018b8bb824 */ /* 0x000fe200078e0a05 */
[----:B------:R-:W-:Y:S01]  /*6210*/  ISETP.GT.U32.AND P3, PT, R5, R11, PT ;  /* 0x0000000b0500720c */ /* 0x000fe20003f64070 */
[----:B------:R-:W-:-:S04]  /*6220*/  IMAD.HI.U32 R7, R6, R133, RZ ;  /* 0x0000008506077227 */ /* 0x000fc800078e00ff */
[----:B------:R-:W-:Y:S01]  /*6230*/  @!P1 IMAD.MOV R13, RZ, RZ, -R13 ;  /* 0x000000ffff0d9224 */ /* 0x000fe200078e0a0d */
[C---:B------:R-:W-:Y:S01]  /*6240*/  ISETP.GT.U32.AND P1, PT, R5.reuse, R20, PT ;  /* 0x000000140500720c */ /* 0x040fe20003f24070 */
[----:B------:R-:W-:Y:S01]  /*6250*/  @!P2 IMAD.MOV R141, RZ, RZ, -R141 ;  /* 0x000000ffff8da224 */ /* 0x000fe200078e0a8d */
[----:B------:R-:W-:Y:S01]  /*6260*/  ISETP.GT.U32.AND P2, PT, R5, R139, PT ;  /* 0x0000008b0500720c */ /* 0x000fe20003f44070 */
[----:B------:R-:W-:Y:S01]  /*6270*/  @!P4 IMAD.IADD R145, R145, 0x1, -R5 ;  /* 0x000000019191c824 */ /* 0x000fe200078e0a05 */
[----:B------:R-:W-:Y:S01]  /*6280*/  ISETP.GE.AND P4, PT, R26, RZ, PT ;  /* 0x000000ff1a00720c */ /* 0x000fe20003f86270 */
[----:B------:R-:W-:Y:S02]  /*6290*/  IMAD R137, R5, R22, R137 ;  /* 0x0000001605897224 */ /* 0x000fe400078e0289 */
[----:B------:R-:W-:-:S04]  /*62a0*/  IMAD.HI.U32 R22, R6, R131, RZ ;  /* 0x0000008306167227 */ /* 0x000fc800078e00ff */
[----:B------:R-:W-:Y:S02]  /*62b0*/  IMAD.MOV R26, RZ, RZ, -R7 ;  /* 0x000000ffff1a7224 */ /* 0x000fe400078e0a07 */
[----:B------:R-:W-:Y:S01]  /*62c0*/  @!P5 IMAD.IADD R135, R135, 0x1, -R5 ;  /* 0x000000018787d824 */ /* 0x000fe200078e0a05 */
[C---:B------:R-:W-:Y:S01]  /*62d0*/  ISETP.GT.U32.AND P5, PT, R5.reuse, R9, PT ;  /* 0x000000090500720c */ /* 0x040fe20003fa4070 */
[----:B------:R-:W-:Y:S02]  /*62e0*/  IMAD.MOV R22, RZ, RZ, -R22 ;  /* 0x000000ffff167224 */ /* 0x000fe400078e0a16 */
[C---:B------:R-:W-:Y:S02]  /*62f0*/  IMAD R133, R5.reuse, R26, R133 ;  /* 0x0000001a05857224 */ /* 0x040fe400078e0285 */
[----:B------:R-:W-:Y:S02]  /*6300*/  IMAD R131, R5, R22, R131 ;  /* 0x0000001605837224 */ /* 0x000fe400078e0283 */
[----:B------:R-:W-:Y:S01]  /*6310*/  @!P3 IMAD.IADD R11, R11, 0x1, -R5 ;  /* 0x000000010b0bb824 */ /* 0x000fe200078e0a05 */
[----:B------:R-:W-:Y:S01]  /*6320*/  ISETP.GT.U32.AND P3, PT, R5, R133, PT ;  /* 0x000000850500720c */ /* 0x000fe20003f64070 */
[----:B------:R-:W-:-:S04]  /*6330*/  IMAD.HI.U32 R6, R6, R129, RZ ;  /* 0x0000008106067227 */ /* 0x000fc800078e00ff */
[----:B------:R-:W-:Y:S01]  /*6340*/  @!P6 IMAD.MOV R145, RZ, RZ, -R145 ;  /* 0x000000ffff91e224 */ /* 0x000fe200078e0a91 */
[C---:B------:R-:W-:Y:S01]  /*6350*/  ISETP.GT.U32.AND P6, PT, R5.reuse, R135, PT ;  /* 0x000000870500720c */ /* 0x040fe20003fc4070 */
[--C-:B------:R-:W-:Y:S01]  /*6360*/  @!P1 IMAD.IADD R20, R20, 0x1, -R5.reuse ;  /* 0x0000000114149824 */ /* 0x100fe200078e0a05 */
[----:B------:R-:W-:Y:S01]  /*6370*/  ISETP.GT.U32.AND P1, PT, R5, R137, PT ;  /* 0x000000890500720c */ /* 0x000fe20003f24070 */
[--C-:B------:R-:W-:Y:S01]  /*6380*/  @!P2 IMAD.IADD R139, R139, 0x1, -R5.reuse ;  /* 0x000000018b8ba824 */ /* 0x100fe200078e0a05 */
[----:B------:R-:W-:Y:S01]  /*6390*/  ISETP.GT.U32.AND P2, PT, R5, R131, PT ;  /* 0x000000830500720c */ /* 0x000fe20003f44070 */
[----:B------:R-:W-:Y:S02]  /*63a0*/  IMAD.MOV R6, RZ, RZ, -R6 ;  /* 0x000000ffff067224 */ /* 0x000fe400078e0a06 */
[----:B------:R-:W-:Y:S01]  /*63b0*/  @!P5 IMAD.IADD R9, R9, 0x1, -R5 ;  /* 0x000000010909d824 */ /* 0x000fe200078e0a05 */
[----:B------:R-:W-:Y:S01]  /*63c0*/  ISETP.GE.AND P5, PT, R34, RZ, PT ;  /* 0x000000ff2200720c */ /* 0x000fe20003fa6270 */
[----:B------:R-:W-:-:S02]  /*63d0*/  IMAD R129, R5, R6, R129 ;  /* 0x0000000605817224 */ /* 0x000fc400078e0281 */
[--C-:B------:R-:W-:Y:S02]  /*63e0*/  @!P3 IMAD.IADD R133, R133, 0x1, -R5.reuse ;  /* 0x000000018585b824 */ /* 0x100fe400078e0a05 */
[----:B------:R-:W-:Y:S01]  /*63f0*/  IMAD.U32 R7, RZ, RZ, UR12 ;  /* 0x0000000cff077e24 */ /* 0x000fe2000f8e00ff */
[----:B------:R-:W-:Y:S01]  /*6400*/  ISETP.GT.U32.AND P3, PT, R5, R129, PT ;  /* 0x000000810500720c */ /* 0x000fe20003f64070 */
[--C-:B------:R-:W-:Y:S01]  /*6410*/  @!P6 IMAD.IADD R135, R135, 0x1, -R5.reuse ;  /* 0x000000018787e824 */ /* 0x100fe200078e0a05 */
[----:B------:R-:W-:Y:S01]  /*6420*/  ISETP.GE.AND P6, PT, R36, RZ, PT ;  /* 0x000000ff2400720c */ /* 0x000fe20003fc6270 */
[--C-:B------:R-:W-:Y:S02]  /*6430*/  @!P1 IMAD.IADD R137, R137, 0x1, -R5.reuse ;  /* 0x0000000189899824 */ /* 0x100fe400078e0a05 */
[----:B------:R-:W-:Y:S01]  /*6440*/  @!P2 IMAD.IADD R131, R131, 0x1, -R5 ;  /* 0x000000018383a824 */ /* 0x000fe200078e0a05 */
[----:B------:R-:W-:Y:S01]  /*6450*/  ISETP.GT.U32.AND P2, PT, R5, R133, PT ;  /* 0x000000850500720c */ /* 0x000fe20003f44070 */
[----:B------:R-:W-:Y:S01]  /*6460*/  VIADD R6, R7, 0x8000 ;  /* 0x0000800007067836 */ /* 0x000fe20000000000 */
[C---:B------:R-:W-:Y:S01]  /*6470*/  ISETP.GT.U32.AND P1, PT, R5.reuse, R137, PT ;  /* 0x000000890500720c */ /* 0x040fe20003f24070 */
[----:B------:R-:W-:Y:S01]  /*6480*/  @!P5 IMAD.MOV R9, RZ, RZ, -R9 ;  /* 0x000000ffff09d224 */ /* 0x000fe200078e0a09 */
[----:B------:R-:W-:Y:S01]  /*6490*/  ISETP.GT.U32.AND P5, PT, R5, R131, PT ;  /* 0x000000830500720c */ /* 0x000fe20003fa4070 */
[----:B------:R-:W-:Y:S01]  /*64a0*/  @!P0 IMAD.MOV R143, RZ, RZ, -R143 ;  /* 0x000000ffff8f8224 */ /* 0x000fe200078e0a8f */
[----:B------:R-:W-:Y:S01]  /*64b0*/  SHF.R.U32.HI R6, RZ, 0x4, R6 ;  /* 0x00000004ff067819 */ /* 0x000fe20000011606 */
[----:B------:R-:W-:Y:S01]  /*64c0*/  @!P3 IMAD.IADD R129, R129, 0x1, -R5 ;  /* 0x000000018181b824 */ /* 0x000fe200078e0a05 */
[----:B------:R-:W-:Y:S01]  /*64d0*/  ISETP.GE.AND P0, PT, R38, RZ, PT ;  /* 0x000000ff2600720c */ /* 0x000fe20003f06270 */
[----:B------:R-:W-:Y:S01]  /*64e0*/  IMAD.MOV.U32 R7, RZ, RZ, R20 ;  /* 0x000000ffff077224 */ /* 0x000fe200078e0014 */
[----:B------:R-:W-:Y:S01]  /*64f0*/  SGXT.U32 R48, R6, 0xe ;  /* 0x0000000e0630781a */ /* 0x000fe20000000000 */
[----:B------:R-:W-:Y:S01]  /*6500*/  IMAD.MOV.U32 R6, RZ, RZ, RZ ;  /* 0x000000ffff067224 */ /* 0x000fe200078e00ff */
[----:B------:R-:W-:Y:S01]  /*6510*/  ISETP.GT.U32.AND P3, PT, R5, R129, PT ;  /* 0x000000810500720c */ /* 0x000fe20003f64070 */
[----:B------:R-:W-:Y:S01]  /*6520*/  @!P6 IMAD.MOV R11, RZ, RZ, -R11 ;  /* 0x000000ffff0be224 */ /* 0x000fe200078e0a0b */
[----:B------:R-:W-:Y:S01]  /*6530*/  IADD3 R20, P6, R48, 0x80, RZ ;  /* 0x0000008030147810 */ /* 0x000fe20007fde0ff */
[----:B------:R-:W-:Y:S01]  /*6540*/  @!P4 IMAD.MOV R7, RZ, RZ, -R7 ;  /* 0x000000ffff07c224 */ /* 0x000fe200078e0a07 */
[----:B------:R-:W-:Y:S01]  /*6550*/  ISETP.GE.AND P4, PT, R40, RZ, PT ;  /* 0x000000ff2800720c */ /* 0x000fe20003f86270 */
[--C-:B------:R-:W-:Y:S01]  /*6560*/  @!P1 IMAD.IADD R137, R137, 0x1, -R5.reuse ;  /* 0x0000000189899824 */ /* 0x100fe200078e0a05 */
[----:B------:R-:W-:Y:S01]  /*6570*/  ISETP.GE.AND P1, PT, R42, RZ, PT ;  /* 0x000000ff2a00720c */ /* 0x000fe20003f26270 */
[--C-:B------:R-:W-:Y:S01]  /*6580*/  @!P2 IMAD.IADD R133, R133, 0x1, -R5.reuse ;  /* 0x000000018585a824 */ /* 0x100fe200078e0a05 */
[----:B------:R-:W-:Y:S01]  /*6590*/  ISETP.GE.AND P2, PT, R44, RZ, PT ;  /* 0x000000ff2c00720c */ /* 0x000fe20003f46270 */
[----:B------:R-:W-:Y:S01]  /*65a0*/  @!P5 IMAD.IADD R131, R131, 0x1, -R5 ;  /* 0x000000018383d824 */ /* 0x000fe200078e0a05 */
[----:B------:R-:W-:Y:S01]  /*65b0*/  ISETP.GE.AND P5, PT, R46, RZ, PT ;  /* 0x000000ff2e00720c */ /* 0x000fe20003fa6270 */
[----:B------:R-:W-:Y:S01]  /*65c0*/  @!P0 IMAD.MOV R135, RZ, RZ, -R135 ;  /* 0x000000ffff878224 */ /* 0x000fe200078e0a87 */
[----:B------:R-:W-:Y:S01]  /*65d0*/  IADD3.X R6, R6, 0x40000040, RZ, P6, !PT ;  /* 0x4000004006067810 */ /* 0x000fe200037fe4ff */
[----:B------:R-:W-:Y:S01]  /*65e0*/  @!P3 IMAD.IADD R129, R129, 0x1, -R5 ;  /* 0x000000018181b824 */ /* 0x000fe200078e0a05 */
[----:B------:R-:W-:-:S02]  /*65f0*/  ISETP.GE.AND P6, PT, R24, RZ, PT ;  /* 0x000000ff1800720c */ /* 0x000fc40003fc6270 */
[----:B------:R-:W-:Y:S01]  /*6600*/  ISETP.NE.AND P0, PT, R153, RZ, PT ;  /* 0x000000ff9900720c */ /* 0x000fe20003f05270 */
[----:B------:R-:W-:Y:S01]  /*6610*/  @!P4 IMAD.MOV R139, RZ, RZ, -R139 ;  /* 0x000000ffff8bc224 */ /* 0x000fe200078e0a8b */
[----:B------:R-:W-:Y:S01]  /*6620*/  LOP3.LUT R24, RZ, R153, RZ, 0x33, !PT ;  /* 0x00000099ff187212 */ /* 0x000fe200078e33ff */
[----:B------:R-:W-:Y:S01]  /*6630*/  @!P1 IMAD.MOV R137, RZ, RZ, -R137 ;  /* 0x000000ffff899224 */ /* 0x000fe200078e0a89 */
[----:B------:R-:W-:Y:S01]  /*6640*/  LEA R5, P3, R0, UR16, 0x1 ;  /* 0x0000001000057c11 */ /* 0x000fe2000f8608ff */
[----:B------:R-:W-:Y:S01]  /*6650*/  @!P2 IMAD.MOV R133, RZ, RZ, -R133 ;  /* 0x000000ffff85a224 */ /* 0x000fe200078e0a85 */
[C---:B------:R-:W-:Y:S01]  /*6660*/  SEL R128, R24.reuse, R29, !P0 ;  /* 0x0000001d18807207 */ /* 0x040fe20004000000 */
[----:B------:R-:W-:Y:S01]  /*6670*/  @!P5 IMAD.MOV R131, RZ, RZ, -R131 ;  /* 0x000000ffff83d224 */ /* 0x000fe200078e0a83 */
[C---:B------:R-:W-:Y:S02]  /*6680*/  SEL R240, R24.reuse, R31, !P0 ;  /* 0x0000001f18f07207 */ /* 0x040fe40004000000 */
[C---:B------:R-:W-:Y:S01]  /*6690*/  SEL R242, R24.reuse, R33, !P0 ;  /* 0x0000002118f27207 */ /* 0x040fe20004000000 */
[----:B------:R-:W-:Y:S01]  /*66a0*/  @!P6 IMAD.MOV R129, RZ, RZ, -R129 ;  /* 0x000000ffff81e224 */ /* 0x000fe200078e0a81 */
[----:B------:R-:W-:Y:S01]  /*66b0*/  SEL R244, R24, R35, !P0 ;  /* 0x0000002318f47207 */ /* 0x000fe20004000000 */
[----:B------:R-:W-:Y:S01]  /*66c0*/  IMAD R128, R128, UR11, RZ ;  /* 0x0000000b80807c24 */ /* 0x000fe2000f8e02ff */
[----:B------:R-:W-:Y:S01]  /*66d0*/  R2UR UR8, R20 ;  /* 0x00000000140872ca */ /* 0x000fe200000e0000 */
[----:B------:R-:W-:Y:S01]  /*66e0*/  IMAD R240, R240, UR11, RZ ;  /* 0x0000000bf0f07c24 */ /* 0x000fe2000f8e02ff */
[----:B------:R-:W-:Y:S01]  /*66f0*/  R2UR UR9, R6 ;  /* 0x00000000060972ca */ /* 0x000fe200000e0000 */
[----:B------:R-:W-:Y:S01]  /*6700*/  IMAD R242, R242, UR11, RZ ;  /* 0x0000000bf2f27c24 */ /* 0x000fe2000f8e02ff */
[----:B------:R-:W-:Y:S01]  /*6710*/  SEL R246, R24, R37, !P0 ;  /* 0x0000002518f67207 */ /* 0x000fe20004000000 */
[----:B------:R-:W-:Y:S01]  /*6720*/  IMAD R244, R244, UR11, RZ ;  /* 0x0000000bf4f47c24 */ /* 0x000fe2000f8e02ff */
[----:B------:R-:W-:-:S02]  /*6730*/  SEL R248, R24, R39, !P0 ;  /* 0x0000002718f87207 */ /* 0x000fc40004000000 */
[----:B------:R-:W-:Y:S01]  /*6740*/  SEL R250, R24, R41, !P0 ;  /* 0x0000002918fa7207 */ /* 0x000fe20004000000 */
[----:B------:R-:W-:Y:S01]  /*6750*/  IMAD R246, R246, UR11, RZ ;  /* 0x0000000bf6f67c24 */ /* 0x000fe2000f8e02ff */
        /* <DEDUP_REMOVED lines=46> */
[C---:B------:R-:W-:Y:S01]  /*6a40*/  SEL R31, R24.reuse, R16, !P0 ;  /* 0x00000010181f7207 */ /* 0x040fe20004000000 */
        /* <DEDUP_REMOVED lines=47> */
[----:B------:R-:W-:Y:S01]  /*6d40*/  SEL R84, R24, R151, !P0 ;  /* 0x0000009718547207 */ /* 0x000fe20004000000 */
        /* <DEDUP_REMOVED lines=147> */
[-C--:B------:R-:W-:Y:S01]  /*7680*/  LEA R129, P4, R128, R5.reuse, 0x1 ;  /* 0x0000000580817211 */ /* 0x080fe200078808ff */
[----:B------:R-:W-:Y:S01]  /*7690*/  IMAD R22, R22, UR11, RZ ;  /* 0x0000000b16167c24 */ /* 0x000fe2000f8e02ff */
[----:B------:R-:W-:Y:S01]  /*76a0*/  LEA.HI.X.SX32 R0, R0, UR17, 0x1, P3 ;  /* 0x0000001100007c11 */ /* 0x000fe200098f0eff */
[----:B------:R-:W-:Y:S01]  /*76b0*/  IMAD R24, R24, UR11, RZ ;  /* 0x0000000b18187c24 */ /* 0x000fe2000f8e02ff */
[-C--:B------:R-:W-:Y:S01]  /*76c0*/  LEA R241, P3, R240, R5.reuse, 0x1 ;  /* 0x00000005f0f17211 */ /* 0x080fe200078608ff */
[----:B------:R0:W-:Y:S01]  /*76d0*/  STL [R1+0x7c0], R129 ;  /* 0x0007c08101007387 */ /* 0x0001e20000100800 */
[-C--:B------:R-:W-:Y:S01]  /*76e0*/  LEA R243, P2, R242, R5.reuse, 0x1 ;  /* 0x00000005f2f37211 */ /* 0x080fe200078408ff */
[----:B------:R-:W-:Y:S01]  /*76f0*/  ULDC.64 UR16, c[0x0][0x210] ;  /* 0x0000840000107ab9 */ /* 0x000fe20000000a00 */
[-C--:B------:R-:W-:Y:S01]  /*7700*/  LEA.HI.X.SX32 R240, R240, R0.reuse, 0x1, P3 ;  /* 0x00000000f0f07211 */ /* 0x080fe200018f0eff */
[----:B------:R-:W-:Y:S01]  /*7710*/  IMAD.MOV.U32 R235, RZ, RZ, RZ ;  /* 0x000000ffffeb7224 */ /* 0x000fe200078e00ff */
[-C--:B------:R-:W-:Y:S01]  /*7720*/  LEA.HI.X.SX32 R242, R242, R0.reuse, 0x1, P2 ;  /* 0x00000000f2f27211 */ /* 0x080fe200010f0eff */
[----:B------:R-:W-:Y:S01]  /*7730*/  UMOV UR4, UR8 ;  /* 0x0000000800047c82 */ /* 0x000fe20008000000 */
[-C--:B------:R-:W-:Y:S01]  /*7740*/  LEA R245, P1, R244, R5.reuse, 0x1 ;  /* 0x00000005f4f57211 */ /* 0x080fe200078208ff */
[----:B------:R-:W-:Y:S01]  /*7750*/  UMOV UR5, UR9 ;  /* 0x0000000900057c82 */ /* 0x000fe20008000000 */
[-C--:B------:R-:W-:Y:S01]  /*7760*/  LEA R247, P0, R246, R5.reuse, 0x1 ;  /* 0x00000005f6f77211 */ /* 0x080fe200078008ff */
[----:B------:R-:W-:Y:S01]  /*7770*/  UIADD3.64 UR20, UR4, 0x80, URZ ;  /* 0x0000008004147897 */ /* 0x000fe2000fffe03f */
[-C--:B0-----:R-:W-:Y:S01]  /*7780*/  LEA.HI.X.SX32 R129, R128, R0.reuse, 0x1, P4 ;  /* 0x0000000080817211 */ /* 0x081fe200020f0eff */
[----:B------:R-:W-:Y:S01]  /*7790*/  UIADD3.64 UR24, UR4, 0x180, URZ ;  /* 0x0000018004187897 */ /* 0x000fe2000fffe03f */
[-C--:B------:R-:W-:Y:S01]  /*77a0*/  LEA R128, P4, R252, R5.reuse, 0x1 ;  /* 0x00000005fc807211 */ /* 0x080fe200078808ff */
[----:B------:R-:W-:Y:S01]  /*77b0*/  UIADD3.64 UR28, UR4, 0x200, URZ ;  /* 0x00000200041c7897 */ /* 0x000fe2000fffe03f */
[-C--:B------:R-:W-:Y:S01]  /*77c0*/  LEA.HI.X.SX32 R244, R244, R0.reuse, 0x1, P1 ;  /* 0x00000000f4f47211 */ /* 0x080fe200008f0eff */
[----:B------:R0:W-:Y:S01]  /*77d0*/  STL [R1+0x7bc], R129 ;  /* 0x0007bc8101007387 */ /* 0x0001e20000100800 */
[-C--:B------:R-:W-:Y:S01]  /*77e0*/  LEA.HI.X.SX32 R246, R246, R0.reuse, 0x1, P0 ;  /* 0x00000000f6f67211 */ /* 0x080fe200000f0eff */
[----:B------:R-:W-:Y:S01]  /*77f0*/  UIADD3.64 UR32, UR4, 0x280, URZ ;  /* 0x0000028004207897 */ /* 0x000fe2000fffe03f */
[-C--:B------:R-:W-:Y:S01]  /*7800*/  LEA R249, P6, R248, R5.reuse, 0x1 ;  /* 0x00000005f8f97211 */ /* 0x080fe200078c08ff */
[----:B------:R1:W-:Y:S01]  /*7810*/  STL [R1+0x200], R128 ;  /* 0x0002008001007387 */ /* 0x0003e20000100800 */
[----:B------:R-:W-:Y:S01]  /*7820*/  LEA R251, P5, R250, R5, 0x1 ;  /* 0x00000005fafb7211 */ /* 0x000fe200078a08ff */
[----:B------:R-:W-:Y:S01]  /*7830*/  UIADD3.64 UR36, UR4, 0x300, URZ ;  /* 0x0000030004247897 */ /* 0x000fe2000fffe03f */
[-C--:B------:R-:W-:Y:S01]  /*7840*/  LEA.HI.X.SX32 R248, R248, R0.reuse, 0x1, P6 ;  /* 0x00000000f8f87211 */ /* 0x080fe200030f0eff */
[----:B------:R-:W-:Y:S01]  /*7850*/  UMOV UR11, 0x40000040 ;  /* 0x40000040000b7882 */ /* 0x000fe20000000000 */
[----:B------:R-:W-:-:S02]  /*7860*/  LEA.HI.X.SX32 R250, R250, R0, 0x1, P5 ;  /* 0x00000000fafa7211 */ /* 0x000fc400028f0eff */
[-C--:B0-----:R-:W-:Y:S02]  /*7870*/  LEA R129, P3, R127, R5.reuse, 0x1 ;  /* 0x000000057f817211 */ /* 0x081fe400078608ff */
[----:B------:R-:W-:Y:S02]  /*7880*/  LEA.HI.X.SX32 R252, R252, R0, 0x1, P4 ;  /* 0x00000000fcfc7211 */ /* 0x000fe400020f0eff */
[-C--:B-1----:R-:W-:Y:S01]  /*7890*/  LEA R128, P2, R126, R5.reuse, 0x1 ;  /* 0x000000057e807211 */ /* 0x082fe200078408ff */
[----:B------:R0:W-:Y:S01]  /*78a0*/  STL [R1+0x208], R129 ;  /* 0x0002088101007387 */ /* 0x0001e20000100800 */
[----:B------:R-:W-:-:S03]  /*78b0*/  LEA R130, P4, R120, R5, 0x1 ;  /* 0x0000000578827211 */ /* 0x000fc600078808ff */
[----:B------:R1:W-:Y:S01]  /*78c0*/  STL [R1+0x210], R128 ;  /* 0x0002108001007387 */ /* 0x0003e20000100800 */
[-C--:B0-----:R-:W-:Y:S02]  /*78d0*/  LEA R129, P1, R125, R5.reuse, 0x1 ;  /* 0x000000057d817211 */ /* 0x081fe400078208ff */
[----:B-1----:R-:W-:-:S03]  /*78e0*/  LEA R128, P0, R124, R5, 0x1 ;  /* 0x000000057c807211 */ /* 0x002fc600078008ff */
[----:B------:R0:W-:Y:S04]  /*78f0*/  STL [R1+0x218], R129 ;  /* 0x0002188101007387 */ /* 0x0001e80000100800 */
[----:B------:R1:W-:Y:S01]  /*7900*/  STL [R1+0x220], R128 ;  /* 0x0002208001007387 */ /* 0x0003e20000100800 */
[-C--:B0-----:R-:W-:Y:S02]  /*7910*/  LEA R129, P6, R122, R5.reuse, 0x1 ;  /* 0x000000057a817211 */ /* 0x081fe400078c08ff */
[----:B-1----:R-:W-:-:S03]  /*7920*/  LEA R128, P5, R121, R5, 0x1 ;  /* 0x0000000579807211 */ /* 0x002fc600078a08ff */
[----:B------:R-:W-:Y:S04]  /*7930*/  STL [R1+0x228], R129 ;  /* 0x0002288101007387 */ /* 0x000fe80000100800 */
[----:B------:R0:W-:Y:S04]  /*7940*/  STL [R1+0x230], R128 ;  /* 0x0002308001007387 */ /* 0x0001e80000100800 */
[----:B------:R-:W-:Y:S01]  /*7950*/  STL [R1+0x238], R130 ;  /* 0x0002388201007387 */ /* 0x000fe20000100800 */
[----:B0-----:R-:W-:Y:S02]  /*7960*/  LEA.HI.X.SX32 R128, R127, R0, 0x1, P3 ;  /* 0x000000007f807211 */ /* 0x001fe400018f0eff */
[----:B------:R-:W-:-:S02]  /*7970*/  LEA R129, P3, R119, R5, 0x1 ;  /* 0x0000000577817211 */ /* 0x000fc400078608ff */
[-C--:B------:R-:W-:Y:S01]  /*7980*/  LEA.HI.X.SX32 R127, R126, R0.reuse, 0x1, P2 ;  /* 0x000000007e7f7211 */ /* 0x080fe200010f0eff */
[----:B------:R0:W-:Y:S01]  /*7990*/  STL [R1+0x204], R128 ;  /* 0x0002048001007387 */ /* 0x0001e20000100800 */
[-C--:B------:R-:W-:Y:S02]  /*79a0*/  LEA.HI.X.SX32 R126, R125, R0.reuse, 0x1, P1 ;  /* 0x000000007d7e7211 */ /* 0x080fe400008f0eff */
[-C--:B------:R-:W-:Y:S01]  /*79b0*/  LEA.HI.X.SX32 R125, R124, R0.reuse, 0x1, P0 ;  /* 0x000000007c7d7211 */ /* 0x080fe200000f0eff */
[----:B------:R-:W-:Y:S01]  /*79c0*/  STL [R1+0x240], R129 ;  /* 0x0002408101007387 */ /* 0x000fe20000100800 */
[-C--:B------:R-:W-:Y:S02]  /*79d0*/  LEA.HI.X.SX32 R124, R122, R0.reuse, 0x1, P6 ;  /* 0x000000007a7c7211 */ /* 0x080fe400030f0eff */
[-C--:B------:R-:W-:Y:S01]  /*79e0*/  LEA.HI.X.SX32 R122, R121, R0.reuse, 0x1, P5 ;  /* 0x00000000797a7211 */ /* 0x080fe200028f0eff */
[----:B------:R1:W-:Y:S01]  /*79f0*/  STL [R1+0x20c], R127 ;  /* 0x00020c7f01007387 */ /* 0x0003e20000100800 */
[----:B------:R-:W-:-:S02]  /*7a00*/  LEA.HI.X.SX32 R121, R120, R0, 0x1, P4 ;  /* 0x0000000078797211 */ /* 0x000fc400020f0eff */
[CC--:B0-----:R-:W-:Y:S02]  /*7a10*/  LEA R128, P2, R118.reuse, R5.reuse, 0x1 ;  /* 0x0000000576807211 */ /* 0x0c1fe400078408ff */
[-C--:B------:R-:W-:Y:S02]  /*7a20*/  LEA.HI.X.SX32 R120, R119, R0.reuse, 0x1, P3 ;  /* 0x0000000077787211 */ /* 0x080fe400018f0eff */
[----:B------:R-:W-:Y:S01]  /*7a30*/  LEA.HI.X.SX32 R119, R118, R0, 0x1, P2 ;  /* 0x0000000076777211 */ /* 0x000fe200010f0eff */
[----:B------:R-:W-:Y:S01]  /*7a40*/  STL [R1+0x248], R128 ;  /* 0x0002488001007387 */ /* 0x000fe20000100800 */
[----:B-1----:R-:W-:-:S03]  /*7a50*/  LEA R127, P1, R117, R5, 0x1 ;  /* 0x00000005757f7211 */ /* 0x002fc600078208ff */
[----:B------:R0:W-:Y:S01]  /*7a60*/  STL [R1+0x214], R126 ;  /* 0x0002147e01007387 */ /* 0x0001e20000100800 */
[----:B------:R-:W-:-:S03]  /*7a70*/  LEA.HI.X.SX32 R118, R117, R0, 0x1, P1 ;  /* 0x0000000075767211 */ /* 0x000fc600008f0eff */
[----:B------:R-:W-:Y:S04]  /*7a80*/  STL [R1+0x250], R127 ;  /* 0x0002507f01007387 */ /* 0x000fe80000100800 */
[----:B------:R1:W-:Y:S01]  /*7a90*/  STL [R1+0x21c], R125 ;  /* 0x00021c7d01007387 */ /* 0x0003e20000100800 */
[----:B0-----:R-:W-:-:S04]  /*7aa0*/  LEA R126, P0, R116, R5, 0x1 ;  /* 0x00000005747e7211 */ /* 0x001fc800078008ff */
        /* <DEDUP_REMOVED lines=21> */
[----:B------:R1:W-:Y:S04]  /*7c00*/  STL [R1+0x280], R120 ;  /* 0x0002807801007387 */ /* 0x0003e80000100800 */
[----:B------:R2:W-:Y:S01]  /*7c10*/  STL [R1+0x24c], R118 ;  /* 0x00024c7601007387 */ /* 0x0005e20000100800 */
[----:B0-----:R-:W-:-:S04]  /*7c20*/  LEA R119, P1, R110, R5, 0x1 ;  /* 0x000000056e777211 */ /* 0x001fc800078208ff */
[-C--:B------:R-:W-:Y:S01]  /*7c30*/  LEA.HI.X.SX32 R111, R110, R0.reuse, 0x1, P1 ;  /* 0x000000006e6f7211 */ /* 0x080fe200008f0eff */
[----:B------:R-:W-:Y:S01]  /*7c40*/  STL [R1+0x288], R119 ;  /* 0x0002887701007387 */ /* 0x000fe20000100800 */
[----:B-1----:R-:W-:Y:S02]  /*7c50*/  CS2R R120, SRZ ;  /* 0x0000000000787805 */ /* 0x002fe4000001ff00 */
[CC--:B--2---:R-:W-:Y:S01]  /*7c60*/  LEA R118, P0, R109.reuse, R5.reuse, 0x1 ;  /* 0x000000056d767211 */ /* 0x0c4fe200078008ff */
[----:B------:R0:W-:Y:S03]  /*7c70*/  STL [R1+0x254], R117 ;  /* 0x0002547501007387 */ /* 0x0001e60000100800 */
[----:B------:R-:W-:Y:S01]  /*7c80*/  LEA.HI.X.SX32 R110, R109, R0, 0x1, P0 ;  /* 0x000000006d6e7211 */ /* 0x000fe200000f0eff */
        /* <DEDUP_REMOVED lines=423> */
[----:B------:R-:W-:Y:S04]  /*9700*/  STL [R1+0x580], R23 ;  /* 0x0005801701007387 */ /* 0x000fe80000100800 */
[----:B------:R1:W-:Y:S01]  /*9710*/  STL [R1+0x54c], R19 ;  /* 0x00054c1301007387 */ /* 0x0003e20000100800 */
[----:B0-----:R-:W-:-:S04]  /*9720*/  LEA R21, P3, R9, R5, 0x1 ;  /* 0x0000000509157211 */ /* 0x001fc800078608ff */
[----:B------:R-:W-:Y:S01]  /*9730*/  LEA.HI.X.SX32 R7, R9, R0, 0x1, P3 ;  /* 0x0000000009077211 */ /* 0x000fe200018f0eff */
[----:B------:R-:W-:Y:S01]  /*9740*/  STL [R1+0x588], R21 ;  /* 0x0005881501007387 */ /* 0x000fe20000100800 */
[----:B-1----:R-:W-:-:S03]  /*9750*/  LEA R19, P2, R11, R5, 0x1 ;  /* 0x000000050b137211 */ /* 0x002fc600078408ff */
[----:B------:R0:W-:Y:S04]  /*9760*/  STL [R1+0x554], R17 ;  /* 0x0005541101007387 */ /* 0x0001e80000100800 */
[----:B------:R-:W-:Y:S04]  /*9770*/  STL [R1+0x590], R19 ;  /* 0x0005901301007387 */ /* 0x000fe80000100800 */
[----:B------:R1:W-:Y:S01]  /*9780*/  STL [R1+0x55c], R15 ;  /* 0x00055c0f01007387 */ /* 0x0003e20000100800 */
[----:B0-----:R-:W-:-:S05]  /*9790*/  LEA R17, P1, R14, R5, 0x1 ;  /* 0x000000050e117211 */ /* 0x001fca00078208ff */
        /* <DEDUP_REMOVED lines=14> */
[----:B------:R0:W-:Y:S01]  /*9880*/  STL [R1+0x584], R7 ;  /* 0x0005840701007387 */ /* 0x0001e20000100800 */
[-C--:B------:R-:W-:Y:S02]  /*9890*/  LEA.HI.X.SX32 R5, R11, R0.reuse, 0x1, P2 ;  /* 0x000000000b057211 */ /* 0x080fe400010f0eff */
[C---:B------:R-:W-:Y:S01]  /*98a0*/  LEA R13, P2, R12.reuse, UR16, 0x1 ;  /* 0x000000100c0d7c11 */ /* 0x040fe2000f8408ff */
[----:B------:R1:W-:Y:S03]  /*98b0*/  STL [R1+0x7b8], R6 ;  /* 0x0007b80601007387 */ /* 0x0003e60000100800 */
[----:B------:R-:W-:Y:S01]  /*98c0*/  LEA.HI.X.SX32 R12, R12, UR17, 0x1, P2 ;  /* 0x000000110c0c7c11 */ /* 0x000fe200090f0eff */
[----:B------:R2:W-:Y:S01]  /*98d0*/  STL [R1+0x58c], R5 ;  /* 0x00058c0501007387 */ /* 0x0005e20000100800 */
[----:B------:R-:W-:Y:S01]  /*98e0*/  UIADD3.64 UR16, UR4, 0x100, URZ ;  /* 0x0000010004107897 */ /* 0x000fe2000fffe03f */
[----:B0-----:R-:W-:-:S02]  /*98f0*/  LEA.HI.X.SX32 R7, R18, R0, 0x1, P6 ;  /* 0x0000000012077211 */ /* 0x001fc400030f0eff */
[-C--:B-1----:R-:W-:Y:S02]  /*9900*/  LEA.HI.X.SX32 R6, R14, R0.reuse, 0x1, P1 ;  /* 0x000000000e067211 */ /* 0x082fe400008f0eff */
[----:B--2---:R-:W-:-:S03]  /*9910*/  LEA.HI.X.SX32 R5, R16, R0, 0x1, P0 ;  /* 0x0000000010057211 */ /* 0x004fc600000f0eff */
[----:B------:R0:W-:Y:S04]  /*9920*/  STL [R1+0x594], R6 ;  /* 0x0005940601007387 */ /* 0x0001e80000100800 */
[----:B------:R1:W-:Y:S04]  /*9930*/  STL [R1+0x59c], R5 ;  /* 0x00059c0501007387 */ /* 0x0003e80000100800 */
[----:B------:R-:W-:Y:S01]  /*9940*/  STL [R1+0x5a4], R7 ;  /* 0x0005a40701007387 */ /* 0x000fe20000100800 */
[-C--:B0-----:R-:W-:Y:S02]  /*9950*/  LEA.HI.X.SX32 R6, R20, R0.reuse, 0x1, P5 ;  /* 0x0000000014067211 */ /* 0x081fe400028f0eff */
[----:B-1----:R-:W-:-:S03]  /*9960*/  LEA.HI.X.SX32 R5, R22, R0, 0x1, P4 ;  /* 0x0000000016057211 */ /* 0x002fc600020f0eff */
[----:B------:R-:W-:Y:S01]  /*9970*/  STL [R1+0x7a8], R6 ;  /* 0x0007a80601007387 */ /* 0x000fe20000100800 */
[----:B------:R-:W-:Y:S02]  /*9980*/  LEA.HI.X.SX32 R0, R24, R0, 0x1, P3 ;  /* 0x0000000018007211 */ /* 0x000fe400018f0eff */
[----:B------:R-:W-:Y:S01]  /*9990*/  CS2R R24, SRZ ;  /* 0x0000000000187805 */ /* 0x000fe2000001ff00 */
[----:B------:R0:W-:Y:S04]  /*99a0*/  STL [R1+0x7b0], R5 ;  /* 0x0007b00501007387 */ /* 0x0001e80000100800 */
[----:B------:R1:W-:Y:S04]  /*99b0*/  STL [R1+0x5a8], R0 ;  /* 0x0005a80001007387 */ /* 0x0003e80000100800 */
[----:B------:R-:W-:Y:S01]  /*99c0*/  STL [R1], RZ ;  /* 0x000000ff01007387 */ /* 0x000fe20000100800 */
[----:B0-----:R-:W0:Y:S03]  /*99d0*/  LDC R5, c[0x0][0x238] ;  /* 0x00008e00ff057b82 */ /* 0x001e260000000800 */
[----:B------:R-:W-:Y:S04]  /*99e0*/  STL [R1+0x4], RZ ;  /* 0x000004ff01007387 */ /* 0x000fe80000100800 */
[----:B------:R-:W-:Y:S04]  /*99f0*/  STL [R1+0x8], RZ ;  /* 0x000008ff01007387 */ /* 0x000fe80000100800 */
[----:B------:R-:W-:Y:S04]  /*9a00*/  STL [R1+0xc], RZ ;  /* 0x00000cff01007387 */ /* 0x000fe80000100800 */
[----:B------:R-:W-:Y:S04]  /*9a10*/  STL [R1+0x10], RZ ;  /* 0x000010ff01007387 */ /* 0x000fe80000100800 */
[----:B------:R-:W-:Y:S04]  /*9a20*/  STL [R1+0x14], RZ ;  /* 0x000014ff01007387 */ /* 0x000fe80000100800 */
[----:B------:R-:W-:Y:S01]  /*9a30*/  STL [R1+0x18], RZ ;  /* 0x000018ff01007387 */ /* 0x000fe20000100800 */
[----:B0-----:R-:W-:-:S03]  /*9a40*/  IMAD R135, R5, 0x7e, RZ ;  /* 0x0000007e05877824 */ /* 0x001fc600078e02ff */
[----:B------:R-:W-:Y:S01]  /*9a50*/  STL [R1+0x1c], RZ ;  /* 0x00001cff01007387 */ /* 0x000fe20000100800 */
[C---:B------:R-:W-:Y:S02]  /*9a60*/  IMAD R136, R5.reuse, 0x7a, RZ ;  /* 0x0000007a05887824 */ /* 0x040fe400078e02ff */
[----:B------:R-:W-:Y:S01]  /*9a70*/  IMAD R137, R5, 0x76, RZ ;  /* 0x0000007605897824 */ /* 0x000fe200078e02ff */
[----:B------:R-:W-:Y:S01]  /*9a80*/  STL [R1+0x20], RZ ;  /* 0x000020ff01007387 */ /* 0x000fe20000100800 */
[-C--:B------:R-:W-:Y:S01]  /*9a90*/  IADD3 R135, P0, R135, R13.reuse, RZ ;  /* 0x0000000d87877210 */ /* 0x080fe20007f1e0ff */
[C---:B------:R-:W-:Y:S01]  /*9aa0*/  IMAD R138, R5.reuse, 0x72, RZ ;  /* 0x00000072058a7824 */ /* 0x040fe200078e02ff */
[----:B------:R-:W-:Y:S01]  /*9ab0*/  IADD3 R136, P5, R136, R13, RZ ;  /* 0x0000000d88887210 */ /* 0x000fe20007fbe0ff */
[----:B------:R-:W-:Y:S01]  /*9ac0*/  STL [R1+0x24], RZ ;  /* 0x000024ff01007387 */ /* 0x000fe20000100800 */
[C---:B------:R-:W-:Y:S02]  /*9ad0*/  IMAD R139, R5.reuse, 0x6e, RZ ;  /* 0x0000006e058b7824 */ /* 0x040fe400078e02ff */
[C---:B------:R-:W-:Y:S01]  /*9ae0*/  IMAD R140, R5.reuse, 0x6a, RZ ;  /* 0x0000006a058c7824 */ /* 0x040fe200078e02ff */
[----:B------:R-:W-:Y:S01]  /*9af0*/  STL [R1+0x28], RZ ;  /* 0x000028ff01007387 */ /* 0x000fe20000100800 */
[----:B------:R-:W-:-:S02]  /*9b00*/  IMAD R141, R5, 0x66, RZ ;  /* 0x00000066058d7824 */ /* 0x000fc400078e02ff */
[C---:B------:R-:W-:Y:S01]  /*9b10*/  IMAD R142, R5.reuse, 0x3f, RZ ;  /* 0x0000003f058e7824 */ /* 0x040fe200078e02ff */
[----:B------:R-:W-:Y:S01]  /*9b20*/  STL [R1+0x2c], RZ ;  /* 0x00002cff01007387 */ /* 0x000fe20000100800 */
[C---:B------:R-:W-:Y:S02]  /*9b30*/  IMAD R143, R5.reuse, 0x62, RZ ;  /* 0x00000062058f7824 */ /* 0x040fe400078e02ff */
[C---:B------:R-:W-:Y:S01]  /*9b40*/  IMAD R144, R5.reuse, 0x3d, RZ ;  /* 0x0000003d05907824 */ /* 0x040fe200078e02ff */
        /* <DEDUP_REMOVED lines=116> */
[C---:B------:R-:W-:Y:S01]  /*a290*/  IMAD.SHL.U32 R134, R5.reuse, 0x2, RZ ;  /* 0x0000000205867824 */ /* 0x040fe200078e00ff */
[----:B------:R-:W-:Y:S01]  /*a2a0*/  STL [R1+0xcc], RZ ;  /* 0x0000ccff01007387 */ /* 0x000fe20000100800 */
[C---:B------:R-:W-:Y:S02]  /*a2b0*/  IMAD R197, R5.reuse, 0x3, RZ ;  /* 0x0000000305c57824 */ /* 0x040fe400078e02ff */
[C---:B------:R-:W-:Y:S01]  /*a2c0*/  IMAD.SHL.U32 R198, R5.reuse, 0x20, RZ ;  /* 0x0000002005c67824 */ /* 0x040fe200078e00ff */
[----:B------:R-:W-:Y:S01]  /*a2d0*/  STL [R1+0xd0], RZ ;  /* 0x0000d0ff01007387 */ /* 0x000fe20000100800 */
[----:B------:R-:W-:-:S02]  /*a2e0*/  IMAD.SHL.U32 R199, R5, 0x10, RZ ;  /* 0x0000001005c77824 */ /* 0x000fc400078e00ff */
[C---:B------:R-:W-:Y:S01]  /*a2f0*/  IMAD.SHL.U32 R200, R5.reuse, 0x8, RZ ;  /* 0x0000000805c87824 */ /* 0x040fe200078e00ff */
[----:B------:R-:W-:Y:S01]  /*a300*/  STL [R1+0xd4], RZ ;  /* 0x0000d4ff01007387 */ /* 0x000fe20000100800 */
[C---:B------:R-:W-:Y:S02]  /*a310*/  IMAD.SHL.U32 R201, R5.reuse, 0x4, RZ ;  /* 0x0000000405c97824 */ /* 0x040fe400078e00ff */
[----:B------:R-:W-:Y:S01]  /*a320*/  IMAD.SHL.U32 R153, R5, 0x40, RZ ;  /* 0x0000004005997824 */ /* 0x000fe200078e00ff */
[----:B------:R-:W-:Y:S04]  /*a330*/  STL [R1+0xd8], RZ ;  /* 0x0000d8ff01007387 */ /* 0x000fe80000100800 */
[----:B------:R-:W-:Y:S01]  /*a340*/  STL [R1+0xdc], RZ ;  /* 0x0000dcff01007387 */ /* 0x000fe20000100800 */
[----:B-1----:R-:W-:-:S03]  /*a350*/  SHF.R.S32.HI R0, RZ, 0x1f, R153 ;  /* 0x0000001fff007819 */ /* 0x002fc60000011499 */
[----:B------:R-:W-:Y:S01]  /*a360*/  STL [R1+0xe0], RZ ;  /* 0x0000e0ff01007387 */ /* 0x000fe20000100800 */
[C---:B------:R-:W-:Y:S01]  /*a370*/  SHF.L.U64.HI R0, R153.reuse, 0x1, R0 ;  /* 0x0000000199007819 */ /* 0x040fe20000010200 */
[----:B------:R-:W-:Y:S02]  /*a380*/  IMAD.SHL.U32 R153, R153, 0x2, RZ ;  /* 0x0000000299997824 */ /* 0x000fe400078e00ff */
[----:B------:R-:W-:Y:S04]  /*a390*/  STL [R1+0xe4], RZ ;  /* 0x0000e4ff01007387 */ /* 0x000fe80000100800 */
        /* <DEDUP_REMOVED lines=70> */
[----:B------:R0:W-:Y:S04]  /*a800*/  STL [R1+0x7d8], R123 ;  /* 0x0007d87b01007387 */ /* 0x0001e80000100800 */
[----:B------:R1:W-:Y:S04]  /*a810*/  STL [R1+0x5b0], R135 ;  /* 0x0005b08701007387 */ /* 0x0003e80000100800 */
[----:B------:R2:W-:Y:S01]  /*a820*/  STL [R1+0x5c0], R136 ;  /* 0x0005c08801007387 */ /* 0x0005e20000100800 */
[----:B0-----:R-:W-:-:S02]  /*a830*/  IADD3 R123, P1, R137, R13, RZ ;  /* 0x0000000d897b7210 */ /* 0x001fc40007f3e0ff */
[----:B-1----:R-:W-:-:S03]  /*a840*/  IADD3 R135, P2, R138, R13, RZ ;  /* 0x0000000d8a877210 */ /* 0x002fc60007f5e0ff */
[----:B------:R0:W-:Y:S01]  /*a850*/  STL [R1+0x5d0], R123 ;  /* 0x0005d07b01007387 */ /* 0x0001e20000100800 */
[----:B--2---:R-:W-:-:S03]  /*a860*/  IADD3 R136, P3, R139, R13, RZ ;  /* 0x0000000d8b887210 */ /* 0x004fc60007f7e0ff */
[----:B------:R1:W-:Y:S01]  /*a870*/  STL [R1+0x5e0], R135 ;  /* 0x0005e08701007387 */ /* 0x0003e20000100800 */
[----:B------:R-:W-:-:S03]  /*a880*/  CS2R R138, SRZ ;  /* 0x00000000008a7805 */ /* 0x000fc6000001ff00 */
[----:B------:R2:W-:Y:S01]  /*a890*/  STL [R1+0x5f0], R136 ;  /* 0x0005f08801007387 */ /* 0x0005e20000100800 */
[-C--:B0-----:R-:W-:Y:S02]  /*a8a0*/  IADD3 R123, P4, R140, R13.reuse, RZ ;  /* 0x0000000d8c7b7210 */ /* 0x081fe40007f9e0ff */
[----:B-1----:R-:W-:-:S03]  /*a8b0*/  IADD3 R135, P6, R141, R13, RZ ;  /* 0x0000000d8d877210 */ /* 0x002fc60007fde0ff */
[----:B------:R0:W-:Y:S01]  /*a8c0*/  STL [R1+0x600], R123 ;  /* 0x0006007b01007387 */ /* 0x0001e20000100800 */
[----:B------:R-:W-:Y:S02]  /*a8d0*/  CS2R R140, SRZ ;  /* 0x00000000008c7805 */ /* 0x000fe4000001ff00 */
[----:B--2---:R-:W-:Y:S01]  /*a8e0*/  LEA.HI.X.SX32 R136, R142, R12, 0x1, P0 ;  /* 0x0000000c8e887211 */ /* 0x004fe200000f0eff */
[----:B------:R1:W-:Y:S04]  /*a8f0*/  STL [R1+0x610], R135 ;  /* 0x0006108701007387 */ /* 0x0003e80000100800 */
[----:B------:R2:W-:Y:S01]  /*a900*/  STL [R1+0x5ac], R136 ;  /* 0x0005ac8801007387 */ /* 0x0005e20000100800 */
[----:B0-----:R-:W-:Y:S02]  /*a910*/  IADD3 R123, P0, R143, R13, RZ ;  /* 0x0000000d8f7b7210 */ /* 0x001fe40007f1e0ff */
[----:B------:R-:W-:-:S02]  /*a920*/  CS2R R142, SRZ ;  /* 0x00000000008e7805 */ /* 0x000fc4000001ff00 */
[----:B-1----:R-:W-:Y:S01]  /*a930*/  LEA.HI.X.SX32 R135, R144, R12, 0x1, P5 ;  /* 0x0000000c90877211 */ /* 0x002fe200028f0eff */
[----:B------:R0:W-:Y:S01]  /*a940*/  STL [R1+0x620], R123 ;  /* 0x0006207b01007387 */ /* 0x0001e20000100800 */
[----:B--2---:R-:W-:-:S03]  /*a950*/  IADD3 R136, P5, R145, R13, RZ ;  /* 0x0000000d91887210 */ /* 0x004fc60007fbe0ff */
[----:B------:R1:W-:Y:S01]  /*a960*/  STL [R1+0x5bc], R135 ;  /* 0x0005bc8701007387 */ /* 0x0003e20000100800 */
[----:B------:R-:W-:-:S03]  /*a970*/  CS2R R144, SRZ ;  /* 0x0000000000907805 */ /* 0x000fc6000001ff00 */
[----:B------:R2:W-:Y:S01]  /*a980*/  STL [R1+0x630], R136 ;  /* 0x0006308801007387 */ /* 0x0005e20000100800 */
[----:B0-----:R-:W-:Y:S02]  /*a990*/  LEA.HI.X.SX32 R123, R146, R12, 0x1, P1 ;  /* 0x0000000c927b7211 */ /* 0x001fe400008f0eff */
        /* <DEDUP_REMOVED lines=17> */
[----:B--2---:R-:W-:-:S03]  /*aab0*/  LEA.HI.X.SX32 R136, R155, R12, 0x1, P6 ;  /* 0x0000000c9b887211 */ /* 0x004fc600030f0eff */
[----:B------:R1:W-:Y:S04]  /*aac0*/  STL [R1+0x670], R135 ;  /* 0x0006708701007387 */ /* 0x0003e80000100800 */
[----:B------:R2:W-:Y:S01]  /*aad0*/  STL [R1+0x60c], R136 ;  /* 0x00060c8801007387 */ /* 0x0005e20000100800 */
[----:B0-----:R-:W-:Y:S02]  /*aae0*/  IADD3 R123, P6, R156, R13, RZ ;  /* 0x0000000d9c7b7210 */ /* 0x001fe40007fde0ff */
[----:B-1----:R-:W-:-:S03]  /*aaf0*/  LEA.HI.X.SX32 R135, R157, R12, 0x1, P0 ;  /* 0x0000000c9d877211 */ /* 0x002fc600000f0eff */
[----:B------:R0:W-:Y:S01]  /*ab00*/  STL [R1+0x680], R123 ;  /* 0x0006807b01007387 */ /* 0x0001e20000100800 */
[----:B--2---:R-:W-:-:S03]  /*ab10*/  IADD3 R136, P0, R158, R13, RZ ;  /* 0x0000000d9e887210 */ /* 0x004fc60007f1e0ff */
[----:B------:R1:W-:Y:S04]  /*ab20*/  STL [R1+0x61c], R135 ;  /* 0x00061c8701007387 */ /* 0x0003e80000100800 */
        /* <DEDUP_REMOVED lines=34> */
[-C--:B------:R-:W-:Y:S02]  /*ad50*/  IADD3 R6, P1, R7, R13.reuse, RZ ;  /* 0x0000000d07067210 */ /* 0x080fe40007f3e0ff */
[----:B--2---:R-:W-:Y:S01]  /*ad60*/  CS2R R136, SRZ ;  /* 0x0000000000887805 */ /* 0x004fe2000001ff00 */
[----:B------:R1:W-:Y:S04]  /*ad70*/  STL [R1+0x5b4], R135 ;  /* 0x0005b48701007387 */ /* 0x0003e80000100800 */
[----:B------:R2:W-:Y:S01]  /*ad80*/  STL [R1+0x6c0], R6 ;  /* 0x0006c00601007387 */ /* 0x0005e20000100800 */
[----:B0-----:R-:W-:Y:S02]  /*ad90*/  LEA.HI.X.SX32 R123, R174, R12, 0x1, P0 ;  /* 0x0000000cae7b7211 */ /* 0x001fe400000f0eff */
[----:B-1----:R-:W-:-:S03]  /*ada0*/  IADD3 R135, P0, R175, R13, RZ ;  /* 0x0000000daf877210 */ /* 0x002fc60007f1e0ff */
[----:B------:R0:W-:Y:S01]  /*adb0*/  STL [R1+0x6ac], R123 ;  /* 0x0006ac7b01007387 */ /* 0x0001e20000100800 */
[----:B--2---:R-:W-:-:S03]  /*adc0*/  LEA.HI.X.SX32 R6, R7, R12, 0x1, P2 ;  /* 0x0000000c07067211 */ /* 0x004fc600010f0eff */
[----:B------:R-:W-:Y:S01]  /*add0*/  STL [R1+0x678], R135 ;  /* 0x0006788701007387 */ /* 0x000fe20000100800 */
[----:B------:R-:W-:-:S03]  /*ade0*/  LEA.HI.X.SX32 R7, R176, R12, 0x1, P1 ;  /* 0x0000000cb0077211 */ /* 0x000fc600008f0eff */
[----:B------:R1:W-:Y:S01]  /*adf0*/  STL [R1+0x5d4], R6 ;  /* 0x0005d40601007387 */ /* 0x0003e20000100800 */
[C---:B0-----:R-:W-:Y:S02]  /*ae00*/  IADD3 R123, P2, R8.reuse, R13, RZ ;  /* 0x0000000d087b7210 */ /* 0x041fe40007f5e0ff */
[----:B------:R-:W-:-:S03]  /*ae10*/  LEA.HI.X.SX32 R8, R8, R12, 0x1, P3 ;  /* 0x0000000c08087211 */ /* 0x000fc600018f0eff */
[----:B------:R0:W-:Y:S01]  /*ae20*/  STL [R1+0x6d0], R123 ;  /* 0x0006d07b01007387 */ /* 0x0001e20000100800 */
[----:B-1----:R-:W-:-:S03]  /*ae30*/  IADD3 R6, P1, R177, R13, RZ ;  /* 0x0000000db1067210 */ /* 0x002fc60007f3e0ff */
[----:B------:R1:W-:Y:S04]  /*ae40*/  STL [R1+0x6bc], R7 ;  /* 0x0006bc0701007387 */ /* 0x0003e80000100800 */
[----:B------:R2:W-:Y:S01]  /*ae50*/  STL [R1+0x698], R6 ;  /* 0x0006980601007387 */ /* 0x0005e20000100800 */
[----:B0-----:R-:W-:-:S03]  /*ae60*/  CS2R R122, SRZ ;  /* 0x00000000007a7805 */ /* 0x001fc6000001ff00 */
[----:B------:R0:W-:Y:S01]  /*ae70*/  STL [R1+0x5f4], R8 ;  /* 0x0005f40801007387 */ /* 0x0001e20000100800 */
[----:B-1----:R-:W-:Y:S02]  /*ae80*/  IADD3 R7, P3, R9, R13, RZ ;  /* 0x0000000d09077210 */ /* 0x002fe40007f7e0ff */
[----:B--2---:R-:W-:-:S03]  /*ae90*/  LEA.HI.X.SX32 R6, R178, R12, 0x1, P2 ;  /* 0x0000000cb2067211 */ /* 0x004fc600010f0eff */
[----:B------:R1:W-:Y:S01]  /*aea0*/  STL [R1+0x6e0], R7 ;  /* 0x0006e00701007387 */ /* 0x0003e20000100800 */
[----:B0-----:R-:W-:-:S03]  /*aeb0*/  IADD3 R8, P2, R179, R13, RZ ;  /* 0x0000000db3087210 */ /* 0x001fc60007f5e0ff */
[----:B------:R0:W-:Y:S04]  /*aec0*/  STL [R1+0x6cc], R6 ;  /* 0x0006cc0601007387 */ /* 0x0001e80000100800 */
[----:B------:R2:W-:Y:S01]  /*aed0*/  STL [R1+0x5c8], R8 ;  /* 0x0005c80801007387 */ /* 0x0005e20000100800 */
[----:B-1----:R-:W-:Y:S02]  /*aee0*/  LEA.HI.X.SX32 R7, R9, R12, 0x1, P4 ;  /* 0x0000000c09077211 */ /* 0x002fe400020f0eff */
[----:B0-----:R-:W-:-:S03]  /*aef0*/  IADD3 R6, P4, R10, R13, RZ ;  /* 0x0000000d0a067210 */ /* 0x001fc60007f9e0ff */
        /* <DEDUP_REMOVED lines=91> */
[----:B------:R-:W-:Y:S02]  /*b4b0*/  CS2R R124, SRZ ;  /* 0x00000000007c7805 */ /* 0x000fe4000001ff00 */
[-C--:B--2---:R-:W-:Y:S01]  /*b4c0*/  IADD3 R8, P0, R129, R13.reuse, RZ ;  /* 0x0000000d81087210 */ /* 0x084fe20007f1e0ff */
        /* <DEDUP_REMOVED lines=19> */
[----:B------:R1:W-:Y:S01]  /*b600*/  STL [R1+0x790], R6 ;  /* 0x0007900601007387 */ /* 0x0003e20000100800 */
[----:B------:R-:W-:-:S03]  /*b610*/  CS2R R128, SRZ ;  /* 0x0000000000807805 */ /* 0x000fc6000001ff00 */
[----:B------:R2:W-:Y:S01]  /*b620*/  STL [R1+0x754], R8 ;  /* 0x0007540801007387 */ /* 0x0005e20000100800 */
[----:B0-----:R-:W-:Y:S02]  /*b630*/  LEA R7, P5, R5, R13, 0x6 ;  /* 0x0000000d05077211 */ /* 0x001fe400078a30ff */
[----:B-1----:R-:W-:-:S03]  /*b640*/  LEA.HI.X.SX32 R6, R196, R12, 0x1, P0 ;  /* 0x0000000cc4067211 */ /* 0x002fc600000f0eff */
[----:B------:R0:W-:Y:S01]  /*b650*/  STL [R1+0x6a8], R7 ;  /* 0x0006a80701007387 */ /* 0x0001e20000100800 */
[----:B--2---:R-:W-:-:S03]  /*b660*/  LEA R8, P0, R5, R13, 0x5 ;  /* 0x0000000d05087211 */ /* 0x004fc600078028ff */
[----:B------:R1:W-:Y:S04]  /*b670*/  STL [R1+0x77c], R6 ;  /* 0x00077c0601007387 */ /* 0x0003e80000100800 */
[----:B------:R2:W-:Y:S01]  /*b680*/  STL [R1+0x728], R8 ;  /* 0x0007280801007387 */ /* 0x0005e20000100800 */
[----:B0-----:R-:W-:Y:S02]  /*b690*/  LEA.HI.X.SX32 R7, R130, R12, 0x1, P3 ;  /* 0x0000000c82077211 */ /* 0x001fe400018f0eff */
[----:B-1----:R-:W-:-:S03]  /*b6a0*/  LEA R6, P3, R5, R13, 0x4 ;  /* 0x0000000d05067211 */ /* 0x002fc600078620ff */
        /* <DEDUP_REMOVED lines=8> */
[----:B--2---:R-:W-:-:S03]  /*b730*/  IADD3 R8, P4, R134, R13, RZ ;  /* 0x0000000d86087210 */ /* 0x004fc60007f9e0ff */
[----:B------:R1:W-:Y:S04]  /*b740*/  STL [R1+0x744], R6 ;  /* 0x0007440601007387 */ /* 0x0003e80000100800 */
[----:B------:R2:W-:Y:S01]  /*b750*/  STL [R1+0x7a0], R8 ;  /* 0x0007a00801007387 */ /* 0x0005e20000100800 */
[-C--:B0-----:R-:W-:Y:S02]  /*b760*/  LEA.HI.X.SX32 R7, R133, R12.reuse, 0x1, P2 ;  /* 0x0000000c85077211 */ /* 0x081fe400010f0eff */
[----:B------:R-:W-:Y:S02]  /*b770*/  CS2R R132, SRZ ;  /* 0x0000000000847805 */ /* 0x000fe4000001ff00 */
[----:B-1----:R-:W-:Y:S01]  /*b780*/  LEA R6, P2, R5, R13, 0x2 ;  /* 0x0000000d05067211 */ /* 0x002fe200078410ff */
[----:B------:R0:W-:Y:S01]  /*b790*/  STL [R1+0x774], R7 ;  /* 0x0007740701007387 */ /* 0x0001e20000100800 */
[----:B--2---:R-:W-:-:S03]  /*b7a0*/  LEA.HI.X.SX32 R8, R197, R12, 0x1, P1 ;  /* 0x0000000cc5087211 */ /* 0x004fc600008f0eff */
[----:B------:R1:W-:Y:S04]  /*b7b0*/  STL [R1+0x798], R6 ;  /* 0x0007980601007387 */ /* 0x0003e80000100800 */
[----:B------:R2:W-:Y:S01]  /*b7c0*/  STL [R1+0x78c], R8 ;  /* 0x00078c0801007387 */ /* 0x0005e20000100800 */
[-C--:B0-----:R-:W-:Y:S02]  /*b7d0*/  LEA.HI.X.SX32 R7, R198, R12.reuse, 0x1, P5 ;  /* 0x0000000cc6077211 */ /* 0x081fe400028f0eff */
[----:B-1----:R-:W-:-:S03]  /*b7e0*/  LEA.HI.X.SX32 R6, R199, R12, 0x1, P0 ;  /* 0x0000000cc7067211 */ /* 0x002fc600000f0eff */
[----:B------:R0:W-:Y:S01]  /*b7f0*/  STL [R1+0x6a4], R7 ;  /* 0x0006a40701007387 */ /* 0x0001e20000100800 */
[----:B--2---:R-:W-:-:S03]  /*b800*/  LEA.HI.X.SX32 R8, R200, R12, 0x1, P3 ;  /* 0x0000000cc8087211 */ /* 0x004fc600018f0eff */
[----:B------:R1:W-:Y:S04]  /*b810*/  STL [R1+0x724], R6 ;  /* 0x0007240601007387 */ /* 0x0003e80000100800 */
[----:B------:R-:W-:Y:S01]  /*b820*/  STL [R1+0x764], R8 ;  /* 0x0007640801007387 */ /* 0x000fe20000100800 */
[-C--:B0-----:R-:W-:Y:S02]  /*b830*/  LEA.HI.X.SX32 R7, R201, R12.reuse, 0x1, P6 ;  /* 0x0000000cc9077211 */ /* 0x081fe400030f0eff */
[----:B-1----:R-:W-:-:S03]  /*b840*/  LEA.HI.X.SX32 R6, R5, R12, 0x1, P4 ;  /* 0x0000000c05067211 */ /* 0x002fc600020f0eff */
[----:B------:R0:W-:Y:S01]  /*b850*/  STL [R1+0x784], R7 ;  /* 0x0007840701007387 */ /* 0x0001e20000100800 */
[----:B------:R-:W-:Y:S02]  /*b860*/  LEA.HI.X.SX32 R5, R134, R12, 0x1, P2 ;  /* 0x0000000c86057211 */ /* 0x000fe400010f0eff */
[----:B------:R-:W-:Y:S01]  /*b870*/  CS2R R134, SRZ ;  /* 0x0000000000867805 */ /* 0x000fe2000001ff00 */
[----:B------:R1:W-:Y:S04]  /*b880*/  STL [R1+0x79c], R6 ;  /* 0x00079c0601007387 */ /* 0x0003e80000100800 */
[----:B------:R2:W-:Y:S01]  /*b890*/  STL [R1+0x794], R5 ;  /* 0x0007940501007387 */ /* 0x0005e20000100800 */
[C---:B0-----:R-:W-:Y:S02]  /*b8a0*/  LOP3.LUT R7, R3.reuse, 0x20, RZ, 0x3c, !PT ;  /* 0x0000002003077812 */ /* 0x041fe400078e3cff */
[----:B-1----:R-:W-:-:S02]  /*b8b0*/  LOP3.LUT R6, R3, 0x30, RZ, 0x3c, !PT ;  /* 0x0000003003067812 */ /* 0x002fc400078e3cff */
[----:B--2---:R-:W-:-:S05]  /*b8c0*/  LOP3.LUT R5, R3, 0x10, RZ, 0x3c, !PT ;  /* 0x0000001003057812 */ /* 0x004fca00078e3cff */
[----:B------:R0:W-:Y:S04]  /*b8d0*/  STL [R1+0x7f4], R5 ;  /* 0x0007f40501007387 */ /* 0x0001e80000100800 */
[----:B------:R1:W-:Y:S04]  /*b8e0*/  STL [R1+0x7f0], R7 ;  /* 0x0007f00701007387 */ /* 0x0003e80000100800 */
[----:B------:R2:W-:Y:S01]  /*b8f0*/  STL [R1+0x7ec], R6 ;  /* 0x0007ec0601007387 */ /* 0x0005e20000100800 */
[C---:B0-----:R-:W-:Y:S02]  /*b900*/  LOP3.LUT R5, R3.reuse, 0x40, RZ, 0x3c, !PT ;  /* 0x0000004003057812 */ /* 0x041fe400078e3cff */
[----:B-1----:R-:W-:-:S03]  /*b910*/  LOP3.LUT R7, R3, 0x50, RZ, 0x3c, !PT ;  /* 0x0000005003077812 */ /* 0x002fc600078e3cff */
[----:B------:R0:W-:Y:S01]  /*b920*/  STL [R1+0x7e8], R5 ;  /* 0x0007e80501007387 */ /* 0x0001e20000100800 */
[----:B--2---:R-:W-:-:S03]  /*b930*/  LOP3.LUT R6, R3, 0x60, RZ, 0x3c, !PT ;  /* 0x0000006003067812 */ /* 0x004fc600078e3cff */
[----:B------:R1:W-:Y:S04]  /*b940*/  STL [R1+0x7e4], R7 ;  /* 0x0007e40701007387 */ /* 0x0003e80000100800 */
[----:B------:R2:W-:Y:S01]  /*b950*/  STL [R1+0x7e0], R6 ;  /* 0x0007e00601007387 */ /* 0x0005e20000100800 */
[----:B0-----:R-:W-:Y:S02]  /*b960*/  LOP3.LUT R5, R3, 0x70, RZ, 0x3c, !PT ;  /* 0x0000007003057812 */ /* 0x001fe400078e3cff */
[----:B-1----:R-:W-:-:S03]  /*b970*/  LOP3.LUT R7, R2, 0x20, RZ, 0x3c, !PT ;  /* 0x0000002002077812 */ /* 0x002fc600078e3cff */
[----:B------:R0:W-:Y:S01]  /*b980*/  STL [R1+0x7dc], R5 ;  /* 0x0007dc0501007387 */ /* 0x0001e20000100800 */
[----:B--2---:R-:W-:-:S03]  /*b990*/  LOP3.LUT R6, R2, 0x40, RZ, 0x3c, !PT ;  /* 0x0000004002067812 */ /* 0x004fc600078e3cff */
[----:B------:R1:W-:Y:S04]  /*b9a0*/  STL [R1+0x7d4], R7 ;  /* 0x0007d40701007387 */ /* 0x0003e80000100800 */
[----:B------:R1:W-:Y:S01]  /*b9b0*/  STL [R1+0x7d0], R6 ;  /* 0x0007d00601007387 */ /* 0x0003e20000100800 */
[----:B0-----:R-:W-:-:S05]  /*b9c0*/  LOP3.LUT R5, R2, 0x60, RZ, 0x3c, !PT ;  /* 0x0000006002057812 */ /* 0x001fca00078e3cff */
[----:B------:R1:W-:Y:S02]  /*b9d0*/  STL [R1+0x7cc], R5 ;  /* 0x0007cc0501007387 */ /* 0x0003e40000100800 */
.L_x_1:
[----:B------:R-:W2:Y:S01]  /*b9e0*/  LDL R153, [R1+0x790] ;  /* 0x0007900001997983 */ /* 0x000ea20000100800 */
[----:B-1----:R-:W0:Y:S03]  /*b9f0*/  LDC R5, c[0x0][0x230] ;  /* 0x00008c00ff057b82 */ /* 0x002e260000000800 */
[----:B------:R1:W-:Y:S04]  /*ba00*/  STL [R1+0xaf4], R24 ;  /* 0x000af41801007387 */ /* 0x0003e80000100800 */
[----:B-1----:R-:W3:Y:S04]  /*ba10*/  LDL R24, [R1+0x7a0] ;  /* 0x0007a00001187983 */ /* 0x002ee80000100800 */
[----:B------:R1:W-:Y:S04]  /*ba20*/  STL [R1+0xaf0], R25 ;  /* 0x000af01901007387 */ /* 0x0003e80000100800 */
[----:B-1----:R-:W4:Y:S04]  /*ba30*/  LDL R25, [R1+0x78c] ;  /* 0x00078c0001197983 */ /* 0x002f280000100800 */
[----:B------:R1:W-:Y:S04]  /*ba40*/  STL [R1+0xaec], R249 ;  /* 0x000aecf901007387 */ /* 0x0003e80000100800 */
[----:B-1----:R-:W2:Y:S04]  /*ba50*/  LDL R249, [R1+0x798] ;  /* 0x0007980001f97983 */ /* 0x002ea80000100800 */
[----:B------:R1:W-:Y:S04]  /*ba60*/  STL [R1+0xae8], R248 ;  /* 0x000ae8f801007387 */ /* 0x0003e80000100800 */
[----:B-1----:R-:W4:Y:S04]  /*ba70*/  LDL R248, [R1+0x794] ;  /* 0x0007940001f87983 */ /* 0x002f280000100800 */
[----:B------:R1:W-:Y:S04]  /*ba80*/  STL [R1+0x8e0], R141 ;  /* 0x0008e08d01007387 */ /* 0x0003e80000100800 */
[----:B-1----:R-:W2:Y:S01]  /*ba90*/  LDL R141, [R1+0x79c] ;  /* 0x00079c00018d7983 */ /* 0x002ea20000100800 */
[----:B0-----:R-:W-:-:S03]  /*baa0*/  IMAD R5, R235, -0x40, R5 ;  /* 0xffffffc0eb057824 */ /* 0x001fc600078e0205 */
[----:B------:R-:W-:Y:S02]  /*bab0*/  STL [R1+0x8dc], R142 ;  /* 0x0008dc8e01007387 */ /* 0x000fe40000100800 */
[C---:B------:R-:W-:Y:S02]  /*bac0*/  ISETP.GT.AND P0, PT, R5.reuse, RZ, PT ;  /* 0x000000ff0500720c */ /* 0x040fe40003f04270 */
[----:B------:R-:W-:Y:S04]  /*bad0*/  STL [R1+0x8d8], R143 ;  /* 0x0008d88f01007387 */ /* 0x000fe80000100800 */
        /* <DEDUP_REMOVED lines=8> */
[----:B------:R0:W-:Y:S01]  /*bb60*/  STL [R1+0x8ac], R0 ;  /* 0x0008ac0001007387 */ /* 0x0001e20000100800 */
[----:B------:R-:W-:Y:S01]  /*bb70*/  ISETP.GT.AND P2, PT, R5, 0x1, PT ;  /* 0x000000010500780c */ /* 0x000fe20003f44270 */
[----:B------:R-:W-:-:S02]  /*bb80*/  @P0 IMAD.MOV.U32 R7, RZ, RZ, R12 ;  /* 0x000000ffff070224 */ /* 0x000fc400078e000c */
[----:B0-----:R-:W4:Y:S01]  /*bb90*/  LDL.LU R0, [R1+0x780] ;  /* 0x0007800001007983 */ /* 0x001f220000300800 */
[----:B------:R-:W-:Y:S01]  /*bba0*/  PRMT R171, RZ, 0x7610, R171 ;  /* 0x00007610ffab7816 */ /* 0x000fe200000000ab */
[----:B------:R-:W-:Y:S01]  /*bbb0*/  @P0 IMAD.MOV.U32 R6, RZ, RZ, R13 ;  /* 0x000000ffff060224 */ /* 0x000fe200078e000d */
[C---:B------:R-:W-:Y:S01]  /*bbc0*/  ISETP.GT.AND P3, PT, R5.reuse, 0x2, PT ;  /* 0x000000020500780c */ /* 0x040fe20003f64270 */
[----:B-----5:R-:W-:Y:S01]  /*bbd0*/  STL [R1+0x7fc], R4 ;  /* 0x0007fc0401007387 */ /* 0x020fe20000100800 */
[----:B------:R-:W-:-:S03]  /*bbe0*/  ISETP.GT.AND P4, PT, R5, 0x3, PT ;  /* 0x000000030500780c */ /* 0x000fc60003f84270 */
[----:B------:R-:W-:Y:S04]  /*bbf0*/  STL [R1+0x8b4], R235 ;  /* 0x0008b4eb01007387 */ /* 0x000fe80000100800 */
[----:B------:R0:W-:Y:S04]  /*bc00*/  STL [R1+0x8b0], R12 ;  /* 0x0008b00c01007387 */ /* 0x0001e80000100800 */
[----:B------:R3:W4:Y:S04]  /*bc10*/  @P0 LDG.E.U16 R171, desc[UR14][R6.64] ;  /* 0x0000000e06ab0981 */ /* 0x000728000c1e1500 */
[----:B0-----:R-:W4:Y:S04]  /*bc20*/  LDL.LU R12, [R1+0x788] ;  /* 0x00078800010c7983 */ /* 0x001f280000300800 */
[----:B------:R-:W4:Y:S04]  /*bc30*/  LDL R145, [R1+0x784] ;  /* 0x0007840001917983 */ /* 0x000f280000100800 */
[----:B------:R-:W4:Y:S04]  /*bc40*/  LDL R144, [R1+0x77c] ;  /* 0x00077c0001907983 */ /* 0x000f280000100800 */
[----:B------:R-:W4:Y:S01]  /*bc50*/  LDL R143, [R1+0x774] ;  /* 0x00077400018f7983 */ /* 0x000f220000100800 */
[----:B------:R-:W-:-:S02]  /*bc60*/  PRMT R182, RZ, 0x7610, R182 ;  /* 0x00007610ffb67816 */ /* 0x000fc400000000b6 */
[----:B------:R-:W-:Y:S01]  /*bc70*/  PRMT R192, RZ, 0x7610, R192 ;  /* 0x00007610ffc07816 */ /* 0x000fe200000000c0 */
[----:B------:R-:W4:Y:S04]  /*bc80*/  LDL R142, [R1+0x76c] ;  /* 0x00076c00018e7983 */ /* 0x000f280000100800 */
[----:B------:R-:W4:Y:S01]  /*bc90*/  LDL R4, [R1+0x768] ;  /* 0x0007680001047983 */ /* 0x000f220000100800 */
[----:B---3--:R-:W-:Y:S02]  /*bca0*/  @P2 IMAD.MOV.U32 R6, RZ, RZ, R24 ;  /* 0x000000ffff062224 */ /* 0x008fe400078e0018 */
[----:B--2---:R-:W-:Y:S01]  /*bcb0*/  @P2 IMAD.MOV.U32 R7, RZ, RZ, R141 ;  /* 0x000000ffff072224 */ /* 0x004fe200078e008d */
[----:B------:R-:W2:Y:S04]  /*bcc0*/  LDL R24, [R1+0x778] ;  /* 0x0007780001187983 */ /* 0x000ea80000100800 */
[----:B------:R0:W3:Y:S04]  /*bcd0*/  @P2 LDG.E.U16 R182, desc[UR14][R6.64] ;  /* 0x0000000e06b62981 */ /* 0x0000e8000c1e1500 */
[----:B------:R-:W3:Y:S01]  /*bce0*/  LDL R141, [R1+0x770] ;  /* 0x00077000018d7983 */ /* 0x000ee20000100800 */
[----:B------:R-:W-:-:S02]  /*bcf0*/  ISETP.GT.AND P1, PT, R5, 0x4, PT ;  /* 0x000000040500780c */ /* 0x000fc40003f24270 */
[----:B------:R-:W-:Y:S01]  /*bd00*/  PRMT R196, RZ, 0x7610, R196 ;  /* 0x00007610ffc47816 */ /* 0x000fe200000000c4 */
[----:B------:R-:W3:Y:S01]  /*bd10*/  LDL R147, [R1+0x6fc] ;  /* 0x0006fc0001937983 */ /* 0x000ee20000100800 */
[----:B0-----:R-:W-:Y:S02]  /*bd20*/  @P3 IMAD.MOV.U32 R6, RZ, RZ, R249 ;  /* 0x000000ffff063224 */ /* 0x001fe400078e00f9 */
[----:B----4-:R-:W-:Y:S01]  /*bd30*/  @P3 IMAD.MOV.U32 R7, RZ, RZ, R248 ;  /* 0x000000ffff073224 */ /* 0x010fe200078e00f8 */
[----:B------:R-:W-:Y:S01]  /*bd40*/  ISETP.GT.AND P0, PT, R5, 0x5, PT ;  /* 0x000000050500780c */ /* 0x000fe20003f04270 */
[----:B------:R-:W4:Y:S04]  /*bd50*/  LDL R146, [R1+0x700] ;  /* 0x0007000001927983 */ /* 0x000f280000100800 */
[----:B------:R0:W4:Y:S02]  /*bd60*/  @P3 LDG.E.U16 R192, desc[UR14][R6.64] ;  /* 0x0000000e06c03981 */ /* 0x000124000c1e1500 */
[----:B0-----:R-:W-:-:S02]  /*bd70*/  @P4 IMAD.MOV.U32 R7, RZ, RZ, R25 ;  /* 0x000000ffff074224 */ /* 0x001fc400078e0019 */
[----:B------:R-:W4:Y:S01]  /*bd80*/  LDL R25, [R1+0x764] ;  /* 0x0007640001197983 */ /* 0x000f220000100800 */
[----:B------:R-:W-:Y:S01]  /*bd90*/  @P4 IMAD.MOV.U32 R6, RZ, RZ, R153 ;  /* 0x000000ffff064224 */ /* 0x000fe200078e0099 */
[----:B------:R-:W-:Y:S02]  /*bda0*/  PRMT R200, RZ, 0x7610, R200 ;  /* 0x00007610ffc87816 */ /* 0x000fe400000000c8 */
[C---:B------:R-:W-:Y:S02]  /*bdb0*/  ISETP.GT.AND P2, PT, R5.reuse, 0x6, PT ;  /* 0x000000060500780c */ /* 0x040fe40003f44270 */
[----:B------:R0:W4:Y:S01]  /*bdc0*/  @P4 LDG.E.U16 R196, desc[UR14][R6.64] ;  /* 0x0000000e06c44981 */ /* 0x000122000c1e1500 */
[----:B------:R-:W-:Y:S02]  /*bdd0*/  PRMT R208, RZ, 0x7610, R208 ;  /* 0x00007610ffd07816 */ /* 0x000fe400000000d0 */
[C---:B------:R-:W-:Y:S02]  /*bde0*/  ISETP.GT.AND P3, PT, R5.reuse, 0x7, PT ;  /* 0x000000070500780c */ /* 0x040fe40003f64270 */
[----:B------:R-:W-:-:S02]  /*bdf0*/  ISETP.GT.AND P4, PT, R5, 0x8, PT ;  /* 0x000000080500780c */ /* 0x000fc40003f84270 */
[----:B------:R-:W-:Y:S02]  /*be00*/  PRMT R221, RZ, 0x7610, R221 ;  /* 0x00007610ffdd7816 */ /* 0x000fe400000000dd */
[----:B------:R-:W-:Y:S01]  /*be10*/  PRMT R238, RZ, 0x7610, R238 ;  /* 0x00007610ffee7816 */ /* 0x000fe200000000ee */
[----:B0-----:R-:W-:Y:S02]  /*be20*/  @P1 IMAD.MOV.U32 R6, RZ, RZ, R12 ;  /* 0x000000ffff061224 */ /* 0x001fe400078e000c */
[----:B------:R-:W-:Y:S02]  /*be30*/  @P1 IMAD.MOV.U32 R7, RZ, RZ, R145 ;  /* 0x000000ffff071224 */ /* 0x000fe400078e0091 */
[----:B------:R-:W4:Y:S04]  /*be40*/  LDL R145, [R1+0x754] ;  /* 0x0007540001917983 */ /* 0x000f280000100800 */
[----:B------:R0:W4:Y:S02]  /*be50*/  @P1 LDG.E.U16 R200, desc[UR14][R6.64] ;  /* 0x0000000e06c81981 */ /* 0x000124000c1e1500 */
[----:B0-----:R-:W-:-:S02]  /*be60*/  @P0 IMAD.MOV.U32 R6, RZ, RZ, R0 ;  /* 0x000000ffff060224 */ /* 0x001fc400078e0000 */
[----:B------:R-:W-:Y:S02]  /*be70*/  @P0 IMAD.MOV.U32 R7, RZ, RZ, R144 ;  /* 0x000000ffff070224 */ /* 0x000fe400078e0090 */
[----:B------:R-:W4:Y:S04]  /*be80*/  LDL R144, [R1+0x758] ;  /* 0x0007580001907983 */ /* 0x000f280000100800 */
[----:B------:R0:W4:Y:S02]  /*be90*/  @P0 LDG.E.U16 R208, desc[UR14][R6.64] ;  /* 0x0000000e06d00981 */ /* 0x000124000c1e1500 */
[----:B0-----:R-:W-:Y:S02]  /*bea0*/  @P2 IMAD.MOV.U32 R7, RZ, RZ, R143 ;  /* 0x000000ffff072224 */ /* 0x001fe400078e008f */
[----:B------:R-:W4:Y:S01]  /*beb0*/  LDL R143, [R1+0x75c] ;  /* 0x00075c00018f7983 */ /* 0x000f220000100800 */
[----:B--2---:R-:W-:-:S03]  /*bec0*/  @P2 IMAD.MOV.U32 R6, RZ, RZ, R24 ;  /* 0x000000ffff062224 */ /* 0x004fc600078e0018 */
[----:B------:R-:W2:Y:S04]  /*bed0*/  LDL R24, [R1+0x760] ;  /* 0x0007600001187983 */ /* 0x000ea80000100800 */
[----:B------:R3:W2:Y:S02]  /*bee0*/  @P2 LDG.E.U16 R221, desc[UR14][R6.64] ;  /* 0x0000000e06dd2981 */ /* 0x0006a4000c1e1500 */
[----:B---3--:R-:W-:Y:S02]  /*bef0*/  @P3 IMAD.MOV.U32 R6, RZ, RZ, R141 ;  /* 0x000000ffff063224 */ /* 0x008fe400078e008d */
[----:B------:R-:W-:Y:S01]  /*bf00*/  @P3 IMAD.MOV.U32 R7, RZ, RZ, R142 ;  /* 0x000000ffff073224 */ /* 0x000fe200078e008e */
[----:B------:R-:W3:Y:S04]  /*bf10*/  LDL R141, [R1+0x750] ;  /* 0x00075000018d7983 */ /* 0x000ee80000100800 */
[----:B------:R-:W3:Y:S04]  /*bf20*/  LDL R142, [R1+0x74c] ;  /* 0x00074c00018e7983 */ /* 0x000ee80000100800 */
[----:B------:R4:W3:Y:S02]  /*bf30*/  @P3 LDG.E.U16 R238, desc[UR14][R6.64] ;  /* 0x0000000e06ee3981 */ /* 0x0008e4000c1e1500 */
[----:B----4-:R-:W-:-:S02]  /*bf40*/  @P4 IMAD.MOV.U32 R7, RZ, RZ, R25 ;  /* 0x000000ffff074224 */ /* 0x010fc400078e0019 */
[----:B------:R-:W4:Y:S01]  /*bf50*/  LDL R25, [R1+0x744] ;  /* 0x0007440001197983 */ /* 0x000f220000100800 */
[----:B------:R-:W-:-:S03]  /*bf60*/  @P4 IMAD.MOV.U32 R6, RZ, RZ, R4 ;  /* 0x000000ffff064224 */ /* 0x000fc600078e0004 */
[----:B------:R-:W4:Y:S01]  /*bf70*/  LDL R4, [R1+0x748] ;  /* 0x0007480001047983 */ /* 0x000f220000100800 */
[C---:B------:R-:W-:Y:S02]  /*bf80*/  ISETP.GT.AND P1, PT, R5.reuse, 0x9, PT ;  /* 0x000000090500780c */ /* 0x040fe40003f24270 */
[----:B------:R-:W-:Y:S02]  /*bf90*/  PRMT R165, RZ, 0x7610, R165 ;  /* 0x00007610ffa57816 */ /* 0x000fe400000000a5 */
[C---:B------:R-:W-:Y:S02]  /*bfa0*/  ISETP.GT.AND P0, PT, R5.reuse, 0xa, PT ;  /* 0x0000000a0500780c */ /* 0x040fe40003f04270 */
[----:B------:R-:W-:Y:S02]  /*bfb0*/  PRMT R170, RZ, 0x7610, R170 ;  /* 0x00007610ffaa7816 */ /* 0x000fe400000000aa */
[----:B------:R0:W4:Y:S01]  /*bfc0*/  @P4 LDG.E.U16 R165, desc[UR14][R6.64] ;  /* 0x0000000e06a54981 */ /* 0x000122000c1e1500 */
[----:B------:R-:W-:-:S02]  /*bfd0*/  ISETP.GT.AND P2, PT, R5, 0xb, PT ;  /* 0x0000000b0500780c */ /* 0x000fc40003f44270 */
[----:B------:R-:W-:Y:S02]  /*bfe0*/  PRMT R188, RZ, 0x7610, R188 ;  /* 0x00007610ffbc7816 */ /* 0x000fe400000000bc */
[----:B------:R-:W-:Y:S02]  /*bff0*/  ISETP.GT.AND P3, PT, R5, 0xc, PT ;  /* 0x0000000c0500780c */ /* 0x000fe40003f64270 */
[----:B------:R-:W-:Y:S01]  /*c000*/  PRMT R194, RZ, 0x7610, R194 ;  /* 0x00007610ffc27816 */ /* 0x000fe200000000c2 */
[----:B0-----:R-:W-:Y:S02]  /*c010*/  @P1 IMAD.MOV.U32 R7, RZ, RZ, R143 ;  /* 0x000000ffff071224 */ /* 0x001fe400078e008f */
[----:B------:R-:W4:Y:S01]  /*c020*/  LDL R143, [R1+0x73c] ;  /* 0x00073c00018f7983 */ /* 0x000f220000100800 */
[----:B--2---:R-:W-:-:S03]  /*c030*/  @P1 IMAD.MOV.U32 R6, RZ, RZ, R24 ;  /* 0x000000ffff061224 */ /* 0x004fc600078e0018 */
[----:B------:R-:W2:Y:S04]  /*c040*/  LDL R24, [R1+0x740] ;  /* 0x0007400001187983 */ /* 0x000ea80000100800 */
[----:B------:R0:W2:Y:S02]  /*c050*/  @P1 LDG.E.U16 R170, desc[UR14][R6.64] ;  /* 0x0000000e06aa1981 */ /* 0x0000a4000c1e1500 */
[----:B0-----:R-:W-:Y:S02]  /*c060*/  @P0 IMAD.MOV.U32 R6, RZ, RZ, R144 ;  /* 0x000000ffff060224 */ /* 0x001fe400078e0090 */
[----:B------:R-:W-:Y:S01]  /*c070*/  @P0 IMAD.MOV.U32 R7, RZ, RZ, R145 ;  /* 0x000000ffff070224 */ /* 0x000fe200078e0091 */
[----:B------:R-:W-:Y:S01]  /*c080*/  ISETP.GT.AND P4, PT, R5, 0xd, PT ;  /* 0x0000000d0500780c */ /* 0x000fe20003f84270 */
[----:B------:R-:W2:Y:S04]  /*c090*/  LDL R145, [R1+0x724] ;  /* 0x0007240001917983 */ /* 0x000ea80000100800 */
[----:B------:R3:W2:Y:S01]  /*c0a0*/  @P0 LDG.E.U16 R188, desc[UR14][R6.64] ;  /* 0x0000000e06bc0981 */ /* 0x0006a2000c1e1500 */
[----:B------:R-:W-:-:S03]  /*c0b0*/  PRMT R198, RZ, 0x7610, R198 ;  /* 0x00007610ffc67816 */ /* 0x000fc600000000c6 */
[----:B------:R-:W2:Y:S01]  /*c0c0*/  LDL R144, [R1+0x728] ;  /* 0x0007280001907983 */ /* 0x000ea20000100800 */
        /* <DEDUP_REMOVED lines=9> */
[----:B------:R-:W-:-:S03]  /*c160*/  ISETP.GT.AND P1, PT, R5, 0xe, PT ;  /* 0x0000000e0500780c */ /* 0x000fc60003f24270 */
[----:B------:R0:W4:Y:S01]  /*c170*/  @P3 LDG.E.U16 R198, desc[UR14][R6.64] ;  /* 0x0000000e06c63981 */ /* 0x000122000c1e1500 */
        /* <DEDUP_REMOVED lines=8> */
[----:B---3--:R-:W-:Y:S02]  /*c200*/  @P1 IMAD.MOV.U32 R6, RZ, RZ, R141 ;  /* 0x000000ffff061224 */ /* 0x008fe400078e008d */
[----:B------:R-:W3:Y:S01]  /*c210*/  LDL R141, [R1+0x718] ;  /* 0x00071800018d7983 */ /* 0x000ee20000100800 */
[----:B------:R-:W-:-:S03]  /*c220*/  @P1 IMAD.MOV.U32 R7, RZ, RZ, R142 ;  /* 0x000000ffff071224 */ /* 0x000fc600078e008e */
[----:B------:R-:W3:Y:S04]  /*c230*/  LDL R142, [R1+0x714] ;  /* 0x00071400018e7983 */ /* 0x000ee80000100800 */
[----:B------:R4:W3:Y:S02]  /*c240*/  @P1 LDG.E.U16 R212, desc[UR14][R6.64] ;  /* 0x0000000e06d41981 */ /* 0x0008e4000c1e1500 */
[----:B----4-:R-:W-:Y:S02]  /*c250*/  @P0 IMAD.MOV.U32 R7, RZ, RZ, R25 ;  /* 0x000000ffff070224 */ /* 0x010fe400078e0019 */
        /* <DEDUP_REMOVED lines=8> */
[----:B------:R-:W-:-:S04]  /*c2e0*/  ISETP.GT.AND P4, PT, R5, 0x12, PT ;  /* 0x000000120500780c */ /* 0x000fc80003f84270 */
[----:B0-----:R-:W-:Y:S02]  /*c2f0*/  @P2 IMAD.MOV.U32 R6, RZ, RZ, R144 ;  /* 0x000000ffff062224 */ /* 0x001fe400078e0090 */
[----:B------:R-:W-:Y:S01]  /*c300*/  @P2 IMAD.MOV.U32 R7, RZ, RZ, R145 ;  /* 0x000000ffff072224 */ /* 0x000fe200078e0091 */
[----:B------:R-:W-:Y:S01]  /*c310*/  PRMT R164, RZ, 0x7610, R164 ;  /* 0x00007610ffa47816 */ /* 0x000fe200000000a4 */
[----:B------:R-:W4:Y:S04]  /*c320*/  LDL R145, [R1+0x6e4] ;  /* 0x0006e40001917983 */ /* 0x000f280000100800 */
[----:B------:R0:W4:Y:S01]  /*c330*/  @P2 LDG.E.U16 R158, desc[UR14][R6.64] ;  /* 0x0000000e069e2981 */ /* 0x000122000c1e1500 */
[----:B------:R-:W-:Y:S02]  /*c340*/  ISETP.GT.AND P1, PT, R5, 0x13, PT ;  /* 0x000000130500780c */ /* 0x000fe40003f24270 */
[----:B------:R-:W-:Y:S01]  /*c350*/  PRMT R177, RZ, 0x7610, R177 ;  /* 0x00007610ffb17816 */ /* 0x000fe200000000b1 */
[----:B------:R-:W4:Y:S01]  /*c360*/  LDL R144, [R1+0x6e8] ;  /* 0x0006e80001907983 */ /* 0x000f220000100800 */
[----:B0-----:R-:W-:-:S03]  /*c370*/  @P3 IMAD.MOV.U32 R7, RZ, RZ, R143 ;  /* 0x000000ffff073224 */ /* 0x001fc600078e008f */
        /* <DEDUP_REMOVED lines=19> */
[----:B------:R-:W-:Y:S02]  /*c4b0*/  ISETP.GT.AND P4, PT, R5, 0x17, PT ;  /* 0x000000170500780c */ /* 0x000fe40003f84270 */
[----:B------:R-:W-:Y:S02]  /*c4c0*/  PRMT R199, RZ, 0x7610, R199 ;  /* 0x00007610ffc77816 */ /* 0x000fe400000000c7 */
[----:B------:R-:W-:Y:S01]  /*c4d0*/  PRMT R207, RZ, 0x7610, R207 ;  /* 0x00007610ffcf7816 */ /* 0x000fe200000000cf */
[----:B0-----:R-:W-:Y:S02]  /*c4e0*/  @P0 IMAD.MOV.U32 R7, RZ, RZ, R143 ;  /* 0x000000ffff070224 */ /* 0x001fe400078e008f */
[----:B------:R-:W4:Y:S01]  /*c4f0*/  LDL R143, [R1+0x6dc] ;  /* 0x0006dc00018f7983 */ /* 0x000f220000100800 */
[----:B--2---:R-:W-:-:S03]  /*c500*/  @P0 IMAD.MOV.U32 R6, RZ, RZ, R24 ;  /* 0x000000ffff060224 */ /* 0x004fc600078e0018 */
[----:B------:R-:W2:Y:S04]  /*c510*/  LDL R24, [R1+0x6e0] ;  /* 0x0006e00001187983 */ /* 0x000ea80000100800 */
[----:B------:R0:W2:Y:S02]  /*c520*/  @P0 LDG.E.U16 R195, desc[UR14][R6.64] ;  /* 0x0000000e06c30981 */ /* 0x0000a4000c1e1500 */
[----:B0-----:R-:W-:Y:S02]  /*c530*/  @P2 IMAD.MOV.U32 R6, RZ, RZ, R146 ;  /* 0x000000ffff062224 */ /* 0x001fe400078e0092 */
[----:B------:R-:W-:-:S05]  /*c540*/  @P2 IMAD.MOV.U32 R7, RZ, RZ, R147 ;  /* 0x000000ffff072224 */ /* 0x000fca00078e0093 */
        /* <DEDUP_REMOVED lines=18> */
[----:B------:R-:W4:Y:S04]  /*c670*/  LDL R144, [R1+0x6c8] ;  /* 0x0006c80001907983 */ /* 0x000f280000100800 */
[----:B------:R-:W4:Y:S04]  /*c680*/  LDL R145, [R1+0x6c4] ;  /* 0x0006c40001917983 */ /* 0x000f280000100800 */
[----:B------:R0:W4:Y:S01]  /*c690*/  @P0 LDG.E.U16 R152, desc[UR14][R6.64] ;  /* 0x0000000e06980981 */ /* 0x000122000c1e1500 */
[----:B------:R-:W-:-:S02]  /*c6a0*/  PRMT R159, RZ, 0x7610, R159 ;  /* 0x00007610ff9f7816 */ /* 0x000fc4000000009f */
        /* <DEDUP_REMOVED lines=16> */
[----:B------:R-:W-:Y:S02]  /*c7b0*/  PRMT R169, RZ, 0x7610, R169 ;  /* 0x00007610ffa97816 */ /* 0x000fe400000000a9 */
[----:B------:R-:W-:-:S04]  /*c7c0*/  ISETP.GT.AND P1, PT, R5, 0x1c, PT ;  /* 0x0000001c0500780c */ /* 0x000fc80003f24270 */
[----:B------:R0:W4:Y:S01]  /*c7d0*/  @P0 LDG.E.U16 R169, desc[UR14][R6.64] ;  /* 0x0000000e06a90981 */ /* 0x000122000c1e1500 */
[----:B------:R-:W-:Y:S02]  /*c7e0*/  ISETP.GT.AND P0, PT, R5, 0x1d, PT ;  /* 0x0000001d0500780c */ /* 0x000fe40003f04270 */
[----:B------:R-:W-:Y:S02]  /*c7f0*/  PRMT R190, RZ, 0x7610, R190 ;  /* 0x00007610ffbe7816 */ /* 0x000fe400000000be */
[----:B------:R-:W-:-:S04]  /*c800*/  PRMT R197, RZ, 0x7610, R197 ;  /* 0x00007610ffc57816 */ /* 0x000fc800000000c5 */
[----:B0-----:R-:W-:Y:S02]  /*c810*/  @P1 IMAD.MOV.U32 R6, RZ, RZ, R144 ;  /* 0x000000ffff061224 */ /* 0x001fe400078e0090 */
[----:B------:R-:W4:Y:S01]  /*c820*/  LDL R144, [R1+0x6a8] ;  /* 0x0006a80001907983 */ /* 0x000f220000100800 */
[----:B------:R-:W-:-:S03]  /*c830*/  @P1 IMAD.MOV.U32 R7, RZ, RZ, R145 ;  /* 0x000000ffff071224 */ /* 0x000fc600078e0091 */
[----:B------:R-:W4:Y:S04]  /*c840*/  LDL R145, [R1+0x6a4] ;  /* 0x0006a40001917983 */ /* 0x000f280000100800 */
[----:B------:R0:W4:Y:S01]  /*c850*/  @P1 LDG.E.U16 R190, desc[UR14][R6.64] ;  /* 0x0000000e06be1981 */ /* 0x000122000c1e1500 */
[----:B------:R-:W-:Y:S02]  /*c860*/  ISETP.GT.AND P1, PT, R5, 0x1e, PT ;  /* 0x0000001e0500780c */ /* 0x000fe40003f24270 */
[----:B------:R-:W-:Y:S01]  /*c870*/  PRMT R201, RZ, 0x7610, R201 ;  /* 0x00007610ffc97816 */ /* 0x000fe200000000c9 */
[----:B0-----:R-:W-:Y:S02]  /*c880*/  @P0 IMAD.MOV.U32 R7, RZ, RZ, R143 ;  /* 0x000000ffff070224 */ /* 0x001fe400078e008f */
[----:B------:R-:W4:Y:S01]  /*c890*/  LDL R143, [R1+0x69c] ;  /* 0x00069c00018f7983 */ /* 0x000f220000100800 */
[----:B--2---:R-:W-:-:S03]  /*c8a0*/  @P0 IMAD.MOV.U32 R6, RZ, RZ, R24 ;  /* 0x000000ffff060224 */ /* 0x004fc600078e0018 */
[----:B------:R-:W2:Y:S04]  /*c8b0*/  LDL R24, [R1+0x6a0] ;  /* 0x0006a00001187983 */ /* 0x000ea80000100800 */
[----:B------:R3:W2:Y:S01]  /*c8c0*/  @P0 LDG.E.U16 R197, desc[UR14][R6.64] ;  /* 0x0000000e06c50981 */ /* 0x0006a2000c1e1500 */
[----:B------:R-:W-:Y:S01]  /*c8d0*/  ISETP.GT.AND P0, PT, R5, 0x1f, PT ;  /* 0x0000001f0500780c */ /* 0x000fe20003f04270 */
        /* <DEDUP_REMOVED lines=69> */
[----:B------:R-:W-:-:S06]  /*cd30*/  PRMT R180, RZ, 0x7610, R180 ;  /* 0x00007610ffb47816 */ /* 0x000fcc00000000b4 */
[----:B0-----:R-:W-:Y:S02]  /*cd40*/  @P1 IMAD.MOV.U32 R6, RZ, RZ, R144 ;  /* 0x000000ffff061224 */ /* 0x001fe400078e0090 */
[----:B------:R-:W4:Y:S01]  /*cd50*/  LDL R144, [R1+0x678] ;  /* 0x0006780001907983 */ /* 0x000f220000100800 */
[----:B------:R-:W-:-:S03]  /*cd60*/  @P1 IMAD.MOV.U32 R7, RZ, RZ, R145 ;  /* 0x000000ffff071224 */ /* 0x000fc600078e0091 */
[----:B------:R-:W4:Y:S04]  /*cd70*/  LDL R145, [R1+0x674] ;  /* 0x0006740001917983 */ /* 0x000f280000100800 */
[----:B------:R0:W4:Y:S01]  /*cd80*/  @P1 LDG.E.U16 R180, desc[UR14][R6.64] ;  /* 0x0000000e06b41981 */ /* 0x000122000c1e1500 */
[C---:B------:R-:W-:Y:S02]  /*cd90*/  ISETP.GT.AND P1, PT, R5.reuse, 0x31, PT ;  /* 0x000000310500780c */ /* 0x040fe40003f24270 */
[----:B------:R-:W-:Y:S02]  /*cda0*/  PRMT R17, RZ, 0x7610, R17 ;  /* 0x00007610ff117816 */ /* 0x000fe40000000011 */
[----:B------:R-:W-:Y:S02]  /*cdb0*/  ISETP.GT.AND P2, PT, R5, 0x39, PT ;  /* 0x000000390500780c */ /* 0x000fe40003f44270 */
[----:B------:R-:W-:Y:S01]  /*cdc0*/  PRMT R16, RZ, 0x7610, R16 ;  /* 0x00007610ff107816 */ /* 0x000fe20000000010 */
[----:B0-----:R-:W-:-:S02]  /*cdd0*/  @P0 IMAD.MOV.U32 R7, RZ, RZ, R143 ;  /* 0x000000ffff070224 */ /* 0x001fc400078e008f */
        /* <DEDUP_REMOVED lines=15> */
[----:B------:R-:W-:Y:S02]  /*ced0*/  ISETP.GT.AND P1, PT, R5, 0x27, PT ;  /* 0x000000270500780c */ /* 0x000fe40003f24270 */
[----:B------:R-:W-:Y:S02]  /*cee0*/  PRMT R193, RZ, 0x7610, R193 ;  /* 0x00007610ffc17816 */ /* 0x000fe400000000c1 */
[----:B------:R0:W4:Y:S01]  /*cef0*/  @P2 LDG.E.U16 R14, desc[UR14][R6.64] ;  /* 0x0000000e060e2981 */ /* 0x000122000c1e1500 */
        /* <DEDUP_REMOVED lines=79> */
[----:B------:R-:W-:Y:S02]  /*d3f0*/  ISETP.GT.AND P0, PT, R5, 0x35, PT ;  /* 0x000000350500780c */ /* 0x000fe40003f04270 */
[----:B------:R-:W-:-:S06]  /*d400*/  PRMT R155, RZ, 0x7610, R155 ;  /* 0x00007610ff9b7816 */ /* 0x000fcc000000009b */
[----:B------:R0:W4:Y:S01]  /*d410*/  @P1 LDG.E.U16 R155, desc[UR14][R6.64] ;  /* 0x0000000e069b1981 */ /* 0x000122000c1e1500 */
[C---:B------:R-:W-:Y:S02]  /*d420*/  ISETP.GT.AND P1, PT, R5.reuse, 0x36, PT ;  /* 0x000000360500780c */ /* 0x040fe40003f24270 */
[----:B------:R-:W-:Y:S02]  /*d430*/  PRMT R161, RZ, 0x7610, R161 ;  /* 0x00007610ffa17816 */ /* 0x000fe400000000a1 */
[----:B------:R-:W-:Y:S01]  /*d440*/  ISETP.GT.AND P2, PT, R5, 0x3b, PT ;  /* 0x0000003b0500780c */ /* 0x000fe20003f44270 */
[----:B0-----:R-:W-:Y:S02]  /*d450*/  @P0 IMAD.MOV.U32 R6, RZ, RZ, R144 ;  /* 0x000000ffff060224 */ /* 0x001fe400078e0090 */
[----:B------:R-:W4:Y:S01]  /*d460*/  LDL R144, [R1+0x5c8] ;  /* 0x0005c80001907983 */ /* 0x000f220000100800 */
[----:B------:R-:W-:-:S03]  /*d470*/  @P0 IMAD.MOV.U32 R7, RZ, RZ, R145 ;  /* 0x000000ffff070224 */ /* 0x000fc600078e0091 */
[----:B------:R-:W4:Y:S01]  /*d480*/  LDL R145, [R1+0x5c4] ;  /* 0x0005c40001917983 */ /* 0x000f220000100800 */
[----:B------:R-:W-:-:S03]  /*d490*/  PRMT R167, RZ, 0x7610, R167 ;  /* 0x00007610ffa77816 */ /* 0x000fc600000000a7 */
[----:B------:R0:W4:Y:S01]  /*d4a0*/  @P0 LDG.E.U16 R161, desc[UR14][R6.64] ;  /* 0x0000000e06a10981 */ /* 0x000122000c1e1500 */
        /* <DEDUP_REMOVED lines=15> */
[----:B------:R-:W3:Y:S01]  /*d5a0*/  LDL R4, [R1+0x5b8] ;  /* 0x0005b80001047983 */ /* 0x000ee20000100800 */
[----:B------:R-:W-:Y:S02]  /*d5b0*/  ISETP.GT.AND P1, PT, R5, 0x3c, PT ;  /* 0x0000003c0500780c */ /* 0x000fe40003f24270 */
[----:B------:R-:W-:Y:S02]  /*d5c0*/  PRMT R189, RZ, 0x7610, R189 ;  /* 0x00007610ffbd7816 */ /* 0x000fe400000000bd */
[----:B------:R-:W-:-:S04]  /*d5d0*/  PRMT R22, RZ, 0x7610, R22 ;  /* 0x00007610ff167816 */ /* 0x000fc80000000016 */
[----:B------:R0:W3:Y:S01]  /*d5e0*/  @P0 LDG.E.U16 R189, desc[UR14][R6.64] ;  /* 0x0000000e06bd0981 */ /* 0x0000e2000c1e1500 */
[----:B------:R-:W-:-:S04]  /*d5f0*/  ISETP.GT.AND P0, PT, R5, 0x3d, PT ;  /* 0x0000003d0500780c */ /* 0x000fc80003f04270 */
[----:B0-----:R-:W-:Y:S02]  /*d600*/  @P1 IMAD.MOV.U32 R6, RZ, RZ, R144 ;  /* 0x000000ffff061224 */ /* 0x001fe400078e0090 */
[----:B------:R-:W-:Y:S01]  /*d610*/  @P1 IMAD.MOV.U32 R7, RZ, RZ, R145 ;  /* 0x000000ffff071224 */ /* 0x000fe200078e0091 */
[----:B------:R-:W-:Y:S01]  /*d620*/  PRMT R157, RZ, 0x7610, R157 ;  /* 0x00007610ff9d7816 */ /* 0x000fe2000000009d */
[----:B------:R-:W0:Y:S03]  /*d630*/  S2R R144, SR_TID.X ;  /* 0x0000000000907919 */ /* 0x000e260000002100 */
[----:B------:R1:W3:Y:S01]  /*d640*/  @P1 LDG.E.U16 R22, desc[UR14][R6.64] ;  /* 0x0000000e06161981 */ /* 0x0002e2000c1e1500 */
[C---:B------:R-:W-:Y:S02]  /*d650*/  ISETP.GT.AND P1, PT, R5.reuse, 0x3e, PT ;  /* 0x0000003e0500780c */ /* 0x040fe40003f24270 */
[----:B------:R-:W-:Y:S01]  /*d660*/  ISETP.GT.AND P2, PT, R5, 0x3f, PT ;  /* 0x0000003f0500780c */ /* 0x000fe20003f44270 */
[----:B------:R-:W3:Y:S01]  /*d670*/  LDL R145, [R1+0x564] ;  /* 0x0005640001917983 */ /* 0x000ee20000100800 */
[----:B-1----:R-:W-:-:S03]  /*d680*/  @P0 IMAD.MOV.U32 R7, RZ, RZ, R143 ;  /* 0x000000ffff070224 */ /* 0x002fc600078e008f */
[----:B------:R-:W3:Y:S01]  /*d690*/  LDL R143, [R1+0x7bc] ;  /* 0x0007bc00018f7983 */ /* 0x000ee20000100800 */
[----:B--2---:R-:W-:-:S03]  /*d6a0*/  @P0 IMAD.MOV.U32 R6, RZ, RZ, R24 ;  /* 0x000000ffff060224 */ /* 0x004fc600078e0018 */
[----:B------:R-:W2:Y:S04]  /*d6b0*/  LDL R24, [R1+0x7c0] ;  /* 0x0007c00001187983 */ /* 0x000ea80000100800 */
[----:B------:R4:W2:Y:S02]  /*d6c0*/  @P0 LDG.E.U16 R157, desc[UR14][R6.64] ;  /* 0x0000000e069d0981 */ /* 0x0008a4000c1e1500 */
[----:B----4-:R-:W-:Y:S02]  /*d6d0*/  @P1 IMAD.MOV.U32 R7, RZ, RZ, R25 ;  /* 0x000000ffff071224 */ /* 0x010fe400078e0019 */
[----:B------:R-:W4:Y:S01]  /*d6e0*/  LDL R25, [R1+0x5a4] ;  /* 0x0005a40001197983 */ /* 0x000f220000100800 */
[----:B---3--:R-:W-:-:S03]  /*d6f0*/  @P1 IMAD.MOV.U32 R6, RZ, RZ, R4 ;  /* 0x000000ffff061224 */ /* 0x008fc600078e0004 */
[----:B------:R-:W3:Y:S01]  /*d700*/  LDL R4, [R1+0x7a4] ;  /* 0x0007a40001047983 */ /* 0x000ee20000100800 */
[----:B0-----:R-:W-:-:S04]  /*d710*/  LOP3.LUT R144, R144, 0x3f, RZ, 0xc0, !PT ;  /* 0x0000003f90907812 */ /* 0x001fc800078ec0ff */
[----:B------:R-:W-:Y:S02]  /*d720*/  ISETP.GE.AND P0, PT, R144, R5, PT ;  /* 0x000000059000720c */ /* 0x000fe40003f06270 */
[----:B------:R-:W-:Y:S01]  /*d730*/  PRMT R5, RZ, 0x7610, R5 ;  /* 0x00007610ff057816 */ /* 0x000fe20000000005 */
[----:B------:R-:W3:Y:S01]  /*d740*/  LDL R144, [R1+0x584] ;  /* 0x0005840001907983 */ /* 0x000ee20000100800 */
[----:B------:R-:W-:-:S04]  /*d750*/  PRMT R175, RZ, 0x7610, R175 ;  /* 0x00007610ffaf7816 */ /* 0x000fc800000000af */
[----:B------:R0:W3:Y:S02]  /*d760*/  @P1 LDG.E.U16 R5, desc[UR14][R6.64] ;  /* 0x0000000e06051981 */ /* 0x0000e4000c1e1500 */
[----:B0-----:R-:W-:Y:S02]  /*d770*/  @P2 IMAD.MOV.U32 R6, RZ, RZ, R141 ;  /* 0x000000ffff062224 */ /* 0x001fe400078e008d */
[----:B------:R-:W-:Y:S01]  /*d780*/  @P2 IMAD.MOV.U32 R7, RZ, RZ, R142 ;  /* 0x000000ffff072224 */ /* 0x000fe200078e008e */
[----:B------:R-:W-:Y:S01]  /*d790*/  PRMT R239, RZ, 0x7610, R239 ;  /* 0x00007610ffef7816 */ /* 0x000fe200000000ef */
[----:B------:R-:W3:Y:S04]  /*d7a0*/  LDL R142, [R1+0x588] ;  /* 0x00058800018e7983 */ /* 0x000ee80000100800 */
[----:B------:R0:W3:Y:S01]  /*d7b0*/  @P2 LDG.E.U16 R175, desc[UR14][R6.64] ;  /* 0x0000000e06af2981 */ /* 0x0000e2000c1e1500 */
[----:B------:R-:W-:Y:S01]  /*d7c0*/  BAR.SYNC.DEFER_BLOCKING 0x0 ;  /* 0x0000000000007b1d */ /* 0x000fe20000010000 */
[----:B0-----:R-:W-:-:S02]  /*d7d0*/  @!P0 IMAD.MOV.U32 R6, RZ, RZ, R241 ;  /* 0x000000ffff068224 */ /* 0x001fc400078e00f1 */
[----:B------:R-:W-:-:S03]  /*d7e0*/  @!P0 IMAD.MOV.U32 R7, RZ, RZ, R240 ;  /* 0x000000ffff078224 */ /* 0x000fc600078e00f0 */
[----:B------:R-:W3:Y:S01]  /*d7f0*/  LDL R141, [R1+0x568] ;  /* 0x00056800018d7983 */ /* 0x000ee20000100800 */
[----:B------:R-:W-:-:S03]  /*d800*/  PRMT R172, RZ, 0x7610, R172 ;  /* 0x00007610ffac7816 */ /* 0x000fc600000000ac */
[----:B------:R-:W-:Y:S04]  /*d810*/  STL [R1+0x804], R241 ;  /* 0x000804f101007387 */ /* 0x000fe80000100800 */
[----:B------:R-:W-:Y:S01]  /*d820*/  STL [R1+0x800], R240 ;  /* 0x000800f001007387 */ /* 0x000fe20000100800 */
[----:B------:R-:W-:Y:S02]  /*d830*/  PRMT R174, RZ, 0x7610, R174 ;  /* 0x00007610ffae7816 */ /* 0x000fe400000000ae */
[----:B------:R-:W-:Y:S01]  /*d840*/  PRMT R176, RZ, 0x7610, R176 ;  /* 0x00007610ffb07816 */ /* 0x000fe200000000b0 */
[----:B------:R-:W3:Y:S04]  /*d850*/  LDL R146, [R1+0x3a4] ;  /* 0x0003a40001927983 */ /* 0x000ee80000100800 */
[----:B------:R0:W3:Y:S02]  /*d860*/  @!P0 LDG.E.U16 R239, desc[UR14][R6.64] ;  /* 0x0000000e06ef8981 */ /* 0x0000e4000c1e1500 */
[----:B0-----:R-:W-:-:S02]  /*d870*/  @!P0 IMAD.MOV.U32 R7, RZ, RZ, R143 ;  /* 0x000000ffff078224 */ /* 0x001fc400078e008f */
[----:B------:R-:W3:Y:S01]  /*d880*/  LDL R143, [R1+0x544] ;  /* 0x00054400018f7983 */ /* 0x000ee20000100800 */
[----:B--2---:R-:W-:-:S03]  /*d890*/  @!P0 IMAD.MOV.U32 R6, RZ, RZ, R24 ;  /* 0x000000ffff068224 */ /* 0x004fc600078e0018 */
[----:B------:R-:W2:Y:S04]  /*d8a0*/  LDL R24, [R1+0x548] ;  /* 0x0005480001187983 */ /* 0x000ea80000100800 */
[----:B------:R4:W2:Y:S02]  /*d8b0*/  @!P0 LDG.E.U16 R172, desc[UR14][R6.64] ;  /* 0x0000000e06ac8981 */ /* 0x0008a4000c1e1500 */
[----:B----4-:R-:W-:Y:S02]  /*d8c0*/  @!P0 IMAD.MOV.U32 R7, RZ, RZ, R25 ;  /* 0x000000ffff078224 */ /* 0x010fe400078e0019 */
[----:B------:R-:W4:Y:S01]  /*d8d0*/  LDL R25, [R1+0x524] ;  /* 0x0005240001197983 */ /* 0x000f220000100800 */
[----:B---3--:R-:W-:-:S03]  /*d8e0*/  @!P0 IMAD.MOV.U32 R6, RZ, RZ, R4 ;  /* 0x000000ffff068224 */ /* 0x008fc600078e0004 */
[----:B------:R-:W3:Y:S04]  /*d8f0*/  LDL R4, [R1+0x528] ;  /* 0x0005280001047983 */ /* 0x000ee80000100800 */
[----:B------:R0:W3:Y:S01]  /*d900*/  @!P0 LDG.E.U16 R174, desc[UR14][R6.64] ;  /* 0x0000000e06ae8981 */ /* 0x0000e2000c1e1500 */
[----:B------:R-:W-:Y:S01]  /*d910*/  PRMT R178, RZ, 0x7610, R178 ;  /* 0x00007610ffb27816 */ /* 0x000fe200000000b2 */
[----:B0-----:R-:W-:Y:S02]  /*d920*/  @!P0 IMAD.MOV.U32 R7, RZ, RZ, R144 ;  /* 0x000000ffff078224 */ /* 0x001fe400078e0090 */
[----:B------:R-:W3:Y:S01]  /*d930*/  LDL R144, [R1+0x504] ;  /* 0x0005040001907983 */ /* 0x000ee20000100800 */
[----:B------:R-:W-:-:S03]  /*d940*/  @!P0 IMAD.MOV.U32 R6, RZ, RZ, R142 ;  /* 0x000000ffff068224 */ /* 0x000fc600078e008e */
[----:B------:R-:W3:Y:S04]  /*d950*/  LDL R142, [R1+0x508] ;  /* 0x00050800018e7983 */ /* 0x000ee80000100800 */
[----:B------:R0:W3:Y:S01]  /*d960*/  @!P0 LDG.E.U16 R176, desc[UR14][R6.64] ;  /* 0x0000000e06b08981 */ /* 0x0000e2000c1e1500 */
[----:B------:R-:W-:Y:S01]  /*d970*/  PRMT R179, RZ, 0x7610, R179 ;  /* 0x00007610ffb37816 */ /* 0x000fe200000000b3 */
[----:B0-----:R-:W-:Y:S02]  /*d980*/  @!P0 IMAD.MOV.U32 R7, RZ, RZ, R145 ;  /* 0x000000ffff078224 */ /* 0x001fe400078e0091 */
[----:B------:R-:W-:Y:S01]  /*d990*/  @!P0 IMAD.MOV.U32 R6, RZ, RZ, R141 ;  /* 0x000000ffff068224 */ /* 0x000fe200078e008d */
[----:B------:R-:W3:Y:S04]  /*d9a0*/  LDL R145, [R1+0x4e4] ;  /* 0x0004e40001917983 */ /* 0x000ee80000100800 */
        /* <DEDUP_REMOVED lines=10> */
[----:B------:R-:W3:Y:S01]  /*da50*/  LDL R4, [R1+0x4a8] ;  /* 0x0004a80001047983 */ /* 0x000ee20000100800 */
[----:B------:R-:W-:Y:S02]  /*da60*/  PRMT R181, RZ, 0x7610, R181 ;  /* 0x00007610ffb57816 */ /* 0x000fe400000000b5 */
[----:B------:R-:W-:-:S04]  /*da70*/  PRMT R187, RZ, 0x7610, R187 ;  /* 0x00007610ffbb7816 */ /* 0x000fc800000000bb */
        /* <DEDUP_REMOVED lines=9> */
[----:B------:R-:W3:Y:S01]  /*db10*/  LDL R145, [R1+0x464] ;  /* 0x0004640001917983 */ /* 0x000ee20000100800 */
[----:B------:R-:W-:-:S03]  /*db20*/  @!P0 IMAD.MOV.U32 R6, RZ, RZ, R141 ;  /* 0x000000ffff068224 */ /* 0x000fc600078e008d */
[----:B------:R-:W3:Y:S04]  /*db30*/  LDL R141, [R1+0x468] ;  /* 0x00046800018d7983 */ /* 0x000ee80000100800 */
[----:B------:R0:W3:Y:S02]  /*db40*/  @!P0 LDG.E.U16 R186, desc[UR14][R6.64] ;  /* 0x0000000e06ba8981 */ /* 0x0000e4000c1e1500 */
[----:B0-----:R-:W-:Y:S02]  /*db50*/  @!P0 IMAD.MOV.U32 R7, RZ, RZ, R143 ;  /* 0x000000ffff078224 */ /* 0x001fe400078e008f */
        /* <DEDUP_REMOVED lines=14> */
[----:B------:R-:W-:Y:S01]  /*dc40*/  @!P0 IMAD.MOV.U32 R6, RZ, RZ, R142 ;  /* 0x000000ffff068224 */ /* 0x000fe200078e008e */
[----:B------:R-:W-:Y:S02]  /*dc50*/  PRMT R205, RZ, 0x7610, R205 ;  /* 0x00007610ffcd7816 */ /* 0x000fe400000000cd */
[----:B------:R-:W3:Y:S04]  /*dc60*/  LDL R142, [R1+0x7f4] ;  /* 0x0007f400018e7983 */ /* 0x000ee80000100800 */
[----:B------:R0:W3:Y:S02]  /*dc70*/  @!P0 LDG.E.U16 R183, desc[UR14][R6.64] ;  /* 0x0000000e06b78981 */ /* 0x0000e4000c1e1500 */
[----:B0-----:R-:W-:-:S02]  /*dc80*/  @!P0 IMAD.MOV.U32 R7, RZ, RZ, R145 ;  /* 0x000000ffff078224 */ /* 0x001fc400078e0091 */
        /* <DEDUP_REMOVED lines=14> */
[----:B------:R-:W-:Y:S01]  /*dd70*/  PRMT R203, RZ, 0x7610, R203 ;  /* 0x00007610ffcb7816 */ /* 0x000fe200000000cb */
[----:B------:R-:W-:Y:S04]  /*dd80*/  STL [R1+0x808], R3 ;  /* 0x0008080301007387 */ /* 0x000fe80000100800 */
[----:B------:R0:W3:Y:S04]  /*dd90*/  @!P0 LDG.E.U16 R204, desc[UR14][R6.64] ;  /* 0x0000000e06cc8981 */ /* 0x0000e8000c1e1500 */
[----:B------:R1:W-:Y:S04]  /*dda0*/  STS.U16 [R3+UR12+0x8000], R171 ;  /* 0x008000ab03007988 */ /* 0x0003e8000800040c */
[----:B------:R1:W-:Y:S01]  /*ddb0*/  STS.U16 [R3+UR12+0x8400], R165 ;  /* 0x008400a503007988 */ /* 0x0003e2000800040c */
[----:B0-----:R-:W-:-:S03]  /*ddc0*/  @!P0 IMAD.MOV.U32 R6, RZ, RZ, R144 ;  /* 0x000000ffff068224 */ /* 0x001fc600078e0090 */
[----:B------:R-:W3:Y:S01]  /*ddd0*/  LDL R144, [R1+0x388] ;  /* 0x0003880001907983 */ /* 0x000ee20000100800 */
[----:B-1----:R-:W-:-:S03]  /*dde0*/  PRMT R171, RZ, 0x7610, R171 ;  /* 0x00007610ffab7816 */ /* 0x002fc600000000ab */
[----:B------:R0:W-:Y:S01]  /*ddf0*/  STS.U16 [R3+UR12+0x8800], R158 ;  /* 0x0088009e03007988 */ /* 0x0001e2000800040c */
[----:B------:R-:W-:-:S03]  /*de00*/  PRMT R165, RZ, 0x7610, R165 ;  /* 0x00007610ffa57816 */ /* 0x000fc600000000a5 */
[----:B------:R1:W-:Y:S04]  /*de10*/  STS.U16 [R3+UR12+0x8c00], R152 ;  /* 0x008c009803007988 */ /* 0x0003e8000800040c */
[----:B------:R-:W-:Y:S04]  /*de20*/  STS.U16 [R3+UR12+0x9000], R18 ;  /* 0x0090001203007988 */ /* 0x000fe8000800040c */
[----:B------:R-:W-:Y:S04]  /*de30*/  STS.U16 [R3+UR12+0x9400], R10 ;  /* 0x0094000a03007988 */ /* 0x000fe8000800040c */
[----:B------:R-:W-:Y:S01]  /*de40*/  STS.U16 [R3+UR12+0x9800], R9 ;  /* 0x0098000903007988 */ /* 0x000fe2000800040c */
[----:B------:R-:W-:-:S03]  /*de50*/  @!P0 IMAD.MOV.U32 R7, RZ, RZ, R145 ;  /* 0x000000ffff078224 */ /* 0x000fc600078e0091 */
[----:B------:R-:W3:Y:S04]  /*de60*/  LDL R145, [R1+0x384] ;  /* 0x0003840001917983 */ /* 0x000ee80000100800 */
[----:B------:R0:W3:Y:S04]  /*de70*/  @!P0 LDG.E.U16 R203, desc[UR14][R6.64] ;  /* 0x0000000e06cb8981 */ /* 0x0000e8000c1e1500 */
[----:B------:R1:W-:Y:S04]  /*de80*/  STS.U16 [R3+UR12+0x9c00], R8 ;  /* 0x009c000803007988 */ /* 0x0003e8000800040c */
[----:B------:R-:W3:Y:S01]  /*de90*/  LDL R150, [R1+0x7f0] ;  /* 0x0007f00001967983 */ /* 0x000ee20000100800 */
[----:B0-----:R-:W-:-:S03]  /*dea0*/  @!P0 IMAD.MOV.U32 R6, RZ, RZ, R141 ;  /* 0x000000ffff068224 */ /* 0x001fc600078e008d */
[----:B------:R-:W3:Y:S01]  /*deb0*/  LDL R141, [R1+0x368] ;  /* 0x00036800018d7983 */ /* 0x000ee20000100800 */
[----:B------:R-:W-:Y:S02]  /*dec0*/  PRMT R158, RZ, 0x7610, R158 ;  /* 0x00007610ff9e7816 */ /* 0x000fe4000000009e */
[----:B-1----:R-:W-:Y:S01]  /*ded0*/  PRMT R152, RZ, 0x7610, R152 ;  /* 0x00007610ff987816 */ /* 0x002fe20000000098 */
[----:B------:R-:W3:Y:S01]  /*dee0*/  LDL R3, [R1+0x328] ;  /* 0x0003280001037983 */ /* 0x000ee20000100800 */
[----:B------:R-:W-:-:S03]  /*def0*/  @!P0 IMAD.MOV.U32 R7, RZ, RZ, R143 ;  /* 0x000000ffff078224 */ /* 0x000fc600078e008f */
[----:B------:R-:W3:Y:S04]  /*df00*/  LDL R143, [R1+0x364] ;  /* 0x00036400018f7983 */ /* 0x000ee80000100800 */
[----:B------:R2:W3:Y:S02]  /*df10*/  @!P0 LDG.E.U16 R171, desc[UR14][R6.64] ;  /* 0x0000000e06ab8981 */ /* 0x0004e4000c1e1500 */
[----:B--2---:R-:W-:Y:S02]  /*df20*/  @!P0 IMAD.MOV.U32 R6, RZ, RZ, R24 ;  /* 0x000000ffff068224 */ /* 0x004fe400078e0018 */
[----:B------:R-:W2:Y:S01]  /*df30*/  LDL R24, [R1+0x348] ;  /* 0x0003480001187983 */ /* 0x000ea20000100800 */
[----:B----4-:R-:W-:-:S03]  /*df40*/  @!P0 IMAD.MOV.U32 R7, RZ, RZ, R25 ;  /* 0x000000ffff078224 */ /* 0x010fc600078e0019 */
[----:B------:R-:W4:Y:S04]  /*df50*/  LDL R25, [R1+0x344] ;  /* 0x0003440001197983 */ /* 0x000f280000100800 */
[----:B------:R3:W4:Y:S02]  /*df60*/  @!P0 LDG.E.U16 R165, desc[UR14][R6.64] ;  /* 0x0000000e06a58981 */ /* 0x000724000c1e1500 */
[----:B---3--:R-:W-:Y:S02]  /*df70*/  @!P0 IMAD.MOV.U32 R6, RZ, RZ, R4 ;  /* 0x000000ffff068224 */ /* 0x008fe400078e0004 */
[----:B------:R-:W3:Y:S01]  /*df80*/  LDL R4, [R1+0x324] ;  /* 0x0003240001047983 */ /* 0x000ee20000100800 */
[----:B------:R-:W-:-:S05]  /*df90*/  @!P0 IMAD.MOV.U32 R7, RZ, RZ, R146 ;  /* 0x000000ffff078224 */ /* 0x000fca00078e0092 */
[----:B------:R0:W3:Y:S01]  /*dfa0*/  @!P0 LDG.E.U16 R158, desc[UR14][R6.64] ;  /* 0x0000000e069e8981 */ /* 0x0000e2000c1e1500 */
[----:B------:R-:W-:Y:S01]  /*dfb0*/  PRMT R18, RZ, 0x7610, R18 ;  /* 0x00007610ff127816 */ /* 0x000fe20000000012 */
[----:B0-----:R-:W-:Y:S02]  /*dfc0*/  @!P0 IMAD.MOV.U32 R6, RZ, RZ, R144 ;  /* 0x000000ffff068224 */ /* 0x001fe400078e0090 */
[----:B------:R-:W-:-:S05]  /*dfd0*/  @!P0 IMAD.MOV.U32 R7, RZ, RZ, R145 ;  /* 0x000000ffff078224 */ /* 0x000fca00078e0091 */
[----:B------:R0:W3:Y:S01]  /*dfe0*/  @!P0 LDG.E.U16 R152, desc[UR14][R6.64] ;  /* 0x0000000e06988981 */ /* 0x0000e2000c1e1500 */
[----:B------:R-:W-:Y:S01]  /*dff0*/  PRMT R10, RZ, 0x7610, R10 ;  /* 0x00007610ff0a7816 */ /* 0x000fe2000000000a */
[----:B0-----:R-:W-:Y:S02]  /*e000*/  @!P0 IMAD.MOV.U32 R6, RZ, RZ, R141 ;  /* 0x000000ffff068224 */ /* 0x001fe400078e008d */
        /* <DEDUP_REMOVED lines=8> */
[----:B------:R3:W4:Y:S04]  /*e090*/  @!P0 LDG.E.U16 R10, desc[UR14][R6.64] ;  /* 0x0000000e060a8981 */ /* 0x000728000c1e1500 */
[----:B------:R-:W4:Y:S01]  /*e0a0*/  LDL.LU R151, [R1+0x2c4] ;  /* 0x0002c40001977983 */ /* 0x000f220000300800 */
[----:B---3--:R-:W-:-:S03]  /*e0b0*/  @!P0 IMAD.MOV.U32 R7, RZ, RZ, R4 ;  /* 0x000000ffff078224 */ /* 0x008fc600078e0004 */
[----:B------:R-:W3:Y:S01]  /*e0c0*/  LDL R4, [R1+0x2c8] ;  /* 0x0002c80001047983 */ /* 0x000ee20000100800 */
[----:B------:R-:W-:Y:S01]  /*e0d0*/  PRMT R9, RZ, 0x7610, R9 ;  /* 0x00007610ff097816 */ /* 0x000fe20000000009 */
[----:B------:R-:W-:Y:S02]  /*e0e0*/  @!P0 IMAD.MOV.U32 R6, RZ, RZ, R3 ;  /* 0x000000ffff068224 */ /* 0x000fe400078e0003 */
[----:B------:R-:W-:Y:S04]  /*e0f0*/  STS.U16 [R142+UR12+0x8080], R182 ;  /* 0x008080b68e007988 */ /* 0x000fe8000800040c */
[----:B------:R-:W-:Y:S04]  /*e100*/  STS.U16 [R142+UR12+0x8480], R170 ;  /* 0x008480aa8e007988 */ /* 0x000fe8000800040c */
[----:B------:R-:W-:Y:S01]  /*e110*/  STS.U16 [R142+UR12+0x8880], R164 ;  /* 0x008880a48e007988 */ /* 0x000fe2000800040c */
[----:B------:R-:W-:-:S03]  /*e120*/  PRMT R8, RZ, 0x7610, R8 ;  /* 0x00007610ff087816 */ /* 0x000fc60000000008 */
[----:B------:R-:W-:Y:S04]  /*e130*/  STS.U16 [R142+UR12+0x8c80], R159 ;  /* 0x008c809f8e007988 */ /* 0x000fe8000800040c */
[----:B------:R-:W-:Y:S04]  /*e140*/  STS.U16 [R142+UR12+0x9080], R23 ;  /* 0x009080178e007988 */ /* 0x000fe8000800040c */
[----:B------:R-:W-:Y:S04]  /*e150*/  STS.U16 [R142+UR12+0x9480], R17 ;  /* 0x009480118e007988 */ /* 0x000fe8000800040c */
[----:B------:R-:W-:Y:S04]  /*e160*/  STS.U16 [R142+UR12+0x9880], R16 ;  /* 0x009880108e007988 */ /* 0x000fe8000800040c */
[----:B------:R0:W3:Y:S04]  /*e170*/  @!P0 LDG.E.U16 R9, desc[UR14][R6.64] ;  /* 0x0000000e06098981 */ /* 0x0000e8000c1e1500 */
[----:B------:R-:W3:Y:S04]  /*e180*/  LDL.LU R148, [R1+0x2a4] ;  /* 0x0002a40001947983 */ /* 0x000ee80000300800 */
[----:B------:R1:W-:Y:S01]  /*e190*/  STS.U16 [R142+UR12+0x9c80], R14 ;  /* 0x009c800e8e007988 */ /* 0x0003e2000800040c */
[----:B0-----:R-:W-:-:S03]  /*e1a0*/  @!P0 IMAD.MOV.U32 R6, RZ, RZ, R141 ;  /* 0x000000ffff068224 */ /* 0x001fc600078e008d */
[----:B-1----:R-:W3:Y:S01]  /*e1b0*/  LDL.LU R142, [R1+0x2a8] ;  /* 0x0002a800018e7983 */ /* 0x002ee20000300800 */
[----:B------:R-:W-:-:S03]  /*e1c0*/  PRMT R170, RZ, 0x7610, R170 ;  /* 0x00007610ffaa7816 */ /* 0x000fc600000000aa */
[----:B------:R-:W3:Y:S01]  /*e1d0*/  LDL.LU R3, [R1+0x224] ;  /* 0x0002240001037983 */ /* 0x000ee20000300800 */
[----:B------:R-:W-:-:S03]  /*e1e0*/  @!P0 IMAD.MOV.U32 R7, RZ, RZ, R143 ;  /* 0x000000ffff078224 */ /* 0x000fc600078e008f */
[----:B------:R-:W3:Y:S04]  /*e1f0*/  LDL.LU R149, [R1+0x288] ;  /* 0x0002880001957983 */ /* 0x000ee80000300800 */
[----:B------:R2:W3:Y:S02]  /*e200*/  @!P0 LDG.E.U16 R8, desc[UR14][R6.64] ;  /* 0x0000000e06088981 */ /* 0x0004e4000c1e1500 */
[----:B--2---:R-:W-:Y:S02]  /*e210*/  @!P0 IMAD.MOV.U32 R6, RZ, RZ, R24 ;  /* 0x000000ffff068224 */ /* 0x004fe400078e0018 */
[----:B------:R-:W2:Y:S04]  /*e220*/  LDL.LU R24, [R1+0x284] ;  /* 0x0002840001187983 */ /* 0x000ea80000300800 */
[----:B------:R-:W2:Y:S04]  /*e230*/  LDL.LU R143, [R1+0x264] ;  /* 0x00026400018f7983 */ /* 0x000ea80000300800 */
[----:B------:R-:W2:Y:S04]  /*e240*/  LDL.LU R144, [R1+0x268] ;  /* 0x0002680001907983 */ /* 0x000ea80000300800 */
[----:B------:R-:W2:Y:S04]  /*e250*/  LDL R147, [R1+0x204] ;  /* 0x0002040001937983 */ /* 0x000ea80000100800 */
[----:B------:R-:W2:Y:S04]  /*e260*/  LDL R141, [R1+0x208] ;  /* 0x00020800018d7983 */ /* 0x000ea80000100800 */
[----:B------:R-:W2:Y:S04]  /*e270*/  LDL R235, [R1+0x5a8] ;  /* 0x0005a80001eb7983 */ /* 0x000ea80000100800 */
[----:B------:R-:W2:Y:S01]  /*e280*/  LDL R146, [R1+0x7ec] ;  /* 0x0007ec0001927983 */ /* 0x000ea20000100800 */
[----:B----4-:R-:W-:-:S05]  /*e290*/  @!P0 IMAD.MOV.U32 R7, RZ, RZ, R25 ;  /* 0x000000ffff078224 */ /* 0x010fca00078e0019 */
[----:B------:R3:W4:Y:S02]  /*e2a0*/  @!P0 LDG.E.U16 R170, desc[UR14][R6.64] ;  /* 0x0000000e06aa8981 */ /* 0x000724000c1e1500 */
[----:B---3--:R-:W-:Y:S02]  /*e2b0*/  @!P0 IMAD.MOV.U32 R6, RZ, RZ, R4 ;  /* 0x000000ffff068224 */ /* 0x008fe400078e0004 */
[----:B------:R-:W3:Y:S04]  /*e2c0*/  LDL R4, [R1+0x7b8] ;  /* 0x0007b80001047983 */ /* 0x000ee80000100800 */
[----:B------:R-:W4:Y:S04]  /*e2d0*/  LDL.LU R25, [R1+0x248] ;  /* 0x0002480001197983 */ /* 0x000f280000300800 */
[----:B------:R-:W3:Y:S04]  /*e2e0*/  LDL.LU R248, [R1+0x228] ;  /* 0x0002280001f87983 */ /* 0x000ee80000300800 */
[----:B------:R-:W3:Y:S01]  /*e2f0*/  LDL.LU R145, [R1+0x244] ;  /* 0x0002440001917983 */ /* 0x000ee20000300800 */
[----:B------:R-:W-:Y:S01]  /*e300*/  PRMT R164, RZ, 0x7610, R164 ;  /* 0x00007610ffa47816 */ /* 0x000fe200000000a4 */
[----:B------:R-:W-:Y:S01]  /*e310*/  @!P0 IMAD.MOV.U32 R7, RZ, RZ, R151 ;  /* 0x000000ffff078224 */ /* 0x000fe200078e0097 */
[----:B------:R-:W-:-:S04]  /*e320*/  PRMT R159, RZ, 0x7610, R159 ;  /* 0x00007610ff9f7816 */ /* 0x000fc8000000009f */
[----:B------:R0:W3:Y:S01]  /*e330*/  @!P0 LDG.E.U16 R164, desc[UR14][R6.64] ;  /* 0x0000000e06a48981 */ /* 0x0000e2000c1e1500 */
[----:B------:R-:W-:Y:S02]  /*e340*/  PRMT R23, RZ, 0x7610, R23 ;  /* 0x00007610ff177816 */ /* 0x000fe40000000017 */
[----:B------:R-:W-:Y:S01]  /*e350*/  PRMT R17, RZ, 0x7610, R17 ;  /* 0x00007610ff117816 */ /* 0x000fe20000000011 */
[----:B0-----:R-:W-:Y:S02]  /*e360*/  @!P0 IMAD.MOV.U32 R7, RZ, RZ, R148 ;  /* 0x000000ffff078224 */ /* 0x001fe400078e0094 */
[----:B------:R-:W-:-:S05]  /*e370*/  @!P0 IMAD.MOV.U32 R6, RZ, RZ, R142 ;  /* 0x000000ffff068224 */ /* 0x000fca00078e008e */
[----:B------:R0:W3:Y:S02]  /*e380*/  @!P0 LDG.E.U16 R159, desc[UR14][R6.64] ;  /* 0x0000000e069f8981 */ /* 0x0000e4000c1e1500 */
[----:B0-----:R-:W-:Y:S02]  /*e390*/  @!P0 IMAD.MOV.U32 R6, RZ, RZ, R149 ;  /* 0x000000ffff068224 */ /* 0x001fe400078e0095 */
[----:B------:R-:W-:Y:S01]  /*e3a0*/  STS.U16 [R150+UR12+0x8100], R192 ;  /* 0x008100c096007988 */ /* 0x000fe2000800040c */
[----:B------:R-:W-:-:S03]  /*e3b0*/  PRMT R16, RZ, 0x7610, R16 ;  /* 0x00007610ff107816 */ /* 0x000fc60000000010 */
[----:B------:R-:W-:Y:S04]  /*e3c0*/  STL [R1+0x80c], R3 ;  /* 0x00080c0301007387 */ /* 0x000fe80000100800 */
[----:B------:R-:W-:Y:S04]  /*e3d0*/  STS.U16 [R150+UR12+0x8500], R188 ;  /* 0x008500bc96007988 */ /* 0x000fe8000800040c */
[----:B------:R-:W3:Y:S04]  /*e3e0*/  LDL R153, [R1+0x59c] ;  /* 0x00059c0001997983 */ /* 0x000ee80000100800 */
[----:B------:R-:W-:Y:S01]  /*e3f0*/  STS.U16 [R150+UR12+0x8900], R177 ;  /* 0x008900b196007988 */ /* 0x000fe2000800040c */
[----:B------:R-:W-:-:S03]  /*e400*/  PRMT R14, RZ, 0x7610, R14 ;  /* 0x00007610ff0e7816 */ /* 0x000fc6000000000e */
[----:B------:R-:W-:Y:S04]  /*e410*/  STS.U16 [R150+UR12+0x8d00], R163 ;  /* 0x008d00a396007988 */ /* 0x000fe8000800040c */
[----:B------:R-:W-:Y:S04]  /*e420*/  STS.U16 [R150+UR12+0x9100], R156 ;  /* 0x0091009c96007988 */ /* 0x000fe8000800040c */
[----:B------:R-:W-:Y:S04]  /*e430*/  STS.U16 [R150+UR12+0x9500], R20 ;  /* 0x0095001496007988 */ /* 0x000fe8000800040c */
[----:B------:R-:W-:Y:S04]  /*e440*/  STS.U16 [R150+UR12+0x9900], R15 ;  /* 0x0099000f96007988 */ /* 0x000fe8000800040c */
[----:B------:R0:W-:Y:S04]  /*e450*/  STS.U16 [R150+UR12+0x9d00], R11 ;  /* 0x009d000b96007988 */ /* 0x0001e8000800040c */
[----:B0-----:R-:W3:Y:S01]  /*e460*/  LDL R150, [R1+0x5a0] ;  /* 0x0005a00001967983 */ /* 0x001ee20000100800 */
[----:B--2---:R-:W-:-:S05]  /*e470*/  @!P0 IMAD.MOV.U32 R7, RZ, RZ, R24 ;  /* 0x000000ffff078224 */ /* 0x004fca00078e0018 */
[----:B------:R0:W2:Y:S02]  /*e480*/  @!P0 LDG.E.U16 R23, desc[UR14][R6.64] ;  /* 0x0000000e06178981 */ /* 0x0000a4000c1e1500 */
[----:B0-----:R-:W-:Y:S02]  /*e490*/  @!P0 IMAD.MOV.U32 R6, RZ, RZ, R144 ;  /* 0x000000ffff068224 */ /* 0x001fe400078e0090 */
[----:B------:R-:W-:-:S05]  /*e4a0*/  @!P0 IMAD.MOV.U32 R7, RZ, RZ, R143 ;  /* 0x000000ffff078224 */ /* 0x000fca00078e008f */
[----:B------:R4:W2:Y:S02]  /*e4b0*/  @!P0 LDG.E.U16 R17, desc[UR14][R6.64] ;  /* 0x0000000e06118981 */ /* 0x0008a4000c1e1500 */
[----:B----4-:R-:W-:Y:S02]  /*e4c0*/  @!P0 IMAD.MOV.U32 R6, RZ, RZ, R25 ;  /* 0x000000ffff068224 */ /* 0x010fe400078e0019 */
[----:B---3--:R-:W-:-:S05]  /*e4d0*/  @!P0 IMAD.MOV.U32 R7, RZ, RZ, R145 ;  /* 0x000000ffff078224 */ /* 0x008fca00078e0091 */
[----:B------:R0:W3:Y:S02]  /*e4e0*/  @!P0 LDG.E.U16 R16, desc[UR14][R6.64] ;  /* 0x0000000e06108981 */ /* 0x0000e4000c1e1500 */
[----:B0-----:R-:W-:Y:S02]  /*e4f0*/  @!P0 IMAD.MOV.U32 R6, RZ, RZ, R248 ;  /* 0x000000ffff068224 */ /* 0x001fe400078e00f8 */
[----:B------:R-:W-:-:S05]  /*e500*/  @!P0 IMAD.MOV.U32 R7, RZ, RZ, R3 ;  /* 0x000000ffff078224 */ /* 0x000fca00078e0003 */
[----:B------:R0:W4:Y:S02]  /*e510*/  @!P0 LDG.E.U16 R14, desc[UR14][R6.64] ;  /* 0x0000000e060e8981 */ /* 0x000124000c1e1500 */
[----:B0-----:R-:W-:Y:S02]  /*e520*/  @!P0 IMAD.MOV.U32 R7, RZ, RZ, R147 ;  /* 0x000000ffff078224 */ /* 0x001fe400078e0093 */
[----:B------:R-:W2:Y:S01]  /*e530*/  LDL R147, [R1+0x57c] ;  /* 0x00057c0001937983 */ /* 0x000ea20000100800 */
[----:B------:R-:W-:Y:S01]  /*e540*/  PRMT R11, RZ, 0x7610, R11 ;  /* 0x00007610ff0b7816 */ /* 0x000fe2000000000b */
[----:B------:R-:W-:Y:S01]  /*e550*/  @!P0 IMAD.MOV.U32 R6, RZ, RZ, R141 ;  /* 0x000000ffff068224 */ /* 0x000fe200078e008d */
[----:B------:R-:W-:Y:S01]  /*e560*/  PRMT R15, RZ, 0x7610, R15 ;  /* 0x00007610ff0f7816 */ /* 0x000fe2000000000f */
[----:B------:R-:W3:Y:S04]  /*e570*/  LDL R141, [R1+0x580] ;  /* 0x00058000018d7983 */ /* 0x000ee80000100800 */
[----:B------:R0:W4:Y:S04]  /*e580*/  @!P0 LDG.E.U16 R11, desc[UR14][R6.64] ;  /* 0x0000000e060b8981 */ /* 0x000128000c1e1500 */
[----:B------:R-:W-:Y:S01]  /*e590*/  STL [R1+0x814], R247 ;  /* 0x000814f701007387 */ /* 0x000fe20000100800 */
[----:B0-----:R-:W-:-:S02]  /*e5a0*/  @!P0 IMAD.MOV.U32 R6, RZ, RZ, R247 ;  /* 0x000000ffff068224 */ /* 0x001fc400078e00f7 */
[----:B------:R-:W-:Y:S01]  /*e5b0*/  @!P0 IMAD.MOV.U32 R7, RZ, RZ, R246 ;  /* 0x000000ffff078224 */ /* 0x000fe200078e00f6 */
[----:B------:R-:W-:Y:S04]  /*e5c0*/  STL [R1+0x810], R246 ;  /* 0x000810f601007387 */ /* 0x000fe80000100800 */
[----:B------:R0:W4:Y:S01]  /*e5d0*/  @!P0 LDG.E.U16 R15, desc[UR14][R6.64] ;  /* 0x0000000e060f8981 */ /* 0x000122000c1e1500 */
[----:B------:R-:W-:-:S03]  /*e5e0*/  PRMT R211, RZ, 0x7610, R211 ;  /* 0x00007610ffd37816 */ /* 0x000fc600000000d3 */
[----:B------:R-:W4:Y:S01]  /*e5f0*/  LDL R3, [R1+0x560] ;  /* 0x0005600001037983 */ /* 0x000f220000100800 */
[----:B------:R-:W-:Y:S02]  /*e600*/  PRMT R210, RZ, 0x7610, R210 ;  /* 0x00007610ffd27816 */ /* 0x000fe400000000d2 */
[----:B------:R-:W-:Y:S02]  /*e610*/  PRMT R209, RZ, 0x7610, R209 ;  /* 0x00007610ffd17816 */ /* 0x000fe400000000d1 */
[----:B------:R-:W-:Y:S01]  /*e620*/  PRMT R156, RZ, 0x7610, R156 ;  /* 0x00007610ff9c7816 */ /* 0x000fe2000000009c */
[----:B0-----:R-:W-:Y:S01]  /*e630*/  @!P0 IMAD.MOV.U32 R6, RZ, RZ, R4 ;  /* 0x000000ffff068224 */ /* 0x001fe200078e0004 */
[----:B------:R-:W-:Y:S04]  /*e640*/  STS.U16 [R146+UR12+0x8180], R196 ;  /* 0x008180c492007988 */ /* 0x000fe8000800040c */
[----:B------:R-:W4:Y:S01]  /*e650*/  LDL R4, [R1+0x55c] ;  /* 0x00055c0001047983 */ /* 0x000f220000100800 */
[----:B------:R-:W-:-:S03]  /*e660*/  @!P0 IMAD.MOV.U32 R7, RZ, RZ, R235 ;  /* 0x000000ffff078224 */ /* 0x000fc600078e00eb */
[----:B------:R-:W-:Y:S04]  /*e670*/  STS.U16 [R146+UR12+0x8580], R194 ;  /* 0x008580c292007988 */ /* 0x000fe8000800040c */
[----:B------:R0:W4:Y:S04]  /*e680*/  @!P0 LDG.E.U16 R211, desc[UR14][R6.64] ;  /* 0x0000000e06d38981 */ /* 0x000128000c1e1500 */
[----:B------:R-:W4:Y:S01]  /*e690*/  LDL R235, [R1+0x4dc] ;  /* 0x0004dc0001eb7983 */ /* 0x000f220000100800 */
[----:B------:R-:W-:-:S03]  /*e6a0*/  PRMT R20, RZ, 0x7610, R20 ;  /* 0x00007610ff147816 */ /* 0x000fc60000000014 */
[----:B------:R-:W4:Y:S01]  /*e6b0*/  LDL R240, [R1+0x7e8] ;  /* 0x0007e80001f07983 */ /* 0x000f220000100800 */
[----:B0-----:R-:W-:-:S03]  /*e6c0*/  @!P0 IMAD.MOV.U32 R7, RZ, RZ, R153 ;  /* 0x000000ffff078224 */ /* 0x001fc600078e0099 */
[----:B------:R-:W4:Y:S01]  /*e6d0*/  LDL R153, [R1+0x53c] ;  /* 0x00053c0001997983 */ /* 0x000f220000100800 */
[----:B------:R-:W-:-:S03]  /*e6e0*/  @!P0 IMAD.MOV.U32 R6, RZ, RZ, R150 ;  /* 0x000000ffff068224 */ /* 0x000fc600078e0096 */
[----:B------:R-:W4:Y:S04]  /*e6f0*/  LDL R150, [R1+0x540] ;  /* 0x0005400001967983 */ /* 0x000f280000100800 */
[----:B------:R2:W4:Y:S02]  /*e700*/  @!P0 LDG.E.U16 R210, desc[UR14][R6.64] ;  /* 0x0000000e06d28981 */ /* 0x000524000c1e1500 */
[----:B--2---:R-:W-:Y:S02]  /*e710*/  @!P0 IMAD.MOV.U32 R7, RZ, RZ, R147 ;  /* 0x000000ffff078224 */ /* 0x004fe400078e0093 */
[----:B------:R-:W2:Y:S01]  /*e720*/  LDL R147, [R1+0x51c] ;  /* 0x00051c0001937983 */ /* 0x000ea20000100800 */
[----:B---3--:R-:W-:-:S03]  /*e730*/  @!P0 IMAD.MOV.U32 R6, RZ, RZ, R141 ;  /* 0x000000ffff068224 */ /* 0x008fc600078e008d */
[----:B------:R-:W3:Y:S04]  /*e740*/  LDL R141, [R1+0x520] ;  /* 0x00052000018d7983 */ /* 0x000ee80000100800 */
[----:B------:R4:W3:Y:S04]  /*e750*/  @!P0 LDG.E.U16 R209, desc[UR14][R6.64] ;  /* 0x0000000e06d18981 */ /* 0x0008e8000c1e1500 */
[----:B------:R-:W-:Y:S04]  /*e760*/  STS.U16 [R146+UR12+0x8980], R191 ;  /* 0x008980bf92007988 */ /* 0x000fe8000800040c */
[----:B------:R-:W-:Y:S01]  /*e770*/  STS.U16 [R146+UR12+0x8d80], R169 ;  /* 0x008d80a992007988 */ /* 0x000fe2000800040c */
[----:B----4-:R-:W-:-:S03]  /*e780*/  @!P0 IMAD.MOV.U32 R6, RZ, RZ, R3 ;  /* 0x000000ffff068224 */ /* 0x010fc600078e0003 */
[----:B------:R-:W4:Y:S01]  /*e790*/  LDL R3, [R1+0x500] ;  /* 0x0005000001037983 */ /* 0x000f220000100800 */
[----:B------:R-:W-:-:S03]  /*e7a0*/  @!P0 IMAD.MOV.U32 R7, RZ, RZ, R4 ;  /* 0x000000ffff078224 */ /* 0x000fc600078e0004 */
[----:B------:R-:W4:Y:S04]  /*e7b0*/  LDL R4, [R1+0x4fc] ;  /* 0x0004fc0001047983 */ /* 0x000f280000100800 */
[----:B------:R0:W4:Y:S04]  /*e7c0*/  @!P0 LDG.E.U16 R156, desc[UR14][R6.64] ;  /* 0x0000000e069c8981 */ /* 0x000128000c1e1500 */
[----:B------:R-:W-:Y:S04]  /*e7d0*/  STS.U16 [R146+UR12+0x9180], R162 ;  /* 0x009180a292007988 */ /* 0x000fe8000800040c */
[----:B------:R1:W-:Y:S01]  /*e7e0*/  STS.U16 [R146+UR12+0x9580], R154 ;  /* 0x0095809a92007988 */ /* 0x0003e2000800040c */
[----:B0-----:R-:W-:-:S03]  /*e7f0*/  @!P0 IMAD.MOV.U32 R7, RZ, RZ, R153 ;  /* 0x000000ffff078224 */ /* 0x001fc600078e0099 */
[----:B------:R-:W4:Y:S01]  /*e800*/  LDL R153, [R1+0x4e0] ;  /* 0x0004e00001997983 */ /* 0x000f220000100800 */
[----:B-1----:R-:W-:Y:S01]  /*e810*/  PRMT R154, RZ, 0x7610, R154 ;  /* 0x00007610ff9a7816 */ /* 0x002fe2000000009a */
[----:B------:R-:W-:Y:S02]  /*e820*/  @!P0 IMAD.MOV.U32 R6, RZ, RZ, R150 ;  /* 0x000000ffff068224 */ /* 0x000fe400078e0096 */
[----:B------:R-:W4:Y:S04]  /*e830*/  LDL R150, [R1+0x4bc] ;  /* 0x0004bc0001967983 */ /* 0x000f280000100800 */
[----:B------:R2:W4:Y:S02]  /*e840*/  @!P0 LDG.E.U16 R154, desc[UR14][R6.64] ;  /* 0x0000000e069a8981 */ /* 0x000524000c1e1500 */
[----:B--2---:R-:W-:-:S02]  /*e850*/  @!P0 IMAD.MOV.U32 R7, RZ, RZ, R147 ;  /* 0x000000ffff078224 */ /* 0x004fc400078e0093 */
[----:B------:R-:W2:Y:S01]  /*e860*/  LDL R147, [R1+0x4c0] ;  /* 0x0004c00001937983 */ /* 0x000ea20000100800 */
[----:B---3--:R-:W-:-:S03]  /*e870*/  @!P0 IMAD.MOV.U32 R6, RZ, RZ, R141 ;  /* 0x000000ffff068224 */ /* 0x008fc600078e008d */
[----:B------:R-:W-:Y:S04]  /*e880*/  STS.U16 [R146+UR12+0x9980], R21 ;  /* 0x0099801592007988 */ /* 0x000fe8000800040c */
[----:B------:R0:W-:Y:S04]  /*e890*/  STS.U16 [R146+UR12+0x9d80], R19 ;  /* 0x009d801392007988 */ /* 0x0001e8000800040c */
[----:B------:R-:W3:Y:S04]  /*e8a0*/  LDL R141, [R1+0x4a0] ;  /* 0x0004a000018d7983 */ /* 0x000ee80000100800 */
[----:B------:R4:W3:Y:S04]  /*e8b0*/  @!P0 LDG.E.U16 R20, desc[UR14][R6.64] ;  /* 0x0000000e06148981 */ /* 0x0008e8000c1e1500 */
[----:B0-----:R-:W3:Y:S01]  /*e8c0*/  LDL R146, [R1+0x49c] ;  /* 0x00049c0001927983 */ /* 0x001ee20000100800 */
[----:B------:R-:W-:Y:S01]  /*e8d0*/  PRMT R19, RZ, 0x7610, R19 ;  /* 0x00007610ff137816 */ /* 0x000fe20000000013 */
[----:B----4-:R-:W-:-:S02]  /*e8e0*/  @!P0 IMAD.MOV.U32 R6, RZ, RZ, R3 ;  /* 0x000000ffff068224 */ /* 0x010fc400078e0003 */
[----:B------:R-:W4:Y:S01]  /*e8f0*/  LDL R3, [R1+0x480] ;  /* 0x0004800001037983 */ /* 0x000f220000100800 */
[----:B------:R-:W-:-:S03]  /*e900*/  @!P0 IMAD.MOV.U32 R7, RZ, RZ, R4 ;  /* 0x000000ffff078224 */ /* 0x000fc600078e0004 */
[----:B------:R-:W4:Y:S01]  /*e910*/  LDL R4, [R1+0x47c] ;  /* 0x00047c0001047983 */ /* 0x000f220000100800 */
[----:B------:R-:W-:-:S03]  /*e920*/  PRMT R21, RZ, 0x7610, R21 ;  /* 0x00007610ff157816 */ /* 0x000fc60000000015 */
[----:B------:R0:W4:Y:S02]  /*e930*/  @!P0 LDG.E.U16 R19, desc[UR14][R6.64] ;  /* 0x0000000e06138981 */ /* 0x000124000c1e1500 */
[----:B0-----:R-:W-:Y:S02]  /*e940*/  @!P0 IMAD.MOV.U32 R7, RZ, RZ, R235 ;  /* 0x000000ffff078224 */ /* 0x001fe400078e00eb */
[----:B------:R-:W-:Y:S02]  /*e950*/  @!P0 IMAD.MOV.U32 R6, RZ, RZ, R153 ;  /* 0x000000ffff068224 */ /* 0x000fe400078e0099 */
[----:B------:R-:W4:Y:S04]  /*e960*/  LDL.LU R153, [R1+0x460] ;  /* 0x0004600001997983 */ /* 0x000f280000300800 */
[----:B------:R-:W4:Y:S04]  /*e970*/  LDL R241, [R1+0x45c] ;  /* 0x00045c0001f17983 */ /* 0x000f280000100800 */
[----:B------:R0:W4:Y:S04]  /*e980*/  @!P0 LDG.E.U16 R21, desc[UR14][R6.64] ;  /* 0x0000000e06158981 */ /* 0x000128000c1e1500 */
[----:B------:R-:W4:Y:S01]  /*e990*/  LDL R235, [R1+0x43c] ;  /* 0x00043c0001eb7983 */ /* 0x000f220000100800 */
[----:B0-----:R-:W-:-:S03]  /*e9a0*/  @!P0 IMAD.MOV.U32 R7, RZ, RZ, R150 ;  /* 0x000000ffff078224 */ /* 0x001fc600078e0096 */
[----:B------:R-:W4:Y:S01]  /*e9b0*/  LDL R150, [R1+0x440] ;  /* 0x0004400001967983 */ /* 0x000f220000100800 */
[----:B--2---:R-:W-:-:S03]  /*e9c0*/  @!P0 IMAD.MOV.U32 R6, RZ, RZ, R147 ;  /* 0x000000ffff068224 */ /* 0x004fc600078e0093 */
[----:B------:R-:W2:Y:S01]  /*e9d0*/  LDL R147, [R1+0x41c] ;  /* 0x00041c0001937983 */ /* 0x000ea20000100800 */
[----:B------:R-:W-:Y:S02]  /*e9e0*/  PRMT R213, RZ, 0x7610, R213 ;  /* 0x00007610ffd57816 */ /* 0x000fe400000000d5 */
[----:B------:R-:W-:-:S04]  /*e9f0*/  PRMT R219, RZ, 0x7610, R219 ;  /* 0x00007610ffdb7816 */ /* 0x000fc800000000db */
[----:B------:R3:W2:Y:S02]  /*ea00*/  @!P0 LDG.E.U16 R213, desc[UR14][R6.64] ;  /* 0x0000000e06d58981 */ /* 0x0006a4000c1e1500 */
[----:B---3--:R-:W-:Y:S02]  /*ea10*/  @!P0 IMAD.MOV.U32 R6, RZ, RZ, R141 ;  /* 0x000000ffff068224 */ /* 0x008fe400078e008d */
[----:B------:R-:W-:Y:S01]  /*ea20*/  @!P0 IMAD.MOV.U32 R7, RZ, RZ, R146 ;  /* 0x000000ffff078224 */ /* 0x000fe200078e0092 */
[----:B------:R-:W-:Y:S01]  /*ea30*/  PRMT R218, RZ, 0x7610, R218 ;  /* 0x00007610ffda7816 */ /* 0x000fe200000000da */
[----:B------:R-:W3:Y:S04]  /*ea40*/  LDL R141, [R1+0x400] ;  /* 0x00040000018d7983 */ /* 0x000ee80000100800 */
[----:B------:R4:W3:Y:S01]  /*ea50*/  @!P0 LDG.E.U16 R219, desc[UR14][R6.64] ;  /* 0x0000000e06db8981 */ /* 0x0008e2000c1e1500 */
[----:B------:R-:W-:-:S03]  /*ea60*/  PRMT R217, RZ, 0x7610, R217 ;  /* 0x00007610ffd97816 */ /* 0x000fc600000000d9 */
[----:B------:R-:W3:Y:S01]  /*ea70*/  LDL R146, [R1+0x3fc] ;  /* 0x0003fc0001927983 */ /* 0x000ee20000100800 */
[----:B----4-:R-:W-:-:S03]  /*ea80*/  @!P0 IMAD.MOV.U32 R7, RZ, RZ, R4 ;  /* 0x000000ffff078224 */ /* 0x010fc600078e0004 */
[----:B------:R-:W4:Y:S01]  /*ea90*/  LDL R4, [R1+0x420] ;  /* 0x0004200001047983 */ /* 0x000f220000100800 */
[----:B------:R-:W-:Y:S01]  /*eaa0*/  @!P0 IMAD.MOV.U32 R6, RZ, RZ, R3 ;  /* 0x000000ffff068224 */ /* 0x000fe200078e0003 */
[----:B------:R-:W-:Y:S02]  /*eab0*/  PRMT R216, RZ, 0x7610, R216 ;  /* 0x00007610ffd87816 */ /* 0x000fe400000000d8 */
[----:B------:R-:W-:Y:S04]  /*eac0*/  STS.U16 [R240+UR12+0x8200], R200 ;  /* 0x008200c8f0007988 */ /* 0x000fe8000800040c */
[----:B------:R0:W3:Y:S01]  /*ead0*/  @!P0 LDG.E.U16 R218, desc[UR14][R6.64] ;  /* 0x0000000e06da8981 */ /* 0x0000e2000c1e1500 */
[----:B------:R-:W-:Y:S02]  /*eae0*/  PRMT R215, RZ, 0x7610, R215 ;  /* 0x00007610ffd77816 */ /* 0x000fe400000000d7 */
[----:B------:R-:W-:Y:S01]  /*eaf0*/  PRMT R214, RZ, 0x7610, R214 ;  /* 0x00007610ffd67816 */ /* 0x000fe200000000d6 */
[----:B------:R-:W3:Y:S01]  /*eb00*/  LDL R3, [R1+0x7e4] ;  /* 0x0007e40001037983 */ /* 0x000ee20000100800 */
[----:B0-----:R-:W-:-:S02]  /*eb10*/  @!P0 IMAD.MOV.U32 R6, RZ, RZ, R153 ;  /* 0x000000ffff068224 */ /* 0x001fc400078e0099 */
[----:B------:R-:W-:Y:S01]  /*eb20*/  @!P0 IMAD.MOV.U32 R7, RZ, RZ, R241 ;  /* 0x000000ffff078224 */ /* 0x000fe200078e00f1 */
[----:B------:R-:W-:Y:S04]  /*eb30*/  STS.U16 [R240+UR12+0x8600], R198 ;  /* 0x008600c6f0007988 */ /* 0x000fe8000800040c */
[----:B------:R0:W3:Y:S04]  /*eb40*/  @!P0 LDG.E.U16 R217, desc[UR14][R6.64] ;  /* 0x0000000e06d98981 */ /* 0x0000e8000c1e1500 */
[----:B------:R-:W3:Y:S01]  /*eb50*/  LDL R241, [R1+0x39c] ;  /* 0x00039c0001f17983 */ /* 0x000ee20000100800 */
[----:B0-----:R-:W-:-:S02]  /*eb60*/  @!P0 IMAD.MOV.U32 R7, RZ, RZ, R235 ;  /* 0x000000ffff078224 */ /* 0x001fc400078e00eb */
[----:B------:R-:W-:Y:S01]  /*eb70*/  @!P0 IMAD.MOV.U32 R6, RZ, RZ, R150 ;  /* 0x000000ffff068224 */ /* 0x000fe200078e0096 */
[----:B------:R-:W3:Y:S04]  /*eb80*/  LDL R235, [R1+0x3dc] ;  /* 0x0003dc0001eb7983 */ /* 0x000ee80000100800 */
[----:B------:R-:W3:Y:S04]  /*eb90*/  LDL R150, [R1+0x3e0] ;  /* 0x0003e00001967983 */ /* 0x000ee80000100800 */
[----:B------:R2:W3:Y:S02]  /*eba0*/  @!P0 LDG.E.U16 R216, desc[UR14][R6.64] ;  /* 0x0000000e06d88981 */ /* 0x0004e4000c1e1500 */
[----:B--2---:R-:W-:-:S02]  /*ebb0*/  @!P0 IMAD.MOV.U32 R7, RZ, RZ, R147 ;  /* 0x000000ffff078224 */ /* 0x004fc400078e0093 */
[----:B------:R-:W2:Y:S04]  /*ebc0*/  LDL R147, [R1+0x3bc] ;  /* 0x0003bc0001937983 */ /* 0x000ea80000100800 */
[----:B------:R-:W-:Y:S04]  /*ebd0*/  STS.U16 [R240+UR12+0x8a00], R195 ;  /* 0x008a00c3f0007988 */ /* 0x000fe8000800040c */
[----:B------:R-:W-:Y:S04]  /*ebe0*/  STS.U16 [R240+UR12+0x8e00], R190 ;  /* 0x008e00bef0007988 */ /* 0x000fe8000800040c */
[----:B------:R-:W-:Y:S04]  /*ebf0*/  STS.U16 [R240+UR12+0x9200], R168 ;  /* 0x009200a8f0007988 */ /* 0x000fe8000800040c */
[----:B------:R-:W-:Y:S04]  /*ec00*/  STS.U16 [R240+UR12+0x9600], R160 ;  /* 0x009600a0f0007988 */ /* 0x000fe8000800040c */
[----:B------:R-:W-:Y:S04]  /*ec10*/  STS.U16 [R240+UR12+0x9a00], R155 ;  /* 0x009a009bf0007988 */ /* 0x000fe8000800040c */
[----:B------:R0:W-:Y:S04]  /*ec20*/  STS.U16 [R240+UR12+0x9e00], R22 ;  /* 0x009e0016f0007988 */ /* 0x0001e8000800040c */
[----:B0-----:R-:W2:Y:S01]  /*ec30*/  LDL R240, [R1+0x3a0] ;  /* 0x0003a00001f07983 */ /* 0x001ea20000100800 */
[----:B----4-:R-:W-:-:S03]  /*ec40*/  @!P0 IMAD.MOV.U32 R6, RZ, RZ, R4 ;  /* 0x000000ffff068224 */ /* 0x010fc600078e0004 */
[----:B------:R-:W4:Y:S04]  /*ec50*/  LDL R4, [R1+0x3c0] ;  /* 0x0003c00001047983 */ /* 0x000f280000100800 */
[----:B------:R3:W4:Y:S01]  /*ec60*/  @!P0 LDG.E.U16 R215, desc[UR14][R6.64] ;  /* 0x0000000e06d78981 */ /* 0x000722000c1e1500 */
[----:B------:R-:W-:Y:S01]  /*ec70*/  PRMT R220, RZ, 0x7610, R220 ;  /* 0x00007610ffdc7816 */ /* 0x000fe200000000dc */
[----:B---3--:R-:W-:Y:S02]  /*ec80*/  @!P0 IMAD.MOV.U32 R6, RZ, RZ, R141 ;  /* 0x000000ffff068224 */ /* 0x008fe400078e008d */
[----:B------:R-:W-:Y:S01]  /*ec90*/  @!P0 IMAD.MOV.U32 R7, RZ, RZ, R146 ;  /* 0x000000ffff078224 */ /* 0x000fe200078e0092 */
[----:B------:R-:W3:Y:S04]  /*eca0*/  LDL R141, [R1+0x380] ;  /* 0x00038000018d7983 */ /* 0x000ee80000100800 */
[----:B------:R-:W3:Y:S04]  /*ecb0*/  LDL R146, [R1+0x37c] ;  /* 0x00037c0001927983 */ /* 0x000ee80000100800 */
[----:B------:R0:W3:Y:S02]  /*ecc0*/  @!P0 LDG.E.U16 R214, desc[UR14][R6.64] ;  /* 0x0000000e06d68981 */ /* 0x0000e4000c1e1500 */
[----:B0-----:R-:W-:-:S02]  /*ecd0*/  @!P0 IMAD.MOV.U32 R7, RZ, RZ, R235 ;  /* 0x000000ffff078224 */ /* 0x001fc400078e00eb */
[----:B------:R-:W3:Y:S01]  /*ece0*/  LDL R235, [R1+0x35c] ;  /* 0x00035c0001eb7983 */ /* 0x000ee20000100800 */
[----:B------:R-:W-:-:S03]  /*ecf0*/  @!P0 IMAD.MOV.U32 R6, RZ, RZ, R150 ;  /* 0x000000ffff068224 */ /* 0x000fc600078e0096 */
[----:B------:R-:W3:Y:S04]  /*ed00*/  LDL R150, [R1+0x360] ;  /* 0x0003600001967983 */ /* 0x000ee80000100800 */
[----:B------:R2:W3:Y:S02]  /*ed10*/  @!P0 LDG.E.U16 R220, desc[UR14][R6.64] ;  /* 0x0000000e06dc8981 */ /* 0x0004e4000c1e1500 */
[----:B--2---:R-:W-:Y:S02]  /*ed20*/  @!P0 IMAD.MOV.U32 R7, RZ, RZ, R147 ;  /* 0x000000ffff078224 */ /* 0x004fe400078e0093 */
[----:B------:R-:W2:Y:S01]  /*ed30*/  LDL R147, [R1+0x33c] ;  /* 0x00033c0001937983 */ /* 0x000ea20000100800 */
[----:B------:R-:W-:Y:S02]  /*ed40*/  PRMT R222, RZ, 0x7610, R222 ;  /* 0x00007610ffde7816 */ /* 0x000fe400000000de */
[----:B------:R-:W-:-:S02]  /*ed50*/  PRMT R223, RZ, 0x7610, R223 ;  /* 0x00007610ffdf7816 */ /* 0x000fc400000000df */
[----:B------:R-:W-:Y:S02]  /*ed60*/  PRMT R229, RZ, 0x7610, R229 ;  /* 0x00007610ffe57816 */ /* 0x000fe400000000e5 */
[----:B------:R-:W-:Y:S01]  /*ed70*/  PRMT R228, RZ, 0x7610, R228 ;  /* 0x00007610ffe47816 */ /* 0x000fe200000000e4 */
[----:B----4-:R-:W-:Y:S02]  /*ed80*/  @!P0 IMAD.MOV.U32 R6, RZ, RZ, R4 ;  /* 0x000000ffff068224 */ /* 0x010fe400078e0004 */
[----:B------:R-:W4:Y:S04]  /*ed90*/  LDL R4, [R1+0x340] ;  /* 0x0003400001047983 */ /* 0x000f280000100800 */
[----:B------:R0:W4:Y:S02]  /*eda0*/  @!P0 LDG.E.U16 R222, desc[UR14][R6.64] ;  /* 0x0000000e06de8981 */ /* 0x000124000c1e1500 */
[----:B0-----:R-:W-:-:S02]  /*edb0*/  @!P0 IMAD.MOV.U32 R6, RZ, RZ, R240 ;  /* 0x000000ffff068224 */ /* 0x001fc400078e00f0 */
[----:B------:R-:W-:-:S05]  /*edc0*/  @!P0 IMAD.MOV.U32 R7, RZ, RZ, R241 ;  /* 0x000000ffff078224 */ /* 0x000fca00078e00f1 */
[----:B------:R3:W4:Y:S02]  /*edd0*/  @!P0 LDG.E.U16 R223, desc[UR14][R6.64] ;  /* 0x0000000e06df8981 */ /* 0x000724000c1e1500 */
[----:B---3--:R-:W-:Y:S02]  /*ede0*/  @!P0 IMAD.MOV.U32 R6, RZ, RZ, R141 ;  /* 0x000000ffff068224 */ /* 0x008fe400078e008d */
[----:B------:R-:W-:Y:S01]  /*edf0*/  @!P0 IMAD.MOV.U32 R7, RZ, RZ, R146 ;  /* 0x000000ffff078224 */ /* 0x000fe200078e0092 */
[----:B------:R-:W3:Y:S04]  /*ee00*/  LDL R141, [R1+0x320] ;  /* 0x00032000018d7983 */ /* 0x000ee80000100800 */
[----:B------:R-:W3:Y:S04]  /*ee10*/  LDL R146, [R1+0x31c] ;  /* 0x00031c0001927983 */ /* 0x000ee80000100800 */
[----:B------:R0:W3:Y:S02]  /*ee20*/  @!P0 LDG.E.U16 R229, desc[UR14][R6.64] ;  /* 0x0000000e06e58981 */ /* 0x0000e4000c1e1500 */
[----:B0-----:R-:W-:-:S02]  /*ee30*/  @!P0 IMAD.MOV.U32 R6, RZ, RZ, R150 ;  /* 0x000000ffff068224 */ /* 0x001fc400078e0096 */
[----:B------:R-:W-:Y:S02]  /*ee40*/  @!P0 IMAD.MOV.U32 R7, RZ, RZ, R235 ;  /* 0x000000ffff078224 */ /* 0x000fe400078e00eb */
[----:B------:R-:W3:Y:S04]  /*ee50*/  LDL.LU R235, [R1+0x2dc] ;  /* 0x0002dc0001eb7983 */ /* 0x000ee80000300800 */
[----:B------:R2:W3:Y:S01]  /*ee60*/  @!P0 LDG.E.U16 R228, desc[UR14][R6.64] ;  /* 0x0000000e06e48981 */ /* 0x0004e2000c1e1500 */
[----:B------:R-:W-:-:S03]  /*ee70*/  PRMT R227, RZ, 0x7610, R227 ;  /* 0x00007610ffe37816 */ /* 0x000fc600000000e3 */
[----:B------:R-:W3:Y:S04]  /*ee80*/  LDL R240, [R1+0x2fc] ;  /* 0x0002fc0001f07983 */ /* 0x000ee80000100800 */
[----:B------:R-:W3:Y:S01]  /*ee90*/  LDL R249, [R1+0x7e0] ;  /* 0x0007e00001f97983 */ /* 0x000ee20000100800 */
[----:B--2---:R-:W-:-:S03]  /*eea0*/  @!P0 IMAD.MOV.U32 R7, RZ, RZ, R147 ;  /* 0x000000ffff078224 */ /* 0x004fc600078e0093 */
[----:B------:R-:W2:Y:S01]  /*eeb0*/  LDL R147, [R1+0x300] ;  /* 0x0003000001937983 */ /* 0x000ea20000100800 */
[----:B------:R-:W-:-:S03]  /*eec0*/  PRMT R226, RZ, 0x7610, R226 ;  /* 0x00007610ffe27816 */ /* 0x000fc600000000e2 */
[----:B------:R-:W-:Y:S04]  /*eed0*/  STS.U16 [R3+UR12+0x8280], R208 ;  /* 0x008280d003007988 */ /* 0x000fe8000800040c */
[----:B------:R-:W-:Y:S04]  /*eee0*/  STS.U16 [R3+UR12+0x8680], R202 ;  /* 0x008680ca03007988 */ /* 0x000fe8000800040c */
[----:B------:R-:W-:Y:S04]  /*eef0*/  STS.U16 [R3+UR12+0x8a80], R199 ;  /* 0x008a80c703007988 */ /* 0x000fe8000800040c */
[----:B------:R-:W-:Y:S04]  /*ef00*/  STS.U16 [R3+UR12+0x8e80], R197 ;  /* 0x008e80c503007988 */ /* 0x000fe8000800040c */
[----:B------:R-:W-:Y:S01]  /*ef10*/  STS.U16 [R3+UR12+0x9280], R180 ;  /* 0x009280b403007988 */ /* 0x000fe2000800040c */
[----:B----4-:R-:W-:-:S03]  /*ef20*/  @!P0 IMAD.MOV.U32 R6, RZ, RZ, R4 ;  /* 0x000000ffff068224 */ /* 0x010fc600078e0004 */
[----:B------:R-:W4:Y:S04]  /*ef30*/  LDL R4, [R1+0x2e0] ;  /* 0x0002e00001047983 */ /* 0x000f280000100800 */
[----:B------:R3:W4:Y:S04]  /*ef40*/  @!P0 LDG.E.U16 R227, desc[UR14][R6.64] ;  /* 0x0000000e06e38981 */ /* 0x000728000c1e1500 */
[----:B------:R-:W-:Y:S04]  /*ef50*/  STS.U16 [R3+UR12+0x9680], R166 ;  /* 0x009680a603007988 */ /* 0x000fe8000800040c */
[----:B------:R-:W-:Y:S04]  /*ef60*/  STS.U16 [R3+UR12+0x9a80], R161 ;  /* 0x009a80a103007988 */ /* 0x000fe8000800040c */
[----:B------:R0:W-:Y:S01]  /*ef70*/  STS.U16 [R3+UR12+0x9e80], R157 ;  /* 0x009e809d03007988 */ /* 0x0001e2000800040c */
[----:B---3--:R-:W-:-:S03]  /*ef80*/  @!P0 IMAD.MOV.U32 R6, RZ, RZ, R141 ;  /* 0x000000ffff068224 */ /* 0x008fc600078e008d */
[----:B------:R-:W3:Y:S01]  /*ef90*/  LDL.LU R141, [R1+0x2bc] ;  /* 0x0002bc00018d7983 */ /* 0x000ee20000300800 */
[----:B------:R-:W-:-:S03]  /*efa0*/  @!P0 IMAD.MOV.U32 R7, RZ, RZ, R146 ;  /* 0x000000ffff078224 */ /* 0x000fc600078e0092 */
[----:B------:R-:W3:Y:S04]  /*efb0*/  LDL R146, [R1+0x2c0] ;  /* 0x0002c00001927983 */ /* 0x000ee80000100800 */
[----:B------:R-:W3:Y:S04]  /*efc0*/  LDL R246, [R1+0x2a0] ;  /* 0x0002a00001f67983 */ /* 0x000ee80000100800 */
[----:B------:R-:W3:Y:S04]  /*efd0*/  LDL.LU R150, [R1+0x29c] ;  /* 0x00029c0001967983 */ /* 0x000ee80000300800 */
[----:B------:R-:W3:Y:S04]  /*efe0*/  LDL.LU R247, [R1+0x280] ;  /* 0x0002800001f77983 */ /* 0x000ee80000300800 */
[----:B------:R2:W3:Y:S04]  /*eff0*/  @!P0 LDG.E.U16 R226, desc[UR14][R6.64] ;  /* 0x0000000e06e28981 */ /* 0x0004e8000c1e1500 */
[----:B0-----:R-:W3:Y:S04]  /*f000*/  LDL.LU R3, [R1+0x200] ;  /* 0x0002000001037983 */ /* 0x001ee80000300800 */
[----:B------:R-:W3:Y:S01]  /*f010*/  LDL.LU R241, [R1+0x21c] ;  /* 0x00021c0001f17983 */ /* 0x000ee20000300800 */
[----:B--2---:R-:W-:-:S03]  /*f020*/  @!P0 IMAD.MOV.U32 R6, RZ, RZ, R147 ;  /* 0x000000ffff068224 */ /* 0x004fc600078e0093 */
[----:B------:R-:W2:Y:S01]  /*f030*/  LDL.LU R147, [R1+0x27c] ;  /* 0x00027c0001937983 */ /* 0x000ea20000300800 */
[----:B------:R-:W-:Y:S01]  /*f040*/  PRMT R225, RZ, 0x7610, R225 ;  /* 0x00007610ffe17816 */ /* 0x000fe200000000e1 */
[----:B------:R-:W-:Y:S01]  /*f050*/  @!P0 IMAD.MOV.U32 R7, RZ, RZ, R240 ;  /* 0x000000ffff078224 */ /* 0x000fe200078e00f0 */
[----:B------:R-:W-:-:S04]  /*f060*/  PRMT R230, RZ, 0x7610, R230 ;  /* 0x00007610ffe67816 */ /* 0x000fc800000000e6 */
[----:B------:R0:W2:Y:S01]  /*f070*/  @!P0 LDG.E.U16 R225, desc[UR14][R6.64] ;  /* 0x0000000e06e18981 */ /* 0x0000a2000c1e1500 */
[----:B------:R-:W-:Y:S01]  /*f080*/  PRMT R231, RZ, 0x7610, R231 ;  /* 0x00007610ffe77816 */ /* 0x000fe200000000e7 */
[----:B0-----:R-:W-:Y:S01]  /*f090*/  @!P0 IMAD.MOV.U32 R7, RZ, RZ, R235 ;  /* 0x000000ffff078224 */ /* 0x001fe200078e00eb */
[----:B------:R-:W-:Y:S01]  /*f0a0*/  PRMT R224, RZ, 0x7610, R224 ;  /* 0x00007610ffe07816 */ /* 0x000fe200000000e0 */
[----:B------:R0:W-:Y:S01]  /*f0b0*/  STS.U16 [R249+UR12+0x8300], R221 ;  /* 0x008300ddf9007988 */ /* 0x0001e2000800040c */
[----:B----4-:R-:W-:Y:S01]  /*f0c0*/  @!P0 IMAD.MOV.U32 R6, RZ, RZ, R4 ;  /* 0x000000ffff068224 */ /* 0x010fe200078e0004 */
[----:B0-----:R-:W-:Y:S02]  /*f0d0*/  PRMT R221, RZ, 0x7610, R221 ;  /* 0x00007610ffdd7816 */ /* 0x001fe400000000dd */
[----:B------:R-:W4:Y:S04]  /*f0e0*/  LDL.LU R4, [R1+0x25c] ;  /* 0x00025c0001047983 */ /* 0x000f280000300800 */
[----:B------:R3:W4:Y:S04]  /*f0f0*/  @!P0 LDG.E.U16 R230, desc[UR14][R6.64] ;  /* 0x0000000e06e68981 */ /* 0x000728000c1e1500 */
[----:B------:R-:W4:Y:S01]  /*f100*/  LDL.LU R240, [R1+0x23c] ;  /* 0x00023c0001f07983 */ /* 0x000f220000300800 */
[----:B---3--:R-:W-:-:S02]  /*f110*/  @!P0 IMAD.MOV.U32 R7, RZ, RZ, R141 ;  /* 0x000000ffff078224 */ /* 0x008fc400078e008d */
[----:B------:R-:W-:Y:S02]  /*f120*/  @!P0 IMAD.MOV.U32 R6, RZ, RZ, R146 ;  /* 0x000000ffff068224 */ /* 0x000fe400078e0092 */
[----:B------:R-:W3:Y:S04]  /*f130*/  LDL.LU R146, [R1+0x240] ;  /* 0x0002400001927983 */ /* 0x000ee80000300800 */
[----:B------:R0:W3:Y:S02]  /*f140*/  @!P0 LDG.E.U16 R231, desc[UR14][R6.64] ;  /* 0x0000000e06e78981 */ /* 0x0000e4000c1e1500 */
[----:B0-----:R-:W-:Y:S02]  /*f150*/  @!P0 IMAD.MOV.U32 R6, RZ, RZ, R246 ;  /* 0x000000ffff068224 */ /* 0x001fe400078e00f6 */
[----:B------:R-:W-:Y:S01]  /*f160*/  @!P0 IMAD.MOV.U32 R7, RZ, RZ, R150 ;  /* 0x000000ffff078224 */ /* 0x000fe200078e0096 */
[----:B------:R-:W3:Y:S04]  /*f170*/  LDL.LU R246, [R1+0x220] ;  /* 0x0002200001f67983 */ /* 0x000ee80000300800 */
[----:B------:R0:W3:Y:S04]  /*f180*/  @!P0 LDG.E.U16 R224, desc[UR14][R6.64] ;  /* 0x0000000e06e08981 */ /* 0x0000e8000c1e1500 */
[----:B------:R1:W-:Y:S01]  /*f190*/  STL [R1+0x888], R247 ;  /* 0x000888f701007387 */ /* 0x0003e20000100800 */
[----:B0-----:R-:W-:-:S02]  /*f1a0*/  @!P0 IMAD.MOV.U32 R6, RZ, RZ, R247 ;  /* 0x000000ffff068224 */ /* 0x001fc400078e00f7 */
[----:B-1----:R-:W-:Y:S02]  /*f1b0*/  IMAD.MOV.U32 R247, RZ, RZ, R24 ;  /* 0x000000fffff77224 */ /* 0x002fe400078e0018 */
[----:B------:R-:W3:Y:S01]  /*f1c0*/  LDL.LU R24, [R1+0xaf4] ;  /* 0x000af40001187983 */ /* 0x000ee20000300800 */
[----:B--2---:R-:W-:-:S05]  /*f1d0*/  @!P0 IMAD.MOV.U32 R7, RZ, RZ, R147 ;  /* 0x000000ffff078224 */ /* 0x004fca00078e0093 */
[----:B------:R0:W2:Y:S04]  /*f1e0*/  @!P0 LDG.E.U16 R221, desc[UR14][R6.64] ;  /* 0x0000000e06dd8981 */ /* 0x0000a8000c1e1500 */
[----:B------:R-:W0:Y:S04]  /*f1f0*/  LDL R7, [R1+0x260] ;  /* 0x0002600001077983 */ /* 0x000e280000100800 */
[----:B------:R1:W-:Y:S01]  /*f200*/  STS.U16 [R249+UR12+0x8700], R212 ;  /* 0x008700d4f9007988 */ /* 0x0003e2000800040c */
[----:B------:R-:W-:Y:S02]  /*f210*/  PRMT R208, RZ, 0x7610, R208 ;  /* 0x00007610ffd07816 */ /* 0x000fe400000000d0 */
[----:B-1----:R-:W-:Y:S01]  /*f220*/  PRMT R212, RZ, 0x7610, R212 ;  /* 0x00007610ffd47816 */ /* 0x002fe200000000d4 */
[----:B------:R1:W-:Y:S04]  /*f230*/  STS.U16 [R249+UR12+0x8b00], R207 ;  /* 0x008b00cff9007988 */ /* 0x0003e8000800040c */
[----:B------:R-:W-:Y:S04]  /*f240*/  STS.U16 [R249+UR12+0x8f00], R201 ;  /* 0x008f00c9f9007988 */ /* 0x000fe8000800040c */
[----:B------:R-:W-:Y:S01]  /*f250*/  STS.U16 [R249+UR12+0x9300], R193 ;  /* 0x009300c1f9007988 */ /* 0x000fe2000800040c */
[----:B-1----:R-:W-:-:S03]  /*f260*/  PRMT R207, RZ, 0x7610, R207 ;  /* 0x00007610ffcf7816 */ /* 0x002fc600000000cf */
[----:B------:R-:W-:Y:S04]  /*f270*/  STS.U16 [R249+UR12+0x9700], R173 ;  /* 0x009700adf9007988 */ /* 0x000fe8000800040c */
[----:B------:R1:W-:Y:S04]  /*f280*/  STL [R1+0x818], R241 ;  /* 0x000818f101007387 */ /* 0x0003e80000100800 */
[----:B------:R-:W-:Y:S04]  /*f290*/  STS.U16 [R249+UR12+0x9b00], R167 ;  /* 0x009b00a7f9007988 */ /* 0x000fe8000800040c */
[----:B------:R1:W-:Y:S01]  /*f2a0*/  STS.U16 [R249+UR12+0x9f00], R5 ;  /* 0x009f0005f9007988 */ /* 0x0003e2000800040c */
[----:B0-----:R-:W-:-:S02]  /*f2b0*/  @!P0 IMAD.MOV.U32 R6, RZ, RZ, R7 ;  /* 0x000000ffff068224 */ /* 0x001fc400078e0007 */
[----:B----4-:R-:W-:-:S05]  /*f2c0*/  @!P0 IMAD.MOV.U32 R7, RZ, RZ, R4 ;  /* 0x000000ffff078224 */ /* 0x010fca00078e0004 */
[----:B------:R3:W4:Y:S02]  /*f2d0*/  @!P0 LDG.E.U16 R212, desc[UR14][R6.64] ;  /* 0x0000000e06d48981 */ /* 0x000724000c1e1500 */
[----:B---3--:R-:W-:Y:S02]  /*f2e0*/  @!P0 IMAD.MOV.U32 R6, RZ, RZ, R146 ;  /* 0x000000ffff068224 */ /* 0x008fe400078e0092 */
[----:B------:R-:W-:-:S05]  /*f2f0*/  @!P0 IMAD.MOV.U32 R7, RZ, RZ, R240 ;  /* 0x000000ffff078224 */ /* 0x000fca00078e00f0 */
[----:B------:R0:W3:Y:S02]  /*f300*/  @!P0 LDG.E.U16 R208, desc[UR14][R6.64] ;  /* 0x0000000e06d08981 */ /* 0x0000e4000c1e1500 */
[----:B0-----:R-:W-:Y:S02]  /*f310*/  @!P0 IMAD.MOV.U32 R6, RZ, RZ, R246 ;  /* 0x000000ffff068224 */ /* 0x001fe400078e00f6 */
[----:B------:R-:W-:Y:S02]  /*f320*/  @!P0 IMAD.MOV.U32 R7, RZ, RZ, R241 ;  /* 0x000000ffff078224 */ /* 0x000fe400078e00f1 */
[----:B-1----:R-:W-:Y:S02]  /*f330*/  IMAD.MOV.U32 R241, RZ, RZ, R25 ;  /* 0x000000fffff17224 */ /* 0x002fe400078e0019 */
[----:B------:R-:W2:Y:S04]  /*f340*/  LDL.LU R25, [R1+0xaf0] ;  /* 0x000af00001197983 */ /* 0x000ea80000300800 */
[----:B------:R0:W3:Y:S04]  /*f350*/  @!P0 LDG.E.U16 R207, desc[UR14][R6.64] ;  /* 0x0000000e06cf8981 */ /* 0x0000e8000c1e1500 */
[----:B------:R-:W4:Y:S04]  /*f360*/  LDL.LU R249, [R1+0xaec] ;  /* 0x000aec0001f97983 */ /* 0x000f280000300800 */
[----:B------:R1:W-:Y:S01]  /*f370*/  STL [R1+0x820], R3 ;  /* 0x0008200301007387 */ /* 0x0003e20000100800 */
[----:B0-----:R-:W-:-:S02]  /*f380*/  @!P0 IMAD.MOV.U32 R6, RZ, RZ, R3 ;  /* 0x000000ffff068224 */ /* 0x001fc400078e0003 */
[----:B------:R-:W-:Y:S02]  /*f390*/  @!P0 IMAD.MOV.U32 R7, RZ, RZ, R252 ;  /* 0x000000ffff078224 */ /* 0x000fe400078e00fc */
[----:B-1----:R-:W-:Y:S02]  /*f3a0*/  IMAD.MOV.U32 R3, RZ, RZ, R248 ;  /* 0x000000ffff037224 */ /* 0x002fe400078e00f8 */
[----:B------:R-:W3:Y:S04]  /*f3b0*/  LDL.LU R248, [R1+0xae8] ;  /* 0x000ae80001f87983 */ /* 0x000ee80000300800 */
[----:B------:R0:W-:Y:S04]  /*f3c0*/  STL [R1+0x81c], R252 ;  /* 0x00081cfc01007387 */ /* 0x0001e80000100800 */
[----:B0-----:R-:W2:Y:S01]  /*f3d0*/  LDL R252, [R1+0x7dc] ;  /* 0x0007dc0001fc7983 */ /* 0x001ea20000100800 */
[----:B------:R-:W-:-:S06]  /*f3e0*/  PRMT R202, RZ, 0x7610, R202 ;  /* 0x00007610ffca7816 */ /* 0x000fcc00000000ca */
[----:B------:R0:W3:Y:S02]  /*f3f0*/  @!P0 LDG.E.U16 R202, desc[UR14][R6.64] ;  /* 0x0000000e06ca8981 */ /* 0x0000e4000c1e1500 */
[----:B0-----:R-:W-:Y:S02]  /*f400*/  @!P0 IMAD.MOV.U32 R6, RZ, RZ, R245 ;  /* 0x000000ffff068224 */ /* 0x001fe400078e00f5 */
[----:B--2---:R0:W-:Y:S04]  /*f410*/  STS.U16 [R252+UR12+0x8380], R238 ;  /* 0x008380eefc007988 */ /* 0x0041e8000800040c */
[----:B0-----:R-:W2:Y:S04]  /*f420*/  LDL R238, [R1+0x7b4] ;  /* 0x0007b40001ee7983 */ /* 0x001ea80000100800 */
[----:B------:R0:W-:Y:S04]  /*f430*/  STL [R1+0x828], R245 ;  /* 0x000828f501007387 */ /* 0x0001e80000100800 */
[----:B0-----:R-:W4:Y:S01]  /*f440*/  LDL R245, [R1+0x7b0] ;  /* 0x0007b00001f57983 */ /* 0x001f220000100800 */
[----:B------:R-:W-:Y:S01]  /*f450*/  PRMT R201, RZ, 0x7610, R201 ;  /* 0x00007610ffc97816 */ /* 0x000fe200000000c9 */
[----:B------:R-:W-:Y:S01]  /*f460*/  @!P0 IMAD.MOV.U32 R7, RZ, RZ, R244 ;  /* 0x000000ffff078224 */ /* 0x000fe200078e00f4 */
[----:B------:R-:W-:-:S04]  /*f470*/  PRMT R200, RZ, 0x7610, R200 ;  /* 0x00007610ffc87816 */ /* 0x000fc800000000c8 */
[----:B------:R2:W3:Y:S04]  /*f480*/  @!P0 LDG.E.U16 R201, desc[UR14][R6.64] ;  /* 0x0000000e06c98981 */ /* 0x0004e8000c1e1500 */
[----:B------:R-:W-:Y:S01]  /*f490*/  STL [R1+0x824], R244 ;  /* 0x000824f401007387 */ /* 0x000fe20000100800 */
[----:B------:R-:W-:-:S03]  /*f4a0*/  PRMT R199, RZ, 0x7610, R199 ;  /* 0x00007610ffc77816 */ /* 0x000fc600000000c7 */
[----:B------:R-:W-:Y:S01]  /*f4b0*/  STS.U16 [R252+UR12+0x8780], R237 ;  /* 0x008780edfc007988 */ /* 0x000fe2000800040c */
[----:B--2---:R-:W-:Y:S02]  /*f4c0*/  @!P0 IMAD.MOV.U32 R6, RZ, RZ, R238 ;  /* 0x000000ffff068224 */ /* 0x004fe400078e00ee */
[----:B----4-:R-:W-:Y:S01]  /*f4d0*/  @!P0 IMAD.MOV.U32 R7, RZ, RZ, R245 ;  /* 0x000000ffff078224 */ /* 0x010fe200078e00f5 */
[----:B------:R0:W-:Y:S04]  /*f4e0*/  STS.U16 [R252+UR12+0x8b80], R236 ;  /* 0x008b80ecfc007988 */ /* 0x0001e8000800040c */
[----:B------:R1:W2:Y:S04]  /*f4f0*/  @!P0 LDG.E.U16 R200, desc[UR14][R6.64] ;  /* 0x0000000e06c88981 */ /* 0x0002a8000c1e1500 */
[----:B------:R-:W4:Y:S04]  /*f500*/  LDL R245, [R1+0x534] ;  /* 0x0005340001f57983 */ /* 0x000f280000100800 */
[----:B0-----:R-:W3:Y:S04]  /*f510*/  LDL R236, [R1+0x558] ;  /* 0x0005580001ec7983 */ /* 0x001ee80000100800 */
[----:B------:R-:W1:Y:S04]  /*f520*/  LDL R6, [R1+0x594] ;  /* 0x0005940001067983 */ /* 0x000e680000100800 */
[----:B------:R-:W1:Y:S04]  /*f530*/  LDL R7, [R1+0x598] ;  /* 0x0005980001077983 */ /* 0x000e680000100800 */
[----:B------:R0:W-:Y:S04]  /*f540*/  STS.U16 [R252+UR12+0x8f80], R234 ;  /* 0x008f80eafc007988 */ /* 0x0001e8000800040c */
[----:B------:R-:W2:Y:S04]  /*f550*/  LDL R244, [R1+0x538] ;  /* 0x0005380001f47983 */ /* 0x000ea80000100800 */
[----:B------:R-:W4:Y:S04]  /*f560*/  LDL R238, [R1+0x514] ;  /* 0x0005140001ee7983 */ /* 0x000f280000100800 */
[----:B0-----:R-:W2:Y:S04]  /*f570*/  LDL R234, [R1+0x554] ;  /* 0x0005540001ea7983 */ /* 0x001ea80000100800 */
[----:B------:R-:W4:Y:S01]  /*f580*/  LDL R237, [R1+0x518] ;  /* 0x0005180001ed7983 */ /* 0x000f220000100800 */
[----:B-1----:R-:W-:-:S04]  /*f590*/  @!P0 LOP3.LUT R7, R7, R6, RZ, 0x3c, !PT ;  /* 0x0000000607078212 */ /* 0x002fc800078e3cff */
[----:B------:R-:W-:-:S04]  /*f5a0*/  @!P0 LOP3.LUT R6, R7, R6, RZ, 0x3c, !PT ;  /* 0x0000000607068212 */ /* 0x000fc800078e3cff */
[----:B------:R-:W-:-:S05]  /*f5b0*/  @!P0 LOP3.LUT R7, R7, R6, RZ, 0x3c, !PT ;  /* 0x0000000607078212 */ /* 0x000fca00078e3cff */
[----:B------:R0:W4:Y:S04]  /*f5c0*/  @!P0 LDG.E.U16 R199, desc[UR14][R6.64] ;  /* 0x0000000e06c78981 */ /* 0x000128000c1e1500 */
[----:B------:R-:W0:Y:S04]  /*f5d0*/  LDL R6, [R1+0x574] ;  /* 0x0005740001067983 */ /* 0x000e280000100800 */
[----:B------:R-:W0:Y:S01]  /*f5e0*/  LDL R7, [R1+0x578] ;  /* 0x0005780001077983 */ /* 0x000e220000100800 */
[----:B------:R-:W-:Y:S02]  /*f5f0*/  PRMT R198, RZ, 0x7610, R198 ;  /* 0x00007610ffc67816 */ /* 0x000fe400000000c6 */
[----:B------:R-:W-:-:S02]  /*f600*/  PRMT R197, RZ, 0x7610, R197 ;  /* 0x00007610ffc57816 */ /* 0x000fc400000000c5 */
[----:B------:R-:W-:Y:S02]  /*f610*/  PRMT R196, RZ, 0x7610, R196 ;  /* 0x00007610ffc47816 */ /* 0x000fe400000000c4 */
[----:B------:R-:W-:Y:S02]  /*f620*/  PRMT R195, RZ, 0x7610, R195 ;  /* 0x00007610ffc37816 */ /* 0x000fe400000000c3 */
[----:B0-----:R-:W-:-:S04]  /*f630*/  @!P0 LOP3.LUT R7, R7, R6, RZ, 0x3c, !PT ;  /* 0x0000000607078212 */ /* 0x001fc800078e3cff */
[----:B------:R-:W-:-:S04]  /*f640*/  @!P0 LOP3.LUT R6, R7, R6, RZ, 0x3c, !PT ;  /* 0x0000000607068212 */ /* 0x000fc800078e3cff */
[----:B------:R-:W-:-:S05]  /*f650*/  @!P0 LOP3.LUT R7, R7, R6, RZ, 0x3c, !PT ;  /* 0x0000000607078212 */ /* 0x000fca00078e3cff */
[----:B------:R3:W4:Y:S02]  /*f660*/  @!P0 LDG.E.U16 R198, desc[UR14][R6.64] ;  /* 0x0000000e06c68981 */ /* 0x000724000c1e1500 */
[----:B---3--:R-:W-:Y:S02]  /*f670*/  @!P0 IMAD.MOV.U32 R6, RZ, RZ, R236 ;  /* 0x000000ffff068224 */ /* 0x008fe400078e00ec */
[----:B--2---:R-:W-:Y:S02]  /*f680*/  @!P0 IMAD.MOV.U32 R7, RZ, RZ, R234 ;  /* 0x000000ffff078224 */ /* 0x004fe400078e00ea */
[----:B------:R-:W2:Y:S04]  /*f690*/  LDL R234, [R1+0x4f8] ;  /* 0x0004f80001ea7983 */ /* 0x000ea80000100800 */
[----:B------:R0:W3:Y:S02]  /*f6a0*/  @!P0 LDG.E.U16 R197, desc[UR14][R6.64] ;  /* 0x0000000e06c58981 */ /* 0x0000e4000c1e1500 */
[----:B0-----:R-:W-:-:S02]  /*f6b0*/  @!P0 IMAD.MOV.U32 R6, RZ, RZ, R244 ;  /* 0x000000ffff068224 */ /* 0x001fc400078e00f4 */
[----:B----4-:R-:W-:-:S05]  /*f6c0*/  @!P0 IMAD.MOV.U32 R7, RZ, RZ, R245 ;  /* 0x000000ffff078224 */ /* 0x010fca00078e00f5 */
[----:B------:R0:W4:Y:S02]  /*f6d0*/  @!P0 LDG.E.U16 R196, desc[UR14][R6.64] ;  /* 0x0000000e06c48981 */ /* 0x000124000c1e1500 */
[----:B0-----:R-:W-:Y:S02]  /*f6e0*/  @!P0 IMAD.MOV.U32 R6, RZ, RZ, R237 ;  /* 0x000000ffff068224 */ /* 0x001fe400078e00ed */
[----:B------:R-:W-:-:S05]  /*f6f0*/  @!P0 IMAD.MOV.U32 R7, RZ, RZ, R238 ;  /* 0x000000ffff078224 */ /* 0x000fca00078e00ee */
[----:B------:R2:W4:Y:S04]  /*f700*/  @!P0 LDG.E.U16 R195, desc[UR14][R6.64] ;  /* 0x0000000e06c38981 */ /* 0x000528000c1e1500 */
[----:B------:R-:W3:Y:S01]  /*f710*/  LDL R7, [R1+0x4f4] ;  /* 0x0004f40001077983 */ /* 0x000ee20000100800 */
[----:B------:R-:W-:-:S03]  /*f720*/  PRMT R194, RZ, 0x7610, R194 ;  /* 0x00007610ffc27816 */ /* 0x000fc600000000c2 */
[----:B------:R0:W-:Y:S01]  /*f730*/  STS.U16 [R252+UR12+0x9380], R233 ;  /* 0x009380e9fc007988 */ /* 0x0001e2000800040c */
[----:B------:R-:W-:-:S03]  /*f740*/  IMAD.MOV.U32 R237, RZ, RZ, R241 ;  /* 0x000000ffffed7224 */ /* 0x000fc600078e00f1 */
[----:B------:R1:W-:Y:S01]  /*f750*/  STS.U16 [R252+UR12+0x9780], R232 ;  /* 0x009780e8fc007988 */ /* 0x0003e2000800040c */
[----:B------:R-:W-:-:S03]  /*f760*/  IMAD.MOV.U32 R245, RZ, RZ, R3 ;  /* 0x000000fffff57224 */ /* 0x000fc600078e0003 */
[----:B------:R-:W-:Y:S01]  /*f770*/  STS.U16 [R252+UR12+0x9b80], R189 ;  /* 0x009b80bdfc007988 */ /* 0x000fe2000800040c */
[----:B------:R-:W-:-:S03]  /*f780*/  IMAD.MOV.U32 R236, RZ, RZ, R246 ;  /* 0x000000ffffec7224 */ /* 0x000fc600078e00f6 */
[----:B0-----:R-:W4:Y:S04]  /*f790*/  LDL R233, [R1+0x494] ;  /* 0x0004940001e97983 */ /* 0x001f280000100800 */
[----:B-1----:R-:W4:Y:S01]  /*f7a0*/  LDL R232, [R1+0x498] ;  /* 0x0004980001e87983 */ /* 0x002f220000100800 */
[----:B------:R-:W-:-:S03]  /*f7b0*/  IMAD.MOV.U32 R3, RZ, RZ, R240 ;  /* 0x000000ffff037224 */ /* 0x000fc600078e00f0 */
[----:B------:R0:W-:Y:S04]  /*f7c0*/  STS.U16 [R252+UR12+0x9f80], R175 ;  /* 0x009f80affc007988 */ /* 0x0001e8000800040c */
[----:B------:R-:W4:Y:S01]  /*f7d0*/  LDL.LU R244, [R1+0x218] ;  /* 0x0002180001f47983 */ /* 0x000f220000300800 */
[----:B------:R-:W-:-:S03]  /*f7e0*/  IMAD.MOV.U32 R238, RZ, RZ, R4 ;  /* 0x000000ffffee7224 */ /* 0x000fc600078e0004 */
[----:B0-----:R-:W4:Y:S04]  /*f7f0*/  LDL.LU R252, [R1+0x210] ;  /* 0x0002100001fc7983 */ /* 0x001f280000300800 */
[----:B------:R-:W4:Y:S04]  /*f800*/  LDL.LU R241, [R1+0x234] ;  /* 0x0002340001f17983 */ /* 0x000f280000300800 */
[----:B------:R-:W4:Y:S04]  /*f810*/  LDL.LU R246, [R1+0x22c] ;  /* 0x00022c0001f67983 */ /* 0x000f280000300800 */
[----:B------:R-:W4:Y:S04]  /*f820*/  LDL.LU R240, [R1+0x214] ;  /* 0x0002140001f07983 */ /* 0x000f280000300800 */
[----:B------:R-:W4:Y:S01]  /*f830*/  LDL.LU R4, [R1+0x20c] ;  /* 0x00020c0001047983 */ /* 0x000f220000300800 */
[----:B--2---:R-:W-:Y:S01]  /*f840*/  @!P0 IMAD.MOV.U32 R6, RZ, RZ, R234 ;  /* 0x000000ffff068224 */ /* 0x004fe200078e00ea */
[----:B------:R-:W-:-:S02]  /*f850*/  PRMT R193, RZ, 0x7610, R193 ;  /* 0x00007610ffc17816 */ /* 0x000fc400000000c1 */
[----:B------:R-:W2:Y:S04]  /*f860*/  LDL R234, [R1+0x478] ;  /* 0x0004780001ea7983 */ /* 0x000ea80000100800 */
[----:B---3--:R0:W3:Y:S04]  /*f870*/  @!P0 LDG.E.U16 R194, desc[UR14][R6.64] ;  /* 0x0000000e06c28981 */ /* 0x0080e8000c1e1500 */
[----:B------:R-:W0:Y:S04]  /*f880*/  LDL R6, [R1+0x4d4] ;  /* 0x0004d40001067983 */ /* 0x000e280000100800 */
[----:B------:R-:W0:Y:S02]  /*f890*/  LDL R7, [R1+0x4d8] ;  /* 0x0004d80001077983 */ /* 0x000e240000100800 */
[----:B0-----:R-:W-:-:S04]  /*f8a0*/  @!P0 LOP3.LUT R7, R7, R6, RZ, 0x3c, !PT ;  /* 0x0000000607078212 */ /* 0x001fc800078e3cff */
[----:B------:R-:W-:-:S04]  /*f8b0*/  @!P0 LOP3.LUT R6, R7, R6, RZ, 0x3c, !PT ;  /* 0x0000000607068212 */ /* 0x000fc800078e3cff */
[----:B------:R-:W-:-:S05]  /*f8c0*/  @!P0 LOP3.LUT R7, R7, R6, RZ, 0x3c, !PT ;  /* 0x0000000607078212 */ /* 0x000fca00078e3cff */
[----:B------:R0:W3:Y:S04]  /*f8d0*/  @!P0 LDG.E.U16 R193, desc[UR14][R6.64] ;  /* 0x0000000e06c18981 */ /* 0x0000e8000c1e1500 */
[----:B------:R-:W0:Y:S04]  /*f8e0*/  LDL R6, [R1+0x4b4] ;  /* 0x0004b40001067983 */ /* 0x000e280000100800 */
[----:B------:R-:W0:Y:S01]  /*f8f0*/  LDL R7, [R1+0x4b8] ;  /* 0x0004b80001077983 */ /* 0x000e220000100800 */
[----:B------:R-:W-:Y:S02]  /*f900*/  PRMT R192, RZ, 0x7610, R192 ;  /* 0x00007610ffc07816 */ /* 0x000fe400000000c0 */
[----:B------:R-:W-:-:S02]  /*f910*/  PRMT R191, RZ, 0x7610, R191 ;  /* 0x00007610ffbf7816 */ /* 0x000fc400000000bf */
[----:B0-----:R-:W-:-:S04]  /*f920*/  @!P0 LOP3.LUT R7, R7, R6, RZ, 0x3c, !PT ;  /* 0x0000000607078212 */ /* 0x001fc800078e3cff */
[----:B------:R-:W-:-:S04]  /*f930*/  @!P0 LOP3.LUT R6, R7, R6, RZ, 0x3c, !PT ;  /* 0x0000000607068212 */ /* 0x000fc800078e3cff */
[----:B------:R-:W-:-:S05]  /*f940*/  @!P0 LOP3.LUT R7, R7, R6, RZ, 0x3c, !PT ;  /* 0x0000000607078212 */ /* 0x000fca00078e3cff */
[----:B------:R4:W3:Y:S02]  /*f950*/  @!P0 LDG.E.U16 R192, desc[UR14][R6.64] ;  /* 0x0000000e06c08981 */ /* 0x0008e4000c1e1500 */
[----:B----4-:R-:W-:Y:S02]  /*f960*/  @!P0 IMAD.MOV.U32 R6, RZ, RZ, R232 ;  /* 0x000000ffff068224 */ /* 0x010fe400078e00e8 */
[----:B------:R-:W-:Y:S01]  /*f970*/  @!P0 IMAD.MOV.U32 R7, RZ, RZ, R233 ;  /* 0x000000ffff078224 */ /* 0x000fe200078e00e9 */
[----:B------:R-:W-:Y:S01]  /*f980*/  PRMT R190, RZ, 0x7610, R190 ;  /* 0x00007610ffbe7816 */ /* 0x000fe200000000be */
[----:B------:R-:W4:Y:S04]  /*f990*/  LDL R233, [R1+0x434] ;  /* 0x0004340001e97983 */ /* 0x000f280000100800 */
[----:B------:R2:W3:Y:S04]  /*f9a0*/  @!P0 LDG.E.U16 R191, desc[UR14][R6.64] ;  /* 0x0000000e06bf8981 */ /* 0x0004e8000c1e1500 */
[----:B------:R-:W4:Y:S04]  /*f9b0*/  LDL R232, [R1+0x438] ;  /* 0x0004380001e87983 */ /* 0x000f280000100800 */
[----:B------:R-:W3:Y:S01]  /*f9c0*/  LDL R7, [R1+0x474] ;  /* 0x0004740001077983 */ /* 0x000ee20000100800 */
[----:B--2---:R-:W-:-:S05]  /*f9d0*/  @!P0 IMAD.MOV.U32 R6, RZ, RZ, R234 ;  /* 0x000000ffff068224 */ /* 0x004fca00078e00ea */
[----:B---3--:R0:W2:Y:S04]  /*f9e0*/  @!P0 LDG.E.U16 R190, desc[UR14][R6.64] ;  /* 0x0000000e06be8981 */ /* 0x0080a8000c1e1500 */
        /* <DEDUP_REMOVED lines=10> */
[----:B------:R0:W-:Y:S04]  /*fa90*/  STS.U16 [R2+UR12+0x1800], R187 ;  /* 0x001800bb02007988 */ /* 0x0001e8000800040c */
[----:B------:R1:W4:Y:S01]  /*faa0*/  @!P0 LDG.E.U16 R188, desc[UR14][R6.64] ;  /* 0x0000000e06bc8981 */ /* 0x000322000c1e1500 */
[----:B------:R-:W-:-:S03]  /*fab0*/  IMAD.MOV.U32 R234, RZ, RZ, R236 ;  /* 0x000000ffffea7224 */ /* 0x000fc600078e00ec */
[----:B------:R-:W2:Y:S04]  /*fac0*/  LDL R236, [R1+0x3f8] ;  /* 0x0003f80001ec7983 */ /* 0x000ea80000100800 */
[----:B------:R1:W-:Y:S04]  /*fad0*/  STS.U16 [R2+UR12+0x1c00], R186 ;  /* 0x001c00ba02007988 */ /* 0x0003e8000800040c */
[----:B------:R-:W1:Y:S04]  /*fae0*/  LDL R6, [R1+0x414] ;  /* 0x0004140001067983 */ /* 0x000e680000100800 */
[----:B------:R-:W1:Y:S01]  /*faf0*/  LDL R7, [R1+0x418] ;  /* 0x0004180001077983 */ /* 0x000e620000100800 */
[----:B0-----:R-:W-:-:S03]  /*fb00*/  PRMT R187, RZ, 0x7610, R187 ;  /* 0x00007610ffbb7816 */ /* 0x001fc600000000bb */
[----:B------:R-:W3:Y:S04]  /*fb10*/  LDL R233, [R1+0x3b4] ;  /* 0x0003b40001e97983 */ /* 0x000ee80000100800 */
[----:B------:R-:W4:Y:S01]  /*fb20*/  LDL R232, [R1+0x3b8] ;  /* 0x0003b80001e87983 */ /* 0x000f220000100800 */
[----:B-1----:R-:W-:-:S04]  /*fb30*/  @!P0 LOP3.LUT R7, R7, R6, RZ, 0x3c, !PT ;  /* 0x0000000607078212 */ /* 0x002fc800078e3cff */
[----:B------:R-:W-:-:S04]  /*fb40*/  @!P0 LOP3.LUT R6, R7, R6, RZ, 0x3c, !PT ;  /* 0x0000000607068212 */ /* 0x000fc800078e3cff */
[----:B------:R-:W-:-:S05]  /*fb50*/  @!P0 LOP3.LUT R7, R7, R6, RZ, 0x3c, !PT ;  /* 0x0000000607078212 */ /* 0x000fca00078e3cff */
[----:B------:R2:W3:Y:S04]  /*fb60*/  @!P0 LDG.E.U16 R187, desc[UR14][R6.64] ;  /* 0x0000000e06bb8981 */ /* 0x0004e8000c1e1500 */
[----:B------:R-:W4:Y:S01]  /*fb70*/  LDL R7, [R1+0x3f4] ;  /* 0x0003f40001077983 */ /* 0x000f220000100800 */
[----:B------:R-:W-:Y:S01]  /*fb80*/  PRMT R186, RZ, 0x7610, R186 ;  /* 0x00007610ffba7816 */ /* 0x000fe200000000ba */
[----:B--2---:R-:W-:Y:S02]  /*fb90*/  @!P0 IMAD.MOV.U32 R6, RZ, RZ, R236 ;  /* 0x000000ffff068224 */ /* 0x004fe400078e00ec */
[----:B------:R0:W-:Y:S04]  /*fba0*/  STS.U16 [R2+UR12+0x2000], R185 ;  /* 0x002000b902007988 */ /* 0x0001e8000800040c */
[----:B------:R1:W-:Y:S04]  /*fbb0*/  STS.U16 [R2+UR12+0x2400], R184 ;  /* 0x002400b802007988 */ /* 0x0003e8000800040c */
[----:B------:R-:W2:Y:S04]  /*fbc0*/  LDL R236, [R1+0x398] ;  /* 0x0003980001ec7983 */ /* 0x000ea80000100800 */
[----:B----4-:R4:W2:Y:S04]  /*fbd0*/  @!P0 LDG.E.U16 R186, desc[UR14][R6.64] ;  /* 0x0000000e06ba8981 */ /* 0x0108a8000c1e1500 */
[----:B------:R-:W4:Y:S04]  /*fbe0*/  LDL R6, [R1+0x3d4] ;  /* 0x0003d40001067983 */ /* 0x000f280000100800 */
[----:B------:R-:W4:Y:S01]  /*fbf0*/  LDL R7, [R1+0x3d8] ;  /* 0x0003d80001077983 */ /* 0x000f220000100800 */
[----:B0-----:R-:W-:-:S02]  /*fc00*/  PRMT R185, RZ, 0x7610, R185 ;  /* 0x00007610ffb97816 */ /* 0x001fc400000000b9 */
[----:B-1----:R-:W-:Y:S02]  /*fc10*/  PRMT R184, RZ, 0x7610, R184 ;  /* 0x00007610ffb87816 */ /* 0x002fe400000000b8 */
[----:B----4-:R-:W-:-:S04]  /*fc20*/  @!P0 LOP3.LUT R7, R7, R6, RZ, 0x3c, !PT ;  /* 0x0000000607078212 */ /* 0x010fc800078e3cff */
[----:B------:R-:W-:-:S04]  /*fc30*/  @!P0 LOP3.LUT R6, R7, R6, RZ, 0x3c, !PT ;  /* 0x0000000607068212 */ /* 0x000fc800078e3cff */
[----:B------:R-:W-:-:S05]  /*fc40*/  @!P0 LOP3.LUT R7, R7, R6, RZ, 0x3c, !PT ;  /* 0x0000000607078212 */ /* 0x000fca00078e3cff */
[----:B------:R0:W4:Y:S02]  /*fc50*/  @!P0 LDG.E.U16 R185, desc[UR14][R6.64] ;  /* 0x0000000e06b98981 */ /* 0x000124000c1e1500 */
[----:B0-----:R-:W-:Y:S02]  /*fc60*/  @!P0 IMAD.MOV.U32 R6, RZ, RZ, R232 ;  /* 0x000000ffff068224 */ /* 0x001fe400078e00e8 */
[----:B---3--:R-:W-:Y:S01]  /*fc70*/  @!P0 IMAD.MOV.U32 R7, RZ, RZ, R233 ;  /* 0x000000ffff078224 */ /* 0x008fe200078e00e9 */
[----:B------:R-:W3:Y:S04]  /*fc80*/  LDL R232, [R1+0x378] ;  /* 0x0003780001e87983 */ /* 0x000ee80000100800 */
[----:B------:R2:W4:Y:S04]  /*fc90*/  @!P0 LDG.E.U16 R184, desc[UR14][R6.64] ;  /* 0x0000000e06b88981 */ /* 0x000528000c1e1500 */
[----:B------:R-:W4:Y:S04]  /*fca0*/  LDL R233, [R1+0x374] ;  /* 0x0003740001e97983 */ /* 0x000f280000100800 */
[----:B------:R-:W3:Y:S01]  /*fcb0*/  LDL R7, [R1+0x394] ;  /* 0x0003940001077983 */ /* 0x000ee20000100800 */
[----:B--2---:R-:W-:-:S03]  /*fcc0*/  @!P0 IMAD.MOV.U32 R6, RZ, RZ, R236 ;  /* 0x000000ffff068224 */ /* 0x004fc600078e00ec */
[----:B------:R0:W-:Y:S01]  /*fcd0*/  STS.U16 [R2+UR12+0x2800], R183 ;  /* 0x002800b702007988 */ /* 0x0001e2000800040c */
[----:B------:R-:W-:Y:S02]  /*fce0*/  PRMT R182, RZ, 0x7610, R182 ;  /* 0x00007610ffb67816 */ /* 0x000fe400000000b6 */
[----:B0-----:R-:W-:-:S06]  /*fcf0*/  PRMT R183, RZ, 0x7610, R183 ;  /* 0x00007610ffb77816 */ /* 0x001fcc00000000b7 */
[----:B---3--:R0:W2:Y:S02]  /*fd00*/  @!P0 LDG.E.U16 R183, desc[UR14][R6.64] ;  /* 0x0000000e06b78981 */ /* 0x0080a4000c1e1500 */
[----:B0-----:R-:W-:Y:S02]  /*fd10*/  @!P0 IMAD.MOV.U32 R6, RZ, RZ, R232 ;  /* 0x000000ffff068224 */ /* 0x001fe400078e00e8 */
[----:B----4-:R-:W-:Y:S01]  /*fd20*/  @!P0 IMAD.MOV.U32 R7, RZ, RZ, R233 ;  /* 0x000000ffff078224 */ /* 0x010fe200078e00e9 */
[----:B------:R0:W-:Y:S04]  /*fd30*/  STS.U16 [R2+UR12+0x1400], R181 ;  /* 0x001400b502007988 */ /* 0x0001e8000800040c */
[----:B------:R1:W3:Y:S04]  /*fd40*/  @!P0 LDG.E.U16 R182, desc[UR14][R6.64] ;  /* 0x0000000e06b68981 */ /* 0x0002e8000c1e1500 */
[----:B------:R4:W-:Y:S04]  /*fd50*/  STS.U16 [R2+UR12+0x3000], R205 ;  /* 0x003000cd02007988 */ /* 0x0009e8000800040c */
[----:B------:R1:W-:Y:S04]  /*fd60*/  STS.U16 [R2+UR12+0x2c00], R206 ;  /* 0x002c00ce02007988 */ /* 0x0003e8000800040c */
[----:B------:R-:W2:Y:S04]  /*fd70*/  LDL R6, [R1+0x354] ;  /* 0x0003540001067983 */ /* 0x000ea80000100800 */
[----:B------:R-:W2:Y:S01]  /*fd80*/  LDL R7, [R1+0x358] ;  /* 0x0003580001077983 */ /* 0x000ea20000100800 */
[----:B0-----:R-:W-:-:S03]  /*fd90*/  PRMT R181, RZ, 0x7610, R181 ;  /* 0x00007610ffb57816 */ /* 0x001fc600000000b5 */
[----:B----4-:R-:W4:Y:S04]  /*fda0*/  LDL R205, [R1+0x338] ;  /* 0x0003380001cd7983 */ /* 0x010f280000100800 */
[----:B-1----:R-:W3:Y:S01]  /*fdb0*/  LDL R206, [R1+0x314] ;  /* 0x0003140001ce7983 */ /* 0x002ee20000100800 */
[----:B------:R-:W-:Y:S02]  /*fdc0*/  IMAD.MOV.U32 R236, RZ, RZ, R245 ;  /* 0x000000ffffec7224 */ /* 0x000fe400078e00f5 */
[----:B------:R-:W-:Y:S01]  /*fdd0*/  IMAD.MOV.U32 R245, RZ, RZ, R145 ;  /* 0x000000fffff57224 */ /* 0x000fe200078e0091 */
[----:B------:R-:W-:Y:S01]  /*fde0*/  PRMT R180, RZ, 0x7610, R180 ;  /* 0x00007610ffb47816 */ /* 0x000fe200000000b4 */
[----:B------:R-:W3:Y:S04]  /*fdf0*/  LDL R145, [R1+0x318] ;  /* 0x0003180001917983 */ /* 0x000ee80000100800 */
[----:B------:R-:W3:Y:S04]  /*fe00*/  LDL R233, [R1+0x2f4] ;  /* 0x0002f40001e97983 */ /* 0x000ee80000100800 */
[----:B------:R-:W3:Y:S01]  /*fe10*/  LDL R232, [R1+0x2f8] ;  /* 0x0002f80001e87983 */ /* 0x000ee20000100800 */
[----:B--2---:R-:W-:-:S04]  /*fe20*/  @!P0 LOP3.LUT R7, R7, R6, RZ, 0x3c, !PT ;  /* 0x0000000607078212 */ /* 0x004fc800078e3cff */
[----:B------:R-:W-:-:S04]  /*fe30*/  @!P0 LOP3.LUT R6, R7, R6, RZ, 0x3c, !PT ;  /* 0x0000000607068212 */ /* 0x000fc800078e3cff */
[----:B------:R-:W-:-:S05]  /*fe40*/  @!P0 LOP3.LUT R7, R7, R6, RZ, 0x3c, !PT ;  /* 0x0000000607078212 */ /* 0x000fca00078e3cff */
[----:B------:R4:W2:Y:S04]  /*fe50*/  @!P0 LDG.E.U16 R181, desc[UR14][R6.64] ;  /* 0x0000000e06b58981 */ /* 0x0008a8000c1e1500 */
[----:B------:R-:W3:Y:S01]  /*fe60*/  LDL R7, [R1+0x334] ;  /* 0x0003340001077983 */ /* 0x000ee20000100800 */
[----:B----4-:R-:W-:-:S03]  /*fe70*/  @!P0 IMAD.MOV.U32 R6, RZ, RZ, R205 ;  /* 0x000000ffff068224 */ /* 0x010fc600078e00cd */
[----:B------:R-:W4:Y:S04]  /*fe80*/  LDL R205, [R1+0x2d8] ;  /* 0x0002d80001cd7983 */ /* 0x000f280000100800 */
[----:B------:R0:W-:Y:S04]  /*fe90*/  STS.U16 [R2+UR12+0x3800], R203 ;  /* 0x003800cb02007988 */ /* 0x0001e8000800040c */
[----:B------:R1:W-:Y:S04]  /*fea0*/  STS.U16 [R2+UR12+0x1000], R179 ;  /* 0x001000b302007988 */ /* 0x0003e8000800040c */
[----:B---3--:R3:W2:Y:S02]  /*feb0*/  @!P0 LDG.E.U16 R180, desc[UR14][R6.64] ;  /* 0x0000000e06b48981 */ /* 0x0086a4000c1e1500 */
[----:B---3--:R-:W-:-:S02]  /*fec0*/  @!P0 IMAD.MOV.U32 R7, RZ, RZ, R206 ;  /* 0x000000ffff078224 */ /* 0x008fc400078e00ce */
[----:B------:R-:W3:Y:S01]  /*fed0*/  LDL R206, [R1+0x2d4] ;  /* 0x0002d40001ce7983 */ /* 0x000ee20000100800 */
[----:B------:R-:W-:-:S03]  /*fee0*/  @!P0 IMAD.MOV.U32 R6, RZ, RZ, R145 ;  /* 0x000000ffff068224 */ /* 0x000fc600078e0091 */
[----:B------:R-:W2:Y:S04]  /*fef0*/  LDL.LU R145, [R1+0x294] ;  /* 0x0002940001917983 */ /* 0x000ea80000300800 */
[----:B0-----:R-:W2:Y:S01]  /*ff00*/  LDL R203, [R1+0x2b8] ;  /* 0x0002b80001cb7983 */ /* 0x001ea20000100800 */
[----:B-1----:R-:W-:-:S03]  /*ff10*/  PRMT R179, RZ, 0x7610, R179 ;  /* 0x00007610ffb37816 */ /* 0x002fc600000000b3 */
[----:B------:R0:W-:Y:S04]  /*ff20*/  STS.U16 [R2+UR12+0xc00], R178 ;  /* 0x000c00b202007988 */ /* 0x0001e8000800040c */
[----:B------:R1:W2:Y:S01]  /*ff30*/  @!P0 LDG.E.U16 R179, desc[UR14][R6.64] ;  /* 0x0000000e06b38981 */ /* 0x0002a2000c1e1500 */
[----:B0-----:R-:W-:Y:S01]  /*ff40*/  PRMT R178, RZ, 0x7610, R178 ;  /* 0x00007610ffb27816 */ /* 0x001fe200000000b2 */
[----:B-1----:R-:W-:Y:S02]  /*ff50*/  @!P0 IMAD.MOV.U32 R6, RZ, RZ, R232 ;  /* 0x000000ffff068224 */ /* 0x002fe400078e00e8 */
[----:B------:R-:W-:Y:S01]  /*ff60*/  @!P0 IMAD.MOV.U32 R7, RZ, RZ, R233 ;  /* 0x000000ffff078224 */ /* 0x000fe200078e00e9 */
[----:B------:R-:W-:Y:S01]  /*ff70*/  PRMT R177, RZ, 0x7610, R177 ;  /* 0x00007610ffb17816 */ /* 0x000fe200000000b1 */
[----:B------:R-:W-:Y:S01]  /*ff80*/  IMAD.MOV.U32 R233, RZ, RZ, R234 ;  /* 0x000000ffffe97224 */ /* 0x000fe200078e00ea */
[----:B------:R0:W-:Y:S01]  /*ff90*/  STS.U16 [R2+UR12+0x3400], R204 ;  /* 0x003400cc02007988 */ /* 0x0001e2000800040c */
[----:B------:R-:W-:-:S03]  /*ffa0*/  IMAD.MOV.U32 R234, RZ, RZ, R236 ;  /* 0x000000ffffea7224 */ /* 0x000fc600078e00ec */
[----:B------:R4:W2:Y:S01]  /*ffb0*/  @!P0 LDG.E.U16 R178, desc[UR14][R6.64] ;  /* 0x0000000e06b28981 */ /* 0x0008a2000c1e1500 */
[----:B------:R-:W-:-:S03]  /*ffc0*/  IMAD.MOV.U32 R236, RZ, RZ, R149 ;  /* 0x000000ffffec7224 */ /* 0x000fc600078e0095 */
[----:B------:R-:W2:Y:S04]  /*ffd0*/  LDL R232, [R1+0x298] ;  /* 0x0002980001e87983 */ /* 0x000ea80000100800 */
[----:B0-----:R-:W2:Y:S01]  /*ffe0*/  LDL.LU R204, [R1+0x274] ;  /* 0x0002740001cc7983 */ /* 0x001ea20000300800 */
[----:B----4-:R-:W-:-:S03]  /*fff0*/  @!P0 IMAD.MOV.U32 R6, RZ, RZ, R205 ;  /* 0x000000ffff068224 */ /* 0x010fc600078e00cd */
[----:B------:R-:W4:Y:S04]  /*10000*/  LDL.LU R149, [R1+0x278] ;  /* 0x0002780001957983 */ /* 0x000f280000300800 */
[----:B------:R-:W4:Y:S01]  /*10010*/  LDL R205, [R1+0x258] ;  /* 0x0002580001cd7983 */ /* 0x000f220000100800 */
[----:B---3--:R-:W-:-:S03]  /*10020*/  @!P0 IMAD.MOV.U32 R7, RZ, RZ, R206 ;  /* 0x000000ffff078224 */ /* 0x008fc600078e00ce */
[----:B------:R-:W3:Y:S04]  /*10030*/  LDL.LU R206, [R1+0x254] ;  /* 0x0002540001ce7983 */ /* 0x000ee80000300800 */
[----:B------:R2:W3:Y:S04]  /*10040*/  @!P0 LDG.E.U16 R177, desc[UR14][R6.64] ;  /* 0x0000000e06b18981 */ /* 0x0004e8000c1e1500 */
[----:B------:R-:W4:Y:S01]  /*10050*/  LDL R7, [R1+0x2b4] ;  /* 0x0002b40001077983 */ /* 0x000f220000100800 */
[----:B--2---:R-:W-:-:S03]  /*10060*/  @!P0 IMAD.MOV.U32 R6, RZ, RZ, R203 ;  /* 0x000000ffff068224 */ /* 0x004fc600078e00cb */
[----:B------:R-:W2:Y:S04]  /*10070*/  LDL.LU R203, [R1+0x238] ;  /* 0x0002380001cb7983 */ /* 0x000ea80000300800 */
[----:B------:R0:W-:Y:S01]  /*10080*/  STS.U16 [R2+UR12+0x800], R176 ;  /* 0x000800b002007988 */ /* 0x0001e2000800040c */
[----:B------:R-:W-:Y:S02]  /*10090*/  PRMT R175, RZ, 0x7610, R175 ;  /* 0x00007610ffaf7816 */ /* 0x000fe400000000af */
[----:B0-----:R-:W-:Y:S01]  /*100a0*/  PRMT R176, RZ, 0x7610, R176 ;  /* 0x00007610ffb07816 */ /* 0x001fe200000000b0 */
[----:B------:R0:W-:Y:S01]  /*100b0*/  STS.U16 [R2+UR12+0x400], R174 ;  /* 0x000400ae02007988 */ /* 0x0001e2000800040c */
[----:B------:R-:W-:Y:S02]  /*100c0*/  PRMT R173, RZ, 0x7610, R173 ;  /* 0x00007610ffad7816 */ /* 0x000fe400000000ad */
[----:B0-----:R-:W-:Y:S01]  /*100d0*/  PRMT R174, RZ, 0x7610, R174 ;  /* 0x00007610ffae7816 */ /* 0x001fe200000000ae */
[----:B------:R0:W-:Y:S04]  /*100e0*/  STS.U16 [R2+UR12], R172 ;  /* 0x000000ac02007988 */ /* 0x0001e8000800040c */
[----:B------:R1:W-:Y:S01]  /*100f0*/  STS.U16 [R2+UR12+0x3c00], R171 ;  /* 0x003c00ab02007988 */ /* 0x0003e2000800040c */
[----:B0-----:R-:W-:-:S02]  /*10100*/  PRMT R172, RZ, 0x7610, R172 ;  /* 0x00007610ffac7816 */ /* 0x001fc400000000ac */
[----:B-1----:R-:W-:Y:S01]  /*10110*/  PRMT R171, RZ, 0x7610, R171 ;  /* 0x00007610ffab7816 */ /* 0x002fe200000000ab */
[----:B------:R0:W-:Y:S02]  /*10120*/  STS.U16 [R2+UR12+0x5c00], R170 ;  /* 0x005c00aa02007988 */ /* 0x0001e4000800040c */
[----:B0-----:R-:W-:Y:S02]  /*10130*/  PRMT R170, RZ, 0x7610, R170 ;  /* 0x00007610ffaa7816 */ /* 0x001fe400000000aa */
[----:B----4-:R0:W4:Y:S02]  /*10140*/  @!P0 LDG.E.U16 R176, desc[UR14][R6.64] ;  /* 0x0000000e06b08981 */ /* 0x010124000c1e1500 */
[----:B0-----:R-:W-:Y:S02]  /*10150*/  @!P0 IMAD.MOV.U32 R6, RZ, RZ, R232 ;  /* 0x000000ffff068224 */ /* 0x001fe400078e00e8 */
[----:B------:R-:W-:-:S05]  /*10160*/  @!P0 IMAD.MOV.U32 R7, RZ, RZ, R145 ;  /* 0x000000ffff078224 */ /* 0x000fca00078e0091 */
[----:B------:R0:W4:Y:S02]  /*10170*/  @!P0 LDG.E.U16 R175, desc[UR14][R6.64] ;  /* 0x0000000e06af8981 */ /* 0x000124000c1e1500 */
[----:B0-----:R-:W-:Y:S02]  /*10180*/  @!P0 IMAD.MOV.U32 R6, RZ, RZ, R149 ;  /* 0x000000ffff068224 */ /* 0x001fe400078e0095 */
[----:B------:R-:W-:-:S05]  /*10190*/  @!P0 IMAD.MOV.U32 R7, RZ, RZ, R204 ;  /* 0x000000ffff078224 */ /* 0x000fca00078e00cc */
[----:B------:R0:W4:Y:S02]  /*101a0*/  @!P0 LDG.E.U16 R174, desc[UR14][R6.64] ;  /* 0x0000000e06ae8981 */ /* 0x000124000c1e1500 */
[----:B0-----:R-:W-:Y:S02]  /*101b0*/  @!P0 IMAD.MOV.U32 R6, RZ, RZ, R205 ;  /* 0x000000ffff068224 */ /* 0x001fe400078e00cd */
[----:B---3--:R-:W-:Y:S01]  /*101c0*/  @!P0 IMAD.MOV.U32 R7, RZ, RZ, R206 ;  /* 0x000000ffff078224 */ /* 0x008fe200078e00ce */
[----:B------:R-:W3:Y:S04]  /*101d0*/  LDL R205, [R1+0x570] ;  /* 0x0005700001cd7983 */ /* 0x000ee80000100800 */
[----:B------:R2:W4:Y:S01]  /*101e0*/  @!P0 LDG.E.U16 R173, desc[UR14][R6.64] ;  /* 0x0000000e06ad8981 */ /* 0x000522000c1e1500 */
[----:B------:R-:W-:-:S02]  /*101f0*/  IMAD.MOV.U32 R232, RZ, RZ, R233 ;  /* 0x000000ffffe87224 */ /* 0x000fc400078e00e9 */
[----:B------:R-:W-:Y:S02]  /*10200*/  IMAD.MOV.U32 R233, RZ, RZ, R234 ;  /* 0x000000ffffe97224 */ /* 0x000fe400078e00ea */
[----:B--2---:R-:W-:Y:S02]  /*10210*/  @!P0 IMAD.MOV.U32 R6, RZ, RZ, R203 ;  /* 0x000000ffff068224 */ /* 0x004fe400078e00cb */
[----:B------:R-:W-:Y:S02]  /*10220*/  @!P0 IMAD.MOV.U32 R7, RZ, RZ, R241 ;  /* 0x000000ffff078224 */ /* 0x000fe400078e00f1 */
[----:B------:R-:W-:Y:S02]  /*10230*/  IMAD.MOV.U32 R234, RZ, RZ, R247 ;  /* 0x000000ffffea7224 */ /* 0x000fe400078e00f7 */
[----:B------:R-:W2:Y:S04]  /*10240*/  LDL.LU R247, [R1+0x2ac] ;  /* 0x0002ac0001f77983 */ /* 0x000ea80000300800 */
[----:B------:R0:W4:Y:S04]  /*10250*/  @!P0 LDG.E.U16 R172, desc[UR14][R6.64] ;  /* 0x0000000e06ac8981 */ /* 0x000128000c1e1500 */
[----:B------:R1:W-:Y:S01]  /*10260*/  STL [R1+0x82c], R241 ;  /* 0x00082cf101007387 */ /* 0x0003e20000100800 */
[----:B0-----:R-:W-:-:S02]  /*10270*/  @!P0 IMAD.MOV.U32 R6, RZ, RZ, R244 ;  /* 0x000000ffff068224 */ /* 0x001fc400078e00f4 */
[----:B------:R-:W-:Y:S01]  /*10280*/  @!P0 IMAD.MOV.U32 R7, RZ, RZ, R240 ;  /* 0x000000ffff078224 */ /* 0x000fe200078e00f0 */
[----:B-1----:R-:W3:Y:S04]  /*10290*/  LDL R241, [R1+0x590] ;  /* 0x0005900001f17983 */ /* 0x002ee80000100800 */
[----:B------:R0:W-:Y:S04]  /*102a0*/  STL [R1+0x834], R244 ;  /* 0x000834f401007387 */ /* 0x0001e80000100800 */
[----:B------:R1:W4:Y:S04]  /*102b0*/  @!P0 LDG.E.U16 R171, desc[UR14][R6.64] ;  /* 0x0000000e06ab8981 */ /* 0x000328000c1e1500 */
[----:B0-----:R-:W2:Y:S04]  /*102c0*/  LDL R244, [R1+0x56c] ;  /* 0x00056c0001f47983 */ /* 0x001ea80000100800 */
[----:B------:R0:W-:Y:S01]  /*102d0*/  STL [R1+0x830], R240 ;  /* 0x000830f001007387 */ /* 0x0001e20000100800 */
[----:B-1----:R-:W-:-:S02]  /*102e0*/  @!P0 IMAD.MOV.U32 R6, RZ, RZ, R251 ;  /* 0x000000ffff068224 */ /* 0x002fc400078e00fb */
[----:B------:R-:W-:-:S05]  /*102f0*/  @!P0 IMAD.MOV.U32 R7, RZ, RZ, R250 ;  /* 0x000000ffff078224 */ /* 0x000fca00078e00fa */
[----:B------:R1:W4:Y:S04]  /*10300*/  @!P0 LDG.E.U16 R170, desc[UR14][R6.64] ;  /* 0x0000000e06aa8981 */ /* 0x000328000c1e1500 */
[----:B0-----:R-:W4:Y:S04]  /*10310*/  LDL.LU R240, [R1+0x24c] ;  /* 0x00024c0001f07983 */ /* 0x001f280000300800 */
[----:B------:R0:W-:Y:S01]  /*10320*/  STL [R1+0x83c], R251 ;  /* 0x00083cfb01007387 */ /* 0x0001e20000100800 */
[----:B-1----:R-:W-:Y:S02]  /*10330*/  @!P0 IMAD.MOV.U32 R6, RZ, RZ, R243 ;  /* 0x000000ffff068224 */ /* 0x002fe400078e00f3 */
[----:B------:R-:W-:Y:S01]  /*10340*/  @!P0 IMAD.MOV.U32 R7, RZ, RZ, R242 ;  /* 0x000000ffff078224 */ /* 0x000fe200078e00f2 */
[----:B0-----:R-:W4:Y:S04]  /*10350*/  LDL.LU R251, [R1+0x230] ;  /* 0x0002300001fb7983 */ /* 0x001f280000300800 */
[----:B------:R0:W-:Y:S04]  /*10360*/  STL [R1+0x838], R250 ;  /* 0x000838fa01007387 */ /* 0x0001e80000100800 */
[----:B0-----:R-:W2:Y:S04]  /*10370*/  LDL R250, [R1+0x58c] ;  /* 0x00058c0001fa7983 */ /* 0x001ea80000100800 */
[----:B------:R0:W-:Y:S04]  /*10380*/  STL [R1+0x844], R243 ;  /* 0x000844f301007387 */ /* 0x0001e80000100800 */
[----:B0-----:R-:W3:Y:S04]  /*10390*/  LDL R243, [R1+0x7ac] ;  /* 0x0007ac0001f37983 */ /* 0x001ee80000100800 */
[----:B------:R0:W-:Y:S04]  /*103a0*/  STL [R1+0x840], R242 ;  /* 0x000840f201007387 */ /* 0x0001e80000100800 */
[----:B0-----:R-:W4:Y:S01]  /*103b0*/  LDL R242, [R1+0x7a8] ;  /* 0x0007a80001f27983 */ /* 0x001f220000100800 */
[----:B------:R-:W-:-:S02]  /*103c0*/  PRMT R169, RZ, 0x7610, R169 ;  /* 0x00007610ffa97816 */ /* 0x000fc400000000a9 */
[----:B------:R-:W-:-:S04]  /*103d0*/  PRMT R168, RZ, 0x7610, R168 ;  /* 0x00007610ffa87816 */ /* 0x000fc800000000a8 */
[----:B------:R3:W2:Y:S01]  /*103e0*/  @!P0 LDG.E.U16 R169, desc[UR14][R6.64] ;  /* 0x0000000e06a98981 */ /* 0x0006a2000c1e1500 */
[----:B------:R-:W-:Y:S02]  /*103f0*/  PRMT R167, RZ, 0x7610, R167 ;  /* 0x00007610ffa77816 */ /* 0x000fe400000000a7 */
[----:B------:R-:W-:Y:S01]  /*10400*/  PRMT R166, RZ, 0x7610, R166 ;  /* 0x00007610ffa67816 */ /* 0x000fe200000000a6 */
[----:B---3--:R-:W-:Y:S02]  /*10410*/  @!P0 IMAD.MOV.U32 R6, RZ, RZ, R243 ;  /* 0x000000ffff068224 */ /* 0x008fe400078e00f3 */
[----:B------:R-:W3:Y:S01]  /*10420*/  LDL R243, [R1+0x52c] ;  /* 0x00052c0001f37983 */ /* 0x000ee20000100800 */
[----:B----4-:R-:W-:-:S03]  /*10430*/  @!P0 IMAD.MOV.U32 R7, RZ, RZ, R242 ;  /* 0x000000ffff078224 */ /* 0x010fc600078e00f2 */
[----:B------:R0:W-:Y:S04]  /*10440*/  STS.U16 [R2+UR12+0x4000], R165 ;  /* 0x004000a502007988 */ /* 0x0001e8000800040c */
[----:B------:R1:W4:Y:S04]  /*10450*/  @!P0 LDG.E.U16 R168, desc[UR14][R6.64] ;  /* 0x0000000e06a88981 */ /* 0x000328000c1e1500 */
[----:B------:R0:W-:Y:S01]  /*10460*/  STS.U16 [R2+UR12+0x6000], R164 ;  /* 0x006000a402007988 */ /* 0x0001e2000800040c */
[----:B------:R-:W-:-:S03]  /*10470*/  PRMT R163, RZ, 0x7610, R163 ;  /* 0x00007610ffa37816 */ /* 0x000fc600000000a3 */
[----:B------:R-:W4:Y:S01]  /*10480*/  LDL R242, [R1+0x7d4] ;  /* 0x0007d40001f27983 */ /* 0x000f220000100800 */
[----:B-1----:R-:W-:Y:S02]  /*10490*/  @!P0 IMAD.MOV.U32 R6, RZ, RZ, R241 ;  /* 0x000000ffff068224 */ /* 0x002fe400078e00f1 */
[----:B--2---:R-:W-:Y:S01]  /*104a0*/  @!P0 IMAD.MOV.U32 R7, RZ, RZ, R250 ;  /* 0x000000ffff078224 */ /* 0x004fe200078e00fa */
[----:B------:R-:W2:Y:S04]  /*104b0*/  LDL R241, [R1+0x530] ;  /* 0x0005300001f17983 */ /* 0x000ea80000100800 */
[----:B------:R1:W4:Y:S04]  /*104c0*/  @!P0 LDG.E.U16 R167, desc[UR14][R6.64] ;  /* 0x0000000e06a78981 */ /* 0x000328000c1e1500 */
[----:B------:R-:W3:Y:S01]  /*104d0*/  LDL R250, [R1+0x550] ;  /* 0x0005500001fa7983 */ /* 0x000ee20000100800 */
[----:B-1----:R-:W-:-:S02]  /*104e0*/  @!P0 IMAD.MOV.U32 R6, RZ, RZ, R205 ;  /* 0x000000ffff068224 */ /* 0x002fc400078e00cd */
[----:B------:R-:W-:Y:S01]  /*104f0*/  @!P0 IMAD.MOV.U32 R7, RZ, RZ, R244 ;  /* 0x000000ffff078224 */ /* 0x000fe200078e00f4 */
[----:B------:R-:W4:Y:S04]  /*10500*/  LDL R205, [R1+0x510] ;  /* 0x0005100001cd7983 */ /* 0x000f280000100800 */
[----:B------:R3:W4:Y:S04]  /*10510*/  @!P0 LDG.E.U16 R166, desc[UR14][R6.64] ;  /* 0x0000000e06a68981 */ /* 0x000728000c1e1500 */
[----:B------:R-:W4:Y:S04]  /*10520*/  LDL R244, [R1+0x50c] ;  /* 0x00050c0001f47983 */ /* 0x000f280000100800 */
[----:B------:R-:W2:Y:S01]  /*10530*/  LDL R7, [R1+0x54c] ;  /* 0x00054c0001077983 */ /* 0x000ea20000100800 */
[----:B0-----:R-:W-:-:S02]  /*10540*/  PRMT R165, RZ, 0x7610, R165 ;  /* 0x00007610ffa57816 */ /* 0x001fc400000000a5 */
[----:B------:R-:W-:Y:S01]  /*10550*/  PRMT R164, RZ, 0x7610, R164 ;  /* 0x00007610ffa47816 */ /* 0x000fe200000000a4 */
[----:B------:R-:W-:Y:S04]  /*10560*/  STS.U16 [R2+UR12+0x4400], R158 ;  /* 0x0044009e02007988 */ /* 0x000fe8000800040c */
        /* <DEDUP_REMOVED lines=11> */
[----:B------:R-:W-:Y:S01]  /*10620*/  STS.U16 [R2+UR12+0x7c00], R15 ;  /* 0x007c000f02007988 */ /* 0x000fe2000800040c */
[----:B---3--:R-:W-:-:S03]  /*10630*/  @!P0 IMAD.MOV.U32 R6, RZ, RZ, R250 ;  /* 0x000000ffff068224 */ /* 0x008fc600078e00fa */
[----:B------:R-:W3:Y:S04]  /*10640*/  LDL R250, [R1+0x4cc] ;  /* 0x0004cc0001fa7983 */ /* 0x000ee80000100800 */
[----:B--2---:R0:W2:Y:S02]  /*10650*/  @!P0 LDG.E.U16 R165, desc[UR14][R6.64] ;  /* 0x0000000e06a58981 */ /* 0x0040a4000c1e1500 */
[----:B0-----:R-:W-:Y:S02]  /*10660*/  @!P0 IMAD.MOV.U32 R6, RZ, RZ, R241 ;  /* 0x000000ffff068224 */ /* 0x001fe400078e00f1 */
[----:B------:R-:W-:Y:S01]  /*10670*/  @!P0 IMAD.MOV.U32 R7, RZ, RZ, R243 ;  /* 0x000000ffff078224 */ /* 0x000fe200078e00f3 */
[----:B------:R-:W3:Y:S04]  /*10680*/  LDL R241, [R1+0x4d0] ;  /* 0x0004d00001f17983 */ /* 0x000ee80000100800 */
[----:B------:R4:W2:Y:S04]  /*10690*/  @!P0 LDG.E.U16 R164, desc[UR14][R6.64] ;  /* 0x0000000e06a48981 */ /* 0x0008a8000c1e1500 */
[----:B------:R-:W3:Y:S01]  /*106a0*/  LDL R243, [R1+0x4f0] ;  /* 0x0004f00001f37983 */ /* 0x000ee20000100800 */
[----:B----4-:R-:W-:-:S02]  /*106b0*/  @!P0 IMAD.MOV.U32 R6, RZ, RZ, R205 ;  /* 0x000000ffff068224 */ /* 0x010fc400078e00cd */
[----:B------:R-:W-:Y:S01]  /*106c0*/  @!P0 IMAD.MOV.U32 R7, RZ, RZ, R244 ;  /* 0x000000ffff078224 */ /* 0x000fe200078e00f4 */
[----:B------:R-:W4:Y:S04]  /*106d0*/  LDL R205, [R1+0x4b0] ;  /* 0x0004b00001cd7983 */ /* 0x000f280000100800 */
[----:B------:R3:W2:Y:S04]  /*106e0*/  @!P0 LDG.E.U16 R163, desc[UR14][R6.64] ;  /* 0x0000000e06a38981 */ /* 0x0006a8000c1e1500 */
[----:B------:R-:W2:Y:S04]  /*106f0*/  LDL R244, [R1+0x4ac] ;  /* 0x0004ac0001f47983 */ /* 0x000ea80000100800 */
[----:B------:R-:W4:Y:S04]  /*10700*/  LDL R7, [R1+0x4ec] ;  /* 0x0004ec0001077983 */ /* 0x000f280000100800 */
[----:B------:R0:W-:Y:S04]  /*10710*/  STL [R1+0x848], R2 ;  /* 0x0008480201007387 */ /* 0x0001e80000100800 */
[----:B0-----:R-:W2:Y:S01]  /*10720*/  LDL R2, [R1+0x490] ;  /* 0x0004900001027983 */ /* 0x001ea20000100800 */
[----:B------:R-:W-:-:S02]  /*10730*/  PRMT R162, RZ, 0x7610, R162 ;  /* 0x00007610ffa27816 */ /* 0x000fc400000000a2 */
[----:B------:R-:W-:Y:S01]  /*10740*/  PRMT R161, RZ, 0x7610, R161 ;  /* 0x00007610ffa17816 */ /* 0x000fe200000000a1 */
[----:B------:R0:W-:Y:S04]  /*10750*/  STS.U16 [R242+UR12+0x100], R211 ;  /* 0x000100d3f2007988 */ /* 0x0001e8000800040c */
[----:B0-----:R-:W2:Y:S01]  /*10760*/  LDL R211, [R1+0x470] ;  /* 0x0004700001d37983 */ /* 0x001ea20000100800 */
[----:B------:R-:W-:-:S03]  /*10770*/  PRMT R160, RZ, 0x7610, R160 ;  /* 0x00007610ffa07816 */ /* 0x000fc600000000a0 */
[----:B------:R0:W-:Y:S04]  /*10780*/  STS.U16 [R242+UR12+0x500], R210 ;  /* 0x000500d2f2007988 */ /* 0x0001e8000800040c */
[----:B0-----:R-:W2:Y:S04]  /*10790*/  LDL R210, [R1+0x44c] ;  /* 0x00044c0001d27983 */ /* 0x001ea80000100800 */
[----:B------:R0:W-:Y:S04]  /*107a0*/  STS.U16 [R242+UR12+0x900], R209 ;  /* 0x000900d1f2007988 */ /* 0x0001e8000800040c */
[----:B0-----:R-:W2:Y:S01]  /*107b0*/  LDL R209, [R1+0x42c] ;  /* 0x00042c0001d17983 */ /* 0x001ea20000100800 */
[----:B---3--:R-:W-:-:S03]  /*107c0*/  @!P0 IMAD.MOV.U32 R6, RZ, RZ, R243 ;  /* 0x000000ffff068224 */ /* 0x008fc600078e00f3 */
[----:B------:R-:W3:Y:S04]  /*107d0*/  LDL R243, [R1+0x48c] ;  /* 0x00048c0001f37983 */ /* 0x000ee80000100800 */
[----:B----4-:R0:W4:Y:S02]  /*107e0*/  @!P0 LDG.E.U16 R162, desc[UR14][R6.64] ;  /* 0x0000000e06a28981 */ /* 0x010124000c1e1500 */
[----:B0-----:R-:W-:Y:S02]  /*107f0*/  @!P0 IMAD.MOV.U32 R6, RZ, RZ, R241 ;  /* 0x000000ffff068224 */ /* 0x001fe400078e00f1 */
[----:B------:R-:W-:Y:S02]  /*10800*/  IMAD.MOV.U32 R241, RZ, RZ, R232 ;  /* 0x000000fffff17224 */ /* 0x000fe400078e00e8 */
[----:B------:R-:W-:-:S02]  /*10810*/  @!P0 IMAD.MOV.U32 R7, RZ, RZ, R250 ;  /* 0x000000ffff078224 */ /* 0x000fc400078e00fa */
[----:B------:R-:W-:Y:S02]  /*10820*/  IMAD.MOV.U32 R232, RZ, RZ, R233 ;  /* 0x000000ffffe87224 */ /* 0x000fe400078e00e9 */
[----:B------:R-:W4:Y:S04]  /*10830*/  LDL R233, [R1+0x46c] ;  /* 0x00046c0001e97983 */ /* 0x000f280000100800 */
[----:B------:R0:W4:Y:S02]  /*10840*/  @!P0 LDG.E.U16 R161, desc[UR14][R6.64] ;  /* 0x0000000e06a18981 */ /* 0x000124000c1e1500 */
[----:B0-----:R-:W-:Y:S02]  /*10850*/  @!P0 IMAD.MOV.U32 R6, RZ, RZ, R205 ;  /* 0x000000ffff068224 */ /* 0x001fe400078e00cd */
[----:B------:R-:W4:Y:S01]  /*10860*/  LDL R205, [R1+0x450] ;  /* 0x0004500001cd7983 */ /* 0x000f220000100800 */
[----:B--2---:R-:W-:Y:S01]  /*10870*/  @!P0 IMAD.MOV.U32 R7, RZ, RZ, R244 ;  /* 0x000000ffff078224 */ /* 0x004fe200078e00f4 */
[----:B------:R-:W-:-:S02]  /*10880*/  PRMT R159, RZ, 0x7610, R159 ;  /* 0x00007610ff9f7816 */ /* 0x000fc4000000009f */
[----:B------:R-:W-:Y:S01]  /*10890*/  PRMT R158, RZ, 0x7610, R158 ;  /* 0x00007610ff9e7816 */ /* 0x000fe2000000009e */
[----:B------:R-:W2:Y:S04]  /*108a0*/  LDL R244, [R1+0x40c] ;  /* 0x00040c0001f47983 */ /* 0x000ea80000100800 */
[----:B------:R0:W2:Y:S02]  /*108b0*/  @!P0 LDG.E.U16 R160, desc[UR14][R6.64] ;  /* 0x0000000e06a08981 */ /* 0x0000a4000c1e1500 */
[----:B0-----:R-:W-:Y:S02]  /*108c0*/  @!P0 IMAD.MOV.U32 R6, RZ, RZ, R2 ;  /* 0x000000ffff068224 */ /* 0x001fe400078e0002 */
[----:B------:R-:W2:Y:S01]  /*108d0*/  LDL R2, [R1+0x430] ;  /* 0x0004300001027983 */ /* 0x000ea20000100800 */
[----:B------:R-:W-:Y:S01]  /*108e0*/  PRMT R157, RZ, 0x7610, R157 ;  /* 0x00007610ff9d7816 */ /* 0x000fe2000000009d */
[----:B---3--:R-:W-:-:S02]  /*108f0*/  @!P0 IMAD.MOV.U32 R7, RZ, RZ, R243 ;  /* 0x000000ffff078224 */ /* 0x008fc400078e00f3 */
[----:B------:R-:W3:Y:S04]  /*10900*/  LDL R243, [R1+0x410] ;  /* 0x0004100001f37983 */ /* 0x000ee80000100800 */
[----:B------:R0:W3:Y:S02]  /*10910*/  @!P0 LDG.E.U16 R159, desc[UR14][R6.64] ;  /* 0x0000000e069f8981 */ /* 0x0000e4000c1e1500 */
[----:B0-----:R-:W-:Y:S02]  /*10920*/  @!P0 IMAD.MOV.U32 R6, RZ, RZ, R211 ;  /* 0x000000ffff068224 */ /* 0x001fe400078e00d3 */
[----:B------:R-:W3:Y:S01]  /*10930*/  LDL R211, [R1+0x3cc] ;  /* 0x0003cc0001d37983 */ /* 0x000ee20000100800 */
[----:B----4-:R-:W-:Y:S02]  /*10940*/  @!P0 IMAD.MOV.U32 R7, RZ, RZ, R233 ;  /* 0x000000ffff078224 */ /* 0x010fe400078e00e9 */
[----:B------:R-:W-:-:S02]  /*10950*/  IMAD.MOV.U32 R233, RZ, RZ, R234 ;  /* 0x000000ffffe97224 */ /* 0x000fc400078e00ea */
[----:B------:R-:W4:Y:S04]  /*10960*/  LDL R234, [R1+0x3f0] ;  /* 0x0003f00001ea7983 */ /* 0x000f280000100800 */
[----:B------:R0:W4:Y:S02]  /*10970*/  @!P0 LDG.E.U16 R158, desc[UR14][R6.64] ;  /* 0x0000000e069e8981 */ /* 0x000124000c1e1500 */
[----:B0-----:R-:W-:Y:S02]  /*10980*/  @!P0 IMAD.MOV.U32 R6, RZ, RZ, R205 ;  /* 0x000000ffff068224 */ /* 0x001fe400078e00cd */
[----:B------:R-:W-:Y:S02]  /*10990*/  IMAD.MOV.U32 R205, RZ, RZ, R236 ;  /* 0x000000ffffcd7224 */ /* 0x000fe400078e00ec */
[----:B------:R-:W4:Y:S01]  /*109a0*/  LDL R236, [R1+0x3ec] ;  /* 0x0003ec0001ec7983 */ /* 0x000f220000100800 */
[----:B------:R-:W-:-:S03]  /*109b0*/  @!P0 IMAD.MOV.U32 R7, RZ, RZ, R210 ;  /* 0x000000ffff078224 */ /* 0x000fc600078e00d2 */
[----:B------:R-:W4:Y:S04]  /*109c0*/  LDL R210, [R1+0x3d0] ;  /* 0x0003d00001d27983 */ /* 0x000f280000100800 */
[----:B------:R2:W4:Y:S02]  /*109d0*/  @!P0 LDG.E.U16 R157, desc[UR14][R6.64] ;  /* 0x0000000e069d8981 */ /* 0x000524000c1e1500 */
[----:B--2---:R-:W-:Y:S02]  /*109e0*/  @!P0 IMAD.MOV.U32 R6, RZ, RZ, R2 ;  /* 0x000000ffff068224 */ /* 0x004fe400078e0002 */
[----:B------:R-:W2:Y:S01]  /*109f0*/  LDL R2, [R1+0x3b0] ;  /* 0x0003b00001027983 */ /* 0x000ea20000100800 */
[----:B------:R-:W-:-:S03]  /*10a00*/  @!P0 IMAD.MOV.U32 R7, RZ, RZ, R209 ;  /* 0x000000ffff078224 */ /* 0x000fc600078e00d1 */
[----:B------:R-:W2:Y:S04]  /*10a10*/  LDL R209, [R1+0x3ac] ;  /* 0x0003ac0001d17983 */ /* 0x000ea80000100800 */
[----:B------:R0:W-:Y:S01]  /*10a20*/  STS.U16 [R242+UR12+0xd00], R156 ;  /* 0x000d009cf2007988 */ /* 0x0001e2000800040c */
[----:B------:R-:W-:Y:S02]  /*10a30*/  PRMT R155, RZ, 0x7610, R155 ;  /* 0x00007610ff9b7816 */ /* 0x000fe4000000009b */
[----:B0-----:R-:W-:-:S06]  /*10a40*/  PRMT R156, RZ, 0x7610, R156 ;  /* 0x00007610ff9c7816 */ /* 0x001fcc000000009c */
[----:B------:R0:W2:Y:S02]  /*10a50*/  @!P0 LDG.E.U16 R156, desc[UR14][R6.64] ;  /* 0x0000000e069c8981 */ /* 0x0000a4000c1e1500 */
[----:B0-----:R-:W-:Y:S02]  /*10a60*/  @!P0 IMAD.MOV.U32 R7, RZ, RZ, R244 ;  /* 0x000000ffff078224 */ /* 0x001fe400078e00f4 */
[----:B------:R0:W-:Y:S04]  /*10a70*/  STS.U16 [R242+UR12+0x1100], R154 ;  /* 0x0011009af2007988 */ /* 0x0001e8000800040c */
[----:B------:R-:W-:Y:S04]  /*10a80*/  STS.U16 [R242+UR12+0x1500], R20 ;  /* 0x00150014f2007988 */ /* 0x000fe8000800040c */
[----:B------:R-:W-:Y:S01]  /*10a90*/  STS.U16 [R242+UR12+0x1900], R19 ;  /* 0x00190013f2007988 */ /* 0x000fe2000800040c */
[----:B0-----:R-:W-:-:S03]  /*10aa0*/  PRMT R154, RZ, 0x7610, R154 ;  /* 0x00007610ff9a7816 */ /* 0x001fc6000000009a */
[----:B------:R-:W-:Y:S04]  /*10ab0*/  STS.U16 [R242+UR12+0x1d00], R21 ;  /* 0x001d0015f2007988 */ /* 0x000fe8000800040c */
[----:B------:R0:W-:Y:S04]  /*10ac0*/  STS.U16 [R242+UR12+0x2100], R213 ;  /* 0x002100d5f2007988 */ /* 0x0001e8000800040c */
[----:B------:R1:W-:Y:S01]  /*10ad0*/  STS.U16 [R242+UR12+0x2500], R219 ;  /* 0x002500dbf2007988 */ /* 0x0003e2000800040c */
[----:B------:R-:W-:-:S03]  /*10ae0*/  PRMT R152, RZ, 0x7610, R152 ;  /* 0x00007610ff987816 */ /* 0x000fc60000000098 */
[----:B0-----:R-:W2:Y:S04]  /*10af0*/  LDL R213, [R1+0x370] ;  /* 0x0003700001d57983 */ /* 0x001ea80000100800 */
[----:B-1----:R-:W2:Y:S01]  /*10b00*/  LDL R219, [R1+0x36c] ;  /* 0x00036c0001db7983 */ /* 0x002ea20000100800 */
[----:B---3--:R-:W-:-:S05]  /*10b10*/  @!P0 IMAD.MOV.U32 R6, RZ, RZ, R243 ;  /* 0x000000ffff068224 */ /* 0x008fca00078e00f3 */
[----:B------:R4:W3:Y:S02]  /*10b20*/  @!P0 LDG.E.U16 R155, desc[UR14][R6.64] ;  /* 0x0000000e069b8981 */ /* 0x0008e4000c1e1500 */
[----:B----4-:R-:W-:Y:S02]  /*10b30*/  @!P0 IMAD.MOV.U32 R6, RZ, RZ, R234 ;  /* 0x000000ffff068224 */ /* 0x010fe400078e00ea */
[----:B------:R-:W4:Y:S01]  /*10b40*/  LDL R234, [R1+0x390] ;  /* 0x0003900001ea7983 */ /* 0x000f220000100800 */
[----:B------:R-:W-:Y:S02]  /*10b50*/  @!P0 IMAD.MOV.U32 R7, RZ, RZ, R236 ;  /* 0x000000ffff078224 */ /* 0x000fe400078e00ec */
[----:B------:R-:W-:Y:S02]  /*10b60*/  IMAD.MOV.U32 R236, RZ, RZ, R237 ;  /* 0x000000ffffec7224 */ /* 0x000fe400078e00ed */
[----:B------:R-:W3:Y:S04]  /*10b70*/  LDL R237, [R1+0x38c] ;  /* 0x00038c0001ed7983 */ /* 0x000ee80000100800 */
[----:B------:R0:W3:Y:S02]  /*10b80*/  @!P0 LDG.E.U16 R154, desc[UR14][R6.64] ;  /* 0x0000000e069a8981 */ /* 0x0000e4000c1e1500 */
[----:B0-----:R-:W-:-:S02]  /*10b90*/  @!P0 IMAD.MOV.U32 R6, RZ, RZ, R210 ;  /* 0x000000ffff068224 */ /* 0x001fc400078e00d2 */
[----:B------:R-:W-:Y:S01]  /*10ba0*/  @!P0 IMAD.MOV.U32 R7, RZ, RZ, R211 ;  /* 0x000000ffff078224 */ /* 0x000fe200078e00d3 */
[----:B------:R-:W3:Y:S04]  /*10bb0*/  LDL R210, [R1+0x350] ;  /* 0x0003500001d27983 */ /* 0x000ee80000100800 */
[----:B------:R-:W3:Y:S04]  /*10bc0*/  LDL R211, [R1+0x34c] ;  /* 0x00034c0001d37983 */ /* 0x000ee80000100800 */
[----:B------:R2:W3:Y:S02]  /*10bd0*/  @!P0 LDG.E.U16 R152, desc[UR14][R6.64] ;  /* 0x0000000e06988981 */ /* 0x0004e4000c1e1500 */
[----:B--2---:R-:W-:-:S02]  /*10be0*/  @!P0 IMAD.MOV.U32 R6, RZ, RZ, R2 ;  /* 0x000000ffff068224 */ /* 0x004fc400078e0002 */
[----:B------:R-:W2:Y:S01]  /*10bf0*/  LDL R2, [R1+0x330] ;  /* 0x0003300001027983 */ /* 0x000ea20000100800 */
[----:B------:R-:W-:-:S03]  /*10c00*/  @!P0 IMAD.MOV.U32 R7, RZ, RZ, R209 ;  /* 0x000000ffff078224 */ /* 0x000fc600078e00d1 */
[----:B------:R-:W2:Y:S01]  /*10c10*/  LDL R209, [R1+0x32c] ;  /* 0x00032c0001d17983 */ /* 0x000ea20000100800 */
[----:B------:R-:W-:Y:S02]  /*10c20*/  PRMT R23, RZ, 0x7610, R23 ;  /* 0x00007610ff177816 */ /* 0x000fe40000000017 */
[----:B------:R-:W-:-:S04]  /*10c30*/  PRMT R22, RZ, 0x7610, R22 ;  /* 0x00007610ff167816 */ /* 0x000fc80000000016 */
[----:B------:R4:W2:Y:S01]  /*10c40*/  @!P0 LDG.E.U16 R23, desc[UR14][R6.64] ;  /* 0x0000000e06178981 */ /* 0x0008a2000c1e1500 */
[----:B------:R-:W-:Y:S01]  /*10c50*/  PRMT R21, RZ, 0x7610, R21 ;  /* 0x00007610ff157816 */ /* 0x000fe20000000015 */
[----:B------:R-:W-:Y:S01]  /*10c60*/  IMAD.MOV.U32 R244, RZ, RZ, R238 ;  /* 0x000000fffff47224 */ /* 0x000fe200078e00ee */
[----:B------:R-:W-:Y:S01]  /*10c70*/  PRMT R20, RZ, 0x7610, R20 ;  /* 0x00007610ff147816 */ /* 0x000fe20000000014 */
[----:B------:R-:W-:Y:S02]  /*10c80*/  IMAD.MOV.U32 R238, RZ, RZ, R143 ;  /* 0x000000ffffee7224 */ /* 0x000fe400078e008f */
[----:B------:R-:W2:Y:S01]  /*10c90*/  LDL R143, [R1+0x310] ;  /* 0x00031000018f7983 */ /* 0x000ea20000100800 */
[----:B----4-:R-:W-:Y:S02]  /*10ca0*/  @!P0 IMAD.MOV.U32 R6, RZ, RZ, R234 ;  /* 0x000000ffff068224 */ /* 0x010fe400078e00ea */
[----:B---3--:R-:W-:-:S05]  /*10cb0*/  @!P0 IMAD.MOV.U32 R7, RZ, RZ, R237 ;  /* 0x000000ffff078224 */ /* 0x008fca00078e00ed */
[----:B------:R0:W3:Y:S01]  /*10cc0*/  @!P0 LDG.E.U16 R22, desc[UR14][R6.64] ;  /* 0x0000000e06168981 */ /* 0x0000e2000c1e1500 */
[----:B------:R-:W-:-:S03]  /*10cd0*/  IMAD.MOV.U32 R237, RZ, RZ, R146 ;  /* 0x000000ffffed7224 */ /* 0x000fc600078e0092 */
[----:B------:R-:W4:Y:S01]  /*10ce0*/  LDL R146, [R1+0x30c] ;  /* 0x00030c0001927983 */ /* 0x000f220000100800 */
[----:B0-----:R-:W-:Y:S02]  /*10cf0*/  @!P0 IMAD.MOV.U32 R6, RZ, RZ, R213 ;  /* 0x000000ffff068224 */ /* 0x001fe400078e00d5 */
[----:B------:R-:W-:-:S05]  /*10d00*/  @!P0 IMAD.MOV.U32 R7, RZ, RZ, R219 ;  /* 0x000000ffff078224 */ /* 0x000fca00078e00db */
[----:B------:R0:W3:Y:S01]  /*10d10*/  @!P0 LDG.E.U16 R21, desc[UR14][R6.64] ;  /* 0x0000000e06158981 */ /* 0x0000e2000c1e1500 */
[----:B------:R-:W-:-:S03]  /*10d20*/  IMAD.MOV.U32 R234, RZ, RZ, R147 ;  /* 0x000000ffffea7224 */ /* 0x000fc600078e0093 */
[----:B------:R-:W3:Y:S01]  /*10d30*/  LDL R147, [R1+0x2ec] ;  /* 0x0002ec0001937983 */ /* 0x000ee20000100800 */
[----:B0-----:R-:W-:Y:S02]  /*10d40*/  @!P0 IMAD.MOV.U32 R6, RZ, RZ, R210 ;  /* 0x000000ffff068224 */ /* 0x001fe400078e00d2 */
[----:B------:R-:W-:Y:S01]  /*10d50*/  @!P0 IMAD.MOV.U32 R7, RZ, RZ, R211 ;  /* 0x000000ffff078224 */ /* 0x000fe200078e00d3 */
[----:B------:R-:W3:Y:S04]  /*10d60*/  LDL R210, [R1+0x2d0] ;  /* 0x0002d00001d27983 */ /* 0x000ee80000100800 */
[----:B------:R2:W3:Y:S04]  /*10d70*/  @!P0 LDG.E.U16 R20, desc[UR14][R6.64] ;  /* 0x0000000e06148981 */ /* 0x0004e8000c1e1500 */
[----:B------:R-:W3:Y:S01]  /*10d80*/  LDL R211, [R1+0x2cc] ;  /* 0x0002cc0001d37983 */ /* 0x000ee20000100800 */
[----:B--2---:R-:W-:-:S03]  /*10d90*/  @!P0 IMAD.MOV.U32 R6, RZ, RZ, R2 ;  /* 0x000000ffff068224 */ /* 0x004fc600078e0002 */
[----:B------:R-:W2:Y:S01]  /*10da0*/  LDL R2, [R1+0x2f0] ;  /* 0x0002f00001027983 */ /* 0x000ea20000100800 */
[----:B------:R-:W-:-:S03]  /*10db0*/  @!P0 IMAD.MOV.U32 R7, RZ, RZ, R209 ;  /* 0x000000ffff078224 */ /* 0x000fc600078e00d1 */
[----:B------:R-:W2:Y:S01]  /*10dc0*/  LDL R209, [R1+0x2b0] ;  /* 0x0002b00001d17983 */ /* 0x000ea20000100800 */
[----:B------:R-:W-:Y:S02]  /*10dd0*/  PRMT R19, RZ, 0x7610, R19 ;  /* 0x00007610ff137816 */ /* 0x000fe40000000013 */
[----:B------:R-:W-:-:S04]  /*10de0*/  PRMT R18, RZ, 0x7610, R18 ;  /* 0x00007610ff127816 */ /* 0x000fc80000000012 */
[----:B------:R0:W2:Y:S02]  /*10df0*/  @!P0 LDG.E.U16 R19, desc[UR14][R6.64] ;  /* 0x0000000e06138981 */ /* 0x0000a4000c1e1500 */
[----:B0-----:R-:W-:Y:S02]  /*10e00*/  @!P0 IMAD.MOV.U32 R6, RZ, RZ, R143 ;  /* 0x000000ffff068224 */ /* 0x001fe400078e008f */
[----:B------:R-:W2:Y:S01]  /*10e10*/  LDL.LU R143, [R1+0x28c] ;  /* 0x00028c00018f7983 */ /* 0x000ea20000300800 */
[----:B------:R-:W-:Y:S02]  /*10e20*/  PRMT R17, RZ, 0x7610, R17 ;  /* 0x00007610ff117816 */ /* 0x000fe40000000011 */
[----:B------:R-:W-:Y:S01]  /*10e30*/  PRMT R16, RZ, 0x7610, R16 ;  /* 0x00007610ff107816 */ /* 0x000fe20000000010 */
[----:B------:R-:W-:Y:S02]  /*10e40*/  IMAD.MOV.U32 R250, RZ, RZ, R205 ;  /* 0x000000fffffa7224 */ /* 0x000fe400078e00cd */
[----:B----4-:R-:W-:-:S02]  /*10e50*/  @!P0 IMAD.MOV.U32 R7, RZ, RZ, R146 ;  /* 0x000000ffff078224 */ /* 0x010fc400078e0092 */
[----:B------:R-:W4:Y:S04]  /*10e60*/  LDL.LU R146, [R1+0x290] ;  /* 0x0002900001927983 */ /* 0x000f280000300800 */
[----:B------:R3:W4:Y:S02]  /*10e70*/  @!P0 LDG.E.U16 R18, desc[UR14][R6.64] ;  /* 0x0000000e06128981 */ /* 0x000724000c1e1500 */
[----:B---3--:R-:W-:Y:S02]  /*10e80*/  @!P0 IMAD.MOV.U32 R7, RZ, RZ, R147 ;  /* 0x000000ffff078224 */ /* 0x008fe400078e0093 */
[----:B--2---:R-:W-:Y:S02]  /*10e90*/  @!P0 IMAD.MOV.U32 R6, RZ, RZ, R2 ;  /* 0x000000ffff068224 */ /* 0x004fe400078e0002 */
[----:B------:R-:W2:Y:S04]  /*10ea0*/  LDL.LU R2, [R1+0x26c] ;  /* 0x00026c0001027983 */ /* 0x000ea80000300800 */
[----:B------:R-:W3:Y:S04]  /*10eb0*/  LDL.LU R147, [R1+0x270] ;  /* 0x0002700001937983 */ /* 0x000ee80000300800 */
[----:B------:R0:W2:Y:S02]  /*10ec0*/  @!P0 LDG.E.U16 R17, desc[UR14][R6.64] ;  /* 0x0000000e06118981 */ /* 0x0000a4000c1e1500 */
[----:B0-----:R-:W-:-:S02]  /*10ed0*/  @!P0 IMAD.MOV.U32 R6, RZ, RZ, R210 ;  /* 0x000000ffff068224 */ /* 0x001fc400078e00d2 */
[----:B------:R-:W-:-:S05]  /*10ee0*/  @!P0 IMAD.MOV.U32 R7, RZ, RZ, R211 ;  /* 0x000000ffff078224 */ /* 0x000fca00078e00d3 */
[----:B------:R0:W2:Y:S02]  /*10ef0*/  @!P0 LDG.E.U16 R16, desc[UR14][R6.64] ;  /* 0x0000000e06108981 */ /* 0x0000a4000c1e1500 */
[----:B0-----:R-:W-:Y:S02]  /*10f00*/  @!P0 IMAD.MOV.U32 R6, RZ, RZ, R209 ;  /* 0x000000ffff068224 */ /* 0x001fe400078e00d1 */
[----:B------:R-:W2:Y:S04]  /*10f10*/  LDL R209, [R1+0x7d0] ;  /* 0x0007d00001d17983 */ /* 0x000ea80000100800 */
[----:B------:R-:W2:Y:S04]  /*10f20*/  LDL.LU R205, [R1+0x250] ;  /* 0x0002500001cd7983 */ /* 0x000ea80000300800 */
[----:B------:R-:W-:Y:S04]  /*10f30*/  STL [R1+0x88c], R247 ;  /* 0x00088cf701007387 */ /* 0x000fe80000100800 */
[----:B------:R-:W-:Y:S04]  /*10f40*/  STL.64 [R1+0xae0], R150 ;  /* 0x000ae09601007387 */ /* 0x000fe80000100a00 */
[----:B------:R-:W-:Y:S01]  /*10f50*/  STL.64 [R1+0xad8], R148 ;  /* 0x000ad89401007387 */ /* 0x000fe20000100a00 */
[----:B------:R-:W-:Y:S01]  /*10f60*/  PRMT R15, RZ, 0x7610, R15 ;  /* 0x00007610ff0f7816 */ /* 0x000fe2000000000f */
[----:B------:R-:W-:Y:S01]  /*10f70*/  @!P0 IMAD.MOV.U32 R7, RZ, RZ, R247 ;  /* 0x000000ffff078224 */ /* 0x000fe200078e00f7 */
[----:B------:R-:W-:-:S04]  /*10f80*/  PRMT R14, RZ, 0x7610, R14 ;  /* 0x00007610ff0e7816 */ /* 0x000fc8000000000e */
[----:B------:R0:W2:Y:S01]  /*10f90*/  @!P0 LDG.E.U16 R15, desc[UR14][R6.64] ;  /* 0x0000000e060f8981 */ /* 0x0000a2000c1e1500 */
[----:B------:R-:W-:Y:S01]  /*10fa0*/  PRMT R11, RZ, 0x7610, R11 ;  /* 0x00007610ff0b7816 */ /* 0x000fe2000000000b */
[----:B0-----:R-:W-:Y:S01]  /*10fb0*/  @!P0 IMAD.MOV.U32 R7, RZ, RZ, R143 ;  /* 0x000000ffff078224 */ /* 0x001fe200078e008f */
[----:B------:R-:W-:Y:S02]  /*10fc0*/  PRMT R10, RZ, 0x7610, R10 ;  /* 0x00007610ff0a7816 */ /* 0x000fe4000000000a */
[----:B------:R-:W-:Y:S02]  /*10fd0*/  PRMT R9, RZ, 0x7610, R9 ;  /* 0x00007610ff097816 */ /* 0x000fe40000000009 */
[----:B------:R-:W-:Y:S02]  /*10fe0*/  PRMT R8, RZ, 0x7610, R8 ;  /* 0x00007610ff087816 */ /* 0x000fe40000000008 */
[----:B------:R-:W-:Y:S01]  /*10ff0*/  PRMT R5, RZ, 0x7610, R5 ;  /* 0x00007610ff057816 */ /* 0x000fe20000000005 */
[----:B----4-:R-:W-:-:S05]  /*11000*/  @!P0 IMAD.MOV.U32 R6, RZ, RZ, R146 ;  /* 0x000000ffff068224 */ /* 0x010fca00078e0092 */
[----:B------:R0:W4:Y:S04]  /*11010*/  @!P0 LDG.E.U16 R14, desc[UR14][R6.64] ;  /* 0x0000000e060e8981 */ /* 0x000128000c1e1500 */
[----:B---3--:R-:W-:Y:S04]  /*11020*/  STL.64 [R1+0xad0], R146 ;  /* 0x000ad09201007387 */ /* 0x008fe80000100a00 */
[----:B------:R-:W-:Y:S04]  /*11030*/  STL.64 [R1+0xac8], R144 ;  /* 0x000ac89001007387 */ /* 0x000fe80000100a00 */
        /* <DEDUP_REMOVED lines=44> */
[----:B------:R-:W-:Y:S01]  /*11300*/  STL.64 [R1+0x960], R54 ;  /* 0x0009603601007387 */ /* 0x000fe20000100a00 */
[----:B0-----:R-:W-:-:S03]  /*11310*/  @!P0 IMAD.MOV.U32 R6, RZ, RZ, R147 ;  /* 0x000000ffff068224 */ /* 0x001fc600078e0093 */
[----:B------:R-:W-:Y:S01]  /*11320*/  STL.64 [R1+0x958], R52 ;  /* 0x0009583401007387 */ /* 0x000fe20000100a00 */
[----:B--2---:R-:W-:-:S03]  /*11330*/  @!P0 IMAD.MOV.U32 R7, RZ, RZ, R2 ;  /* 0x000000ffff078224 */ /* 0x004fc600078e0002 */
        /* <DEDUP_REMOVED lines=8> */
[----:B------:R0:W2:Y:S04]  /*113c0*/  @!P0 LDG.E.U16 R11, desc[UR14][R6.64] ;  /* 0x0000000e060b8981 */ /* 0x0000a8000c1e1500 */
[----:B------:R-:W-:Y:S04]  /*113d0*/  STL.64 [R1+0x910], R34 ;  /* 0x0009102201007387 */ /* 0x000fe80000100a00 */
[----:B------:R-:W-:Y:S01]  /*113e0*/  STL.64 [R1+0x908], R32 ;  /* 0x0009082001007387 */ /* 0x000fe20000100a00 */
[----:B0-----:R-:W-:-:S02]  /*113f0*/  @!P0 IMAD.MOV.U32 R6, RZ, RZ, R205 ;  /* 0x000000ffff068224 */ /* 0x001fc400078e00cd */
[----:B------:R-:W-:Y:S01]  /*11400*/  @!P0 IMAD.MOV.U32 R7, RZ, RZ, R240 ;  /* 0x000000ffff078224 */ /* 0x000fe200078e00f0 */
[----:B------:R-:W-:Y:S04]  /*11410*/  STL.64 [R1+0x900], R30 ;  /* 0x0009001e01007387 */ /* 0x000fe80000100a00 */
[----:B------:R-:W-:Y:S04]  /*11420*/  STL.64 [R1+0x8f8], R28 ;  /* 0x0008f81c01007387 */ /* 0x000fe80000100a00 */
[----:B------:R-:W-:Y:S04]  /*11430*/  STL.64 [R1+0x8f0], R26 ;  /* 0x0008f01a01007387 */ /* 0x000fe80000100a00 */
[----:B------:R-:W-:Y:S04]  /*11440*/  STL.64 [R1+0x8e8], R24 ;  /* 0x0008e81801007387 */ /* 0x000fe80000100a00 */
[----:B------:R0:W3:Y:S04]  /*11450*/  @!P0 LDG.E.U16 R10, desc[UR14][R6.64] ;  /* 0x0000000e060a8981 */ /* 0x0000e8000c1e1500 */
[----:B------:R-:W-:Y:S04]  /*11460*/  STL [R1+0x84c], R240 ;  /* 0x00084cf001007387 */ /* 0x000fe80000100800 */
[----:B------:R-:W-:Y:S01]  /*11470*/  STL [R1+0x854], R251 ;  /* 0x000854fb01007387 */ /* 0x000fe20000100800 */
[----:B0-----:R-:W-:-:S02]  /*11480*/  @!P0 IMAD.MOV.U32 R6, RZ, RZ, R251 ;  /* 0x000000ffff068224 */ /* 0x001fc400078e00fb */
[----:B------:R-:W-:Y:S01]  /*11490*/  @!P0 IMAD.MOV.U32 R7, RZ, RZ, R246 ;  /* 0x000000ffff078224 */ /* 0x000fe200078e00f6 */
[----:B------:R-:W-:Y:S04]  /*114a0*/  STL [R1+0x850], R246 ;  /* 0x000850f601007387 */ /* 0x000fe80000100800 */
[----:B------:R-:W-:Y:S04]  /*114b0*/  STL [R1+0x85c], R252 ;  /* 0x00085cfc01007387 */ /* 0x000fe80000100800 */
[----:B------:R0:W-:Y:S04]  /*114c0*/  STL [R1+0x858], R4 ;  /* 0x0008580401007387 */ /* 0x0001e80000100800 */
[----:B------:R1:W3:Y:S04]  /*114d0*/  @!P0 LDG.E.U16 R9, desc[UR14][R6.64] ;  /* 0x0000000e06098981 */ /* 0x0002e8000c1e1500 */
[----:B------:R-:W-:Y:S04]  /*114e0*/  STL [R1+0x864], R249 ;  /* 0x000864f901007387 */ /* 0x000fe80000100800 */
[----:B------:R-:W-:Y:S01]  /*114f0*/  STL [R1+0x860], R248 ;  /* 0x000860f801007387 */ /* 0x000fe20000100800 */
[----:B-1----:R-:W-:-:S03]  /*11500*/  @!P0 IMAD.MOV.U32 R7, RZ, RZ, R4 ;  /* 0x000000ffff078224 */ /* 0x002fc600078e0004 */
[----:B0-----:R-:W4:Y:S01]  /*11510*/  LDL R4, [R1+0x7cc] ;  /* 0x0007cc0001047983 */ /* 0x001f220000100800 */
[----:B------:R-:W-:-:S03]  /*11520*/  @!P0 IMAD.MOV.U32 R6, RZ, RZ, R252 ;  /* 0x000000ffff068224 */ /* 0x000fc600078e00fc */
[----:B------:R-:W3:Y:S04]  /*11530*/  LDL.LU.64 R24, [R1] ;  /* 0x0000000001187983 */ /* 0x000ee80000300a00 */
[----:B------:R-:W3:Y:S04]  /*11540*/  LDL.LU.64 R26, [R1+0x8] ;  /* 0x00000800011a7983 */ /* 0x000ee80000300a00 */
[----:B------:R-:W3:Y:S04]  /*11550*/  LDL.LU.64 R28, [R1+0x10] ;  /* 0x00001000011c7983 */ /* 0x000ee80000300a00 */
[----:B------:R-:W3:Y:S04]  /*11560*/  LDL.LU.64 R30, [R1+0x18] ;  /* 0x00001800011e7983 */ /* 0x000ee80000300a00 */
[----:B------:R-:W3:Y:S04]  /*11570*/  LDL.LU.64 R32, [R1+0x20] ;  /* 0x0000200001207983 */ /* 0x000ee80000300a00 */
[----:B------:R-:W3:Y:S04]  /*11580*/  LDL.LU.64 R34, [R1+0x28] ;  /* 0x0000280001227983 */ /* 0x000ee80000300a00 */
[----:B------:R-:W3:Y:S04]  /*11590*/  LDL.LU.64 R36, [R1+0x30] ;  /* 0x0000300001247983 */ /* 0x000ee80000300a00 */
[----:B------:R-:W3:Y:S04]  /*115a0*/  LDL.LU.64 R38, [R1+0x38] ;  /* 0x0000380001267983 */ /* 0x000ee80000300a00 */
[----:B------:R0:W3:Y:S04]  /*115b0*/  @!P0 LDG.E.U16 R8, desc[UR14][R6.64] ;  /* 0x0000000e06088981 */ /* 0x0000e8000c1e1500 */
[----:B------:R-:W3:Y:S04]  /*115c0*/  LDL.LU.64 R40, [R1+0x40] ;  /* 0x0000400001287983 */ /* 0x000ee80000300a00 */
[----:B------:R-:W3:Y:S01]  /*115d0*/  LDL.LU.64 R42, [R1+0x48] ;  /* 0x00004800012a7983 */ /* 0x000ee20000300a00 */
[----:B0-----:R-:W-:-:S02]  /*115e0*/  @!P0 IMAD.MOV.U32 R6, RZ, RZ, R249 ;  /* 0x000000ffff068224 */ /* 0x001fc400078e00f9 */
[----:B------:R-:W-:Y:S01]  /*115f0*/  @!P0 IMAD.MOV.U32 R7, RZ, RZ, R248 ;  /* 0x000000ffff078224 */ /* 0x000fe200078e00f8 */
[----:B------:R-:W3:Y:S04]  /*11600*/  LDL.LU.64 R44, [R1+0x50] ;  /* 0x00005000012c7983 */ /* 0x000ee80000300a00 */
[----:B------:R-:W3:Y:S04]  /*11610*/  LDL.LU.64 R46, [R1+0x58] ;  /* 0x00005800012e7983 */ /* 0x000ee80000300a00 */
[----:B------:R-:W3:Y:S04]  /*11620*/  LDL.LU.64 R48, [R1+0x60] ;  /* 0x0000600001307983 */ /* 0x000ee80000300a00 */
[----:B------:R-:W3:Y:S04]  /*11630*/  LDL.LU.64 R50, [R1+0x68] ;  /* 0x0000680001327983 */ /* 0x000ee80000300a00 */
[----:B------:R-:W3:Y:S04]  /*11640*/  @!P0 LDG.E.U16 R5, desc[UR14][R6.64] ;  /* 0x0000000e06058981 */ /* 0x000ee8000c1e1500 */
[----:B------:R-:W3:Y:S04]  /*11650*/  LDL.LU.64 R52, [R1+0x70] ;  /* 0x0000700001347983 */ /* 0x000ee80000300a00 */
        /* <DEDUP_REMOVED lines=103> */
[----:B----4-:R-:W-:Y:S04]  /*11cd0*/  STS.U16 [R4+UR12+0x7f00], R239 ;  /* 0x007f00ef04007988 */ /* 0x010fe8000800040c */
        /* <DEDUP_REMOVED lines=26> */
[----:B--2---:R-:W-:Y:S04]  /*11e80*/  STS.U16 [R4+UR12+0x6b00], R11 ;  /* 0x006b000b04007988 */ /* 0x004fe8000800040c */
[----:B---3--:R-:W-:Y:S04]  /*11e90*/  STS.U16 [R4+UR12+0x6f00], R10 ;  /* 0x006f000a04007988 */ /* 0x008fe8000800040c */
[----:B------:R-:W-:Y:S04]  /*11ea0*/  STS.U16 [R4+UR12+0x7300], R9 ;  /* 0x0073000904007988 */ /* 0x000fe8000800040c */
[----:B------:R-:W-:Y:S04]  /*11eb0*/  STS.U16 [R4+UR12+0x7700], R8 ;  /* 0x0077000804007988 */ /* 0x000fe8000800040c */
[----:B------:R-:W-:Y:S01]  /*11ec0*/  STS.U16 [R4+UR12+0x7b00], R5 ;  /* 0x007b000504007988 */ /* 0x000fe2000800040c */
[----:B------:R0:W-:Y:S06]  /*11ed0*/  MEMBAR.ALL.CTA ;  /* 0x0000000000007992 */ /* 0x0001ec0000008000 */
[----:B0-----:R-:W0:Y:S01]  /*11ee0*/  FENCE.VIEW.ASYNC.S ;  /* 0x00000000000073c6 */ /* 0x001e220000000000 */
[----:B------:R-:W-:-:S04]  /*11ef0*/  IMAD.U32 R6, RZ, RZ, UR12 ;  /* 0x0000000cff067e24 */ /* 0x000fc8000f8e00ff */
[----:B------:R-:W-:-:S05]  /*11f00*/  VIADD R6, R6, 0x8000 ;  /* 0x0000800006067836 */ /* 0x000fca0000000000 */
[----:B------:R-:W-:Y:S01]  /*11f10*/  SHF.R.U32.HI R6, RZ, 0x4, R6 ;  /* 0x00000004ff067819 */ /* 0x000fe20000011606 */
[----:B0-----:R-:W-:Y:S03]  /*11f20*/  BAR.SYNC.DEFER_BLOCKING 0x0 ;  /* 0x0000000000007b1d */ /* 0x001fe60000010000 */
[----:B------:R-:W-:-:S04]  /*11f30*/  SGXT.U32 R6, R6, 0xe ;  /* 0x0000000e0606781a */ /* 0x000fc80000000000 */
[----:B------:R-:W-:Y:S01]  /*11f40*/  R2UR UR8, R6 ;  /* 0x00000000060872ca */ /* 0x000fe200000e0000 */
[----:B------:R-:W-:Y:S01]  /*11f50*/  UMOV UR9, 0x40000040 ;  /* 0x4000004000097882 */ /* 0x000fe20000000000 */
[----:B------:R-:W-:-:S11]  /*11f60*/  WARPGROUP.ARRIVE ;  /* 0x00000000000079c5 */ /* 0x000fd60000000000 */
[----:B------:R-:W-:Y:S03]  /*11f70*/  HGMMA.64x256x16.F32.BF16 R24, gdesc[UR8].tnspA, R24, gsb0 ;  /* 0x23e00000081879f0 */ /* 0x000fe60008001818 */
[----:B------:R-:W-:Y:S02]  /*11f80*/  WARPGROUP.DEPBAR.LE gsb0, 0x0 ;  /* 0x00008000000079c5 */ /* 0x000fe40000010000 */
[----:B------:R-:W-:-:S15]  /*11f90*/  WARPGROUP.ARRIVE ;  /* 0x00000000000079c5 */ /* 0x000fde0000000000 */
[----:B------:R-:W-:-:S08]  /*11fa0*/  NOP ;  /* 0x0000000000007918 */ /* 0x000fd00000000000 */
        /* <DEDUP_REMOVED lines=10> */
[----:B------:R-:W-:Y:S04]  /*12050*/  STL.64 [R1], R24 ;  /* 0x0000001801007387 */ /* 0x000fe80000100a00 */
        /* <DEDUP_REMOVED lines=62> */
[----:B------:R0:W-:Y:S04]  /*12440*/  STL.64 [R1+0x1f8], R150 ;  /* 0x0001f89601007387 */ /* 0x0001e80000100a00 */
[----:B0-----:R-:W2:Y:S04]  /*12450*/  LDL.LU.64 R150, [R1+0xae0] ;  /* 0x000ae00001967983 */ /* 0x001ea80000300a00 */
[----:B------:R-:W3:Y:S04]  /*12460*/  LDL.LU.64 R148, [R1+0xad8] ;  /* 0x000ad80001947983 */ /* 0x000ee80000300a00 */
[----:B------:R-:W4:Y:S04]  /*12470*/  LDL.LU.64 R146, [R1+0xad0] ;  /* 0x000ad00001927983 */ /* 0x000f280000300a00 */
[----:B------:R-:W2:Y:S04]  /*12480*/  LDL.LU.64 R144, [R1+0xac8] ;  /* 0x000ac80001907983 */ /* 0x000ea80000300a00 */
[----:B------:R-:W3:Y:S04]  /*12490*/  LDL.LU.64 R142, [R1+0xac0] ;  /* 0x000ac000018e7983 */ /* 0x000ee80000300a00 */
[----:B------:R-:W2:Y:S04]  /*124a0*/  LDL.LU.64 R140, [R1+0xab8] ;  /* 0x000ab800018c7983 */ /* 0x000ea80000300a00 */
[----:B------:R-:W2:Y:S01]  /*124b0*/  LDL.LU.64 R138, [R1+0xab0] ;  /* 0x000ab000018a7983 */ /* 0x000ea20000300a00 */
[----:B------:R-:W-:-:S03]  /*124c0*/  IMAD.MOV.U32 R246, RZ, RZ, R2 ;  /* 0x000000fffff67224 */ /* 0x000fc600078e0002 */
[----:B------:R-:W2:Y:S01]  /*124d0*/  LDL.LU.64 R136, [R1+0xaa8] ;  /* 0x000aa80001887983 */ /* 0x000ea20000300a00 */
[----:B------:R-:W-:-:S03]  /*124e0*/  IMAD.MOV.U32 R240, RZ, RZ, R237 ;  /* 0x000000fffff07224 */ /* 0x000fc600078e00ed */
[----:B------:R-:W2:Y:S01]  /*124f0*/  LDL.LU.64 R134, [R1+0xaa0] ;  /* 0x000aa00001867983 */ /* 0x000ea20000300a00 */
[----:B------:R-:W-:-:S03]  /*12500*/  IMAD.MOV.U32 R2, RZ, RZ, R238 ;  /* 0x000000ffff027224 */ /* 0x000fc600078e00ee */
[----:B------:R-:W2:Y:S01]  /*12510*/  LDL.LU.64 R132, [R1+0xa98] ;  /* 0x000a980001847983 */ /* 0x000ea20000300a00 */
[----:B------:R-:W-:-:S03]  /*12520*/  IMAD.MOV.U32 R239, RZ, RZ, R126 ;  /* 0x000000ffffef7224 */ /* 0x000fc600078e007e */
[----:B------:R-:W2:Y:S01]  /*12530*/  LDL.LU.64 R130, [R1+0xa90] ;  /* 0x000a900001827983 */ /* 0x000ea20000300a00 */
[----:B------:R-:W-:Y:S02]  /*12540*/  IMAD.MOV.U32 R242, RZ, RZ, R244 ;  /* 0x000000fffff27224 */ /* 0x000fe400078e00f4 */
[----:B------:R-:W-:Y:S01]  /*12550*/  IMAD.MOV.U32 R248, RZ, RZ, R234 ;  /* 0x000000fffff87224 */ /* 0x000fe200078e00ea */
[----:B------:R-:W2:Y:S01]  /*12560*/  LDL.LU.64 R128, [R1+0xa88] ;  /* 0x000a880001807983 */ /* 0x000ea20000300a00 */
[----:B------:R-:W-:Y:S02]  /*12570*/  IMAD.MOV.U32 R251, RZ, RZ, R236 ;  /* 0x000000fffffb7224 */ /* 0x000fe400078e00ec */
[----:B------:R-:W-:Y:S01]  /*12580*/  IMAD.MOV.U32 R238, RZ, RZ, R125 ;  /* 0x000000ffffee7224 */ /* 0x000fe200078e007d */
[----:B------:R-:W2:Y:S01]  /*12590*/  LDL.LU.64 R126, [R1+0xa80] ;  /* 0x000a8000017e7983 */ /* 0x000ea20000300a00 */
[----:B------:R-:W-:Y:S02]  /*125a0*/  IMAD.MOV.U32 R237, RZ, RZ, R124 ;  /* 0x000000ffffed7224 */ /* 0x000fe400078e007c */
[----:B------:R-:W-:Y:S01]  /*125b0*/  IMAD.MOV.U32 R244, RZ, RZ, R232 ;  /* 0x000000fffff47224 */ /* 0x000fe200078e00e8 */
[----:B------:R-:W2:Y:S01]  /*125c0*/  LDL.LU.64 R124, [R1+0xa78] ;  /* 0x000a7800017c7983 */ /* 0x000ea20000300a00 */
[----:B------:R-:W-:-:S02]  /*125d0*/  IMAD.MOV.U32 R249, RZ, RZ, R233 ;  /* 0x000000fffff97224 */ /* 0x000fc400078e00e9 */
[----:B------:R-:W-:Y:S02]  /*125e0*/  IMAD.MOV.U32 R236, RZ, RZ, R123 ;  /* 0x000000ffffec7224 */ /* 0x000fe400078e007b */
[----:B------:R-:W-:Y:S02]  /*125f0*/  IMAD.MOV.U32 R234, RZ, RZ, R122 ;  /* 0x000000ffffea7224 */ /* 0x000fe400078e007a */
[----:B------:R-:W-:Y:S01]  /*12600*/  IMAD.MOV.U32 R233, RZ, RZ, R121 ;  /* 0x000000ffffe97224 */ /* 0x000fe200078e0079 */
[----:B------:R-:W2:Y:S01]  /*12610*/  LDL.LU.64 R122, [R1+0xa70] ;  /* 0x000a7000017a7983 */ /* 0x000ea20000300a00 */
[----:B------:R-:W-:Y:S02]  /*12620*/  IMAD.MOV.U32 R232, RZ, RZ, R120 ;  /* 0x000000ffffe87224 */ /* 0x000fe400078e0078 */
[----:B------:R-:W-:Y:S01]  /*12630*/  IMAD.MOV.U32 R231, RZ, RZ, R119 ;  /* 0x000000ffffe77224 */ /* 0x000fe200078e0077 */
[----:B------:R-:W2:Y:S01]  /*12640*/  LDL.LU.64 R120, [R1+0xa68] ;  /* 0x000a680001787983 */ /* 0x000ea20000300a00 */
[----:B------:R-:W-:-:S02]  /*12650*/  IMAD.MOV.U32 R230, RZ, RZ, R118 ;  /* 0x000000ffffe67224 */ /* 0x000fc400078e0076 */
        /* <DEDUP_REMOVED lines=30> */
[----:B------:R-:W-:Y:S02]  /*12840*/  IMAD.MOV.U32 R210, RZ, RZ, R98 ;  /* 0x000000ffffd27224 */ /* 0x000fe400078e0062 */
[----:B------:R-:W-:Y:S01]  /*12850*/  IMAD.MOV.U32 R250, RZ, RZ, R206 ;  /* 0x000000fffffa7224 */ /* 0x000fe200078e00ce */
[----:B------:R-:W2:Y:S01]  /*12860*/  LDL.LU.64 R98, [R1+0xa10] ;  /* 0x000a100001627983 */ /* 0x000ea20000300a00 */
[----:B------:R-:W-:Y:S02]  /*12870*/  IMAD.MOV.U32 R209, RZ, RZ, R97 ;  /* 0x000000ffffd17224 */ /* 0x000fe400078e0061 */
[----:B------:R-:W-:-:S02]  /*12880*/  IMAD.MOV.U32 R208, RZ, RZ, R96 ;  /* 0x000000ffffd07224 */ /* 0x000fc400078e0060 */
[----:B------:R-:W-:Y:S01]  /*12890*/  IMAD.MOV.U32 R252, RZ, RZ, R205 ;  /* 0x000000fffffc7224 */ /* 0x000fe200078e00cd */
[----:B------:R-:W2:Y:S01]  /*128a0*/  LDL.LU.64 R96, [R1+0xa08] ;  /* 0x000a080001607983 */ /* 0x000ea20000300a00 */
[----:B------:R-:W-:Y:S02]  /*128b0*/  IMAD.MOV.U32 R4, RZ, RZ, R204 ;  /* 0x000000ffff047224 */ /* 0x000fe400078e00cc */
[----:B------:R-:W-:Y:S02]  /*128c0*/  IMAD.MOV.U32 R207, RZ, RZ, R95 ;  /* 0x000000ffffcf7224 */ /* 0x000fe400078e005f */
[----:B------:R-:W-:Y:S02]  /*128d0*/  IMAD.MOV.U32 R206, RZ, RZ, R94 ;  /* 0x000000ffffce7224 */ /* 0x000fe400078e005e */
[----:B------:R-:W-:Y:S01]  /*128e0*/  IMAD.MOV.U32 R243, RZ, RZ, R203 ;  /* 0x000000fffff37224 */ /* 0x000fe200078e00cb */
[----:B------:R-:W2:Y:S01]  /*128f0*/  LDL.LU.64 R94, [R1+0xa00] ;  /* 0x000a0000015e7983 */ /* 0x000ea20000300a00 */
[----:B------:R-:W-:-:S02]  /*12900*/  IMAD.MOV.U32 R205, RZ, RZ, R93 ;  /* 0x000000ffffcd7224 */ /* 0x000fc400078e005d */
        /* <DEDUP_REMOVED lines=102> */
[----:B------:R-:W-:-:S03]  /*12f70*/  IMAD.MOV.U32 R5, RZ, RZ, R24 ;  /* 0x000000ffff057224 */ /* 0x000fc600078e0018 */
[----:B------:R-:W2:Y:S04]  /*12f80*/  LDL.LU.64 R24, [R1+0x8e8] ;  /* 0x0008e80001187983 */ /* 0x000ea80000300a00 */
[----:B------:R-:W-:Y:S04]  /*12f90*/  STL [R1+0x8a8], R224 ;  /* 0x0008a8e001007387 */ /* 0x000fe80000100800 */
[----:B------:R4:W-:Y:S04]  /*12fa0*/  STL [R1+0x8a4], R225 ;  /* 0x0008a4e101007387 */ /* 0x0009e80000100800 */
[----:B------:R0:W-:Y:S04]  /*12fb0*/  STL [R1+0x8a0], R226 ;  /* 0x0008a0e201007387 */ /* 0x0001e80000100800 */
[----:B------:R2:W-:Y:S01]  /*12fc0*/  STL [R1+0x89c], R227 ;  /* 0x00089ce301007387 */ /* 0x0005e20000100800 */
[----:B----4-:R-:W-:-:S02]  /*12fd0*/  IMAD.MOV.U32 R225, RZ, RZ, R146 ;  /* 0x000000ffffe17224 */ /* 0x010fc400078e0092 */
[----:B---3--:R-:W-:Y:S02]  /*12fe0*/  IMAD.MOV.U32 R224, RZ, RZ, R142 ;  /* 0x000000ffffe07224 */ /* 0x008fe400078e008e */
[----:B0-----:R-:W-:Y:S02]  /*12ff0*/  IMAD.MOV.U32 R226, RZ, RZ, R143 ;  /* 0x000000ffffe27224 */ /* 0x001fe400078e008f */
[----:B--2---:R-:W-:Y:S02]  /*13000*/  IMAD.MOV.U32 R227, RZ, RZ, R141 ;  /* 0x000000ffffe37224 */ /* 0x004fe400078e008d */
[----:B------:R-:W2:Y:S04]  /*13010*/  LDL.LU R141, [R1+0x8e0] ;  /* 0x0008e000018d7983 */ /* 0x000ea80000300800 */
[----:B------:R-:W2:Y:S04]  /*13020*/  LDL.LU R142, [R1+0x8dc] ;  /* 0x0008dc00018e7983 */ /* 0x000ea80000300800 */
[----:B------:R-:W2:Y:S04]  /*13030*/  LDL.LU R143, [R1+0x8d8] ;  /* 0x0008d800018f7983 */ /* 0x000ea80000300800 */
[----:B------:R0:W-:Y:S02]  /*13040*/  STL [R1+0x898], R228 ;  /* 0x000898e401007387 */ /* 0x0001e40000100800 */
[----:B0-----:R-:W-:-:S02]  /*13050*/  IMAD.MOV.U32 R228, RZ, RZ, R144 ;  /* 0x000000ffffe47224 */ /* 0x001fc400078e0090 */
[----:B------:R-:W2:Y:S04]  /*13060*/  LDL.LU R144, [R1+0x8d4] ;  /* 0x0008d40001907983 */ /* 0x000ea80000300800 */
[----:B------:R0:W-:Y:S02]  /*13070*/  STL [R1+0x894], R229 ;  /* 0x000894e501007387 */ /* 0x0001e40000100800 */
[----:B0-----:R-:W-:Y:S02]  /*13080*/  IMAD.MOV.U32 R229, RZ, RZ, R145 ;  /* 0x000000ffffe57224 */ /* 0x001fe400078e0091 */
        /* <DEDUP_REMOVED lines=19> */
[----:B------:R-:W3:Y:S04]  /*131c0*/  LDL.LU R235, [R1+0x8b4] ;  /* 0x0008b40001eb7983 */ /* 0x000ee80000300800 */
[----:B------:R-:W-:Y:S04]  /*131d0*/  STL [R1+0x870], R237 ;  /* 0x000870ed01007387 */ /* 0x000fe80000100800 */
[----:B------:R0:W-:Y:S04]  /*131e0*/  STL [R1+0x86c], R238 ;  /* 0x00086cee01007387 */ /* 0x0001e80000100800 */
[----:B0-----:R-:W4:Y:S04]  /*131f0*/  LDL R238, [R1+0x7d8] ;  /* 0x0007d80001ee7983 */ /* 0x001f280000100800 */
[----:B------:R0:W-:Y:S01]  /*13200*/  STL [R1+0x868], R239 ;  /* 0x000868ef01007387 */ /* 0x0001e20000100800 */
[----:B------:R-:W-:-:S02]  /*13210*/  IMAD.MOV.U32 R237, RZ, RZ, R153 ;  /* 0x000000ffffed7224 */ /* 0x000fc400078e0099 */
[----:B------:R-:W1:Y:S01]  /*13220*/  LDC R153, c[0x0][0x238] ;  /* 0x00008e00ff997b82 */ /* 0x000e620000000800 */
[----:B---3--:R-:W-:-:S05]  /*13230*/  VIADD R235, R235, 0x1 ;  /* 0x00000001ebeb7836 */ /* 0x008fca0000000000 */
[----:B----4-:R-:W-:Y:S02]  /*13240*/  ISETP.NE.U32.AND P0, PT, R235, R238, PT ;  /* 0x000000eeeb00720c */ /* 0x010fe40003f05070 */
[----:B------:R-:W3:Y:S01]  /*13250*/  LDL.LU R238, [R1+0x7a0] ;  /* 0x0007a00001ee7983 */ /* 0x000ee20000300800 */
[----:B-1----:R-:W-:-:S03]  /*13260*/  IMAD.SHL.U32 R153, R153, 0x40, RZ ;  /* 0x0000004099997824 */ /* 0x002fc600078e00ff */
[----:B0-----:R-:W4:Y:S01]  /*13270*/  LDL.LU R239, [R1+0x798] ;  /* 0x0007980001ef7983 */ /* 0x001f220000300800 */
[----:B------:R-:W-:-:S05]  /*13280*/  IMAD.SHL.U32 R153, R153, 0x2, RZ ;  /* 0x0000000299997824 */ /* 0x000fca00078e00ff */
[----:B---3--:R-:W-:-:S05]  /*13290*/  IADD3 R238, P5, R238, R153, RZ ;  /* 0x00000099eeee7210 */ /* 0x008fca0007fbe0ff */
[----:B------:R0:W-:Y:S04]  /*132a0*/  STL [R1+0x7a0], R238 ;  /* 0x0007a0ee01007387 */ /* 0x0001e80000100800 */
[----:B0-----:R-:W3:Y:S01]  /*132b0*/  LDL.LU R238, [R1+0x790] ;  /* 0x0007900001ee7983 */ /* 0x001ee20000300800 */
[-C--:B----4-:R-:W-:Y:S02]  /*132c0*/  IADD3 R239, P6, R239, R153.reuse, RZ ;  /* 0x00000099efef7210 */ /* 0x090fe40007fde0ff */
[-C--:B------:R-:W-:Y:S02]  /*132d0*/  IADD3 R12, P2, R12, R153.reuse, RZ ;  /* 0x000000990c0c7210 */ /* 0x080fe40007f5e0ff */
[-C--:B------:R-:W-:Y:S01]  /*132e0*/  IADD3 R0, P3, R0, R153.reuse, RZ ;  /* 0x0000009900007210 */ /* 0x080fe20007f7e0ff */
[----:B------:R-:W-:Y:S04]  /*132f0*/  STL [R1+0x798], R239 ;  /* 0x000798ef01007387 */ /* 0x000fe80000100800 */
[----:B------:R0:W-:Y:S04]  /*13300*/  STL [R1+0x788], R12 ;  /* 0x0007880c01007387 */ /* 0x0001e80000100800 */
[----:B0-----:R-:W4:Y:S01]  /*13310*/  LDL.LU R12, [R1+0x8b0] ;  /* 0x0008b000010c7983 */ /* 0x001f220000300800 */
[----:B---3--:R-:W-:-:S05]  /*13320*/  IADD3 R238, P1, R238, R153, RZ ;  /* 0x00000099eeee7210 */ /* 0x008fca0007f3e0ff */
[----:B------:R-:W-:Y:S04]  /*13330*/  STL [R1+0x790], R238 ;  /* 0x000790ee01007387 */ /* 0x000fe80000100800 */
[----:B------:R0:W-:Y:S04]  /*13340*/  STL [R1+0x780], R0 ;  /* 0x0007800001007387 */ /* 0x0001e80000100800 */
[----:B0-----:R-:W4:Y:S04]  /*13350*/  LDL.LU R0, [R1+0x8ac] ;  /* 0x0008ac0001007983 */ /* 0x001f280000300800 */
[----:B------:R-:W3:Y:S01]  /*13360*/  LDL.LU R238, [R1+0x778] ;  /* 0x0007780001ee7983 */ /* 0x000ee20000300800 */
[----:B------:R-:W-:-:S03]  /*13370*/  IADD3 R13, P4, R13, R153, RZ ;  /* 0x000000990d0d7210 */ /* 0x000fc60007f9e0ff */
[----:B------:R-:W2:Y:S02]  /*13380*/  LDL.LU R239, [R1+0x79c] ;  /* 0x00079c0001ef7983 */ /* 0x000ea40000300800 */
[----:B----4-:R-:W-:Y:S01]  /*13390*/  IMAD.X R12, R12, 0x1, R0, P4 ;  /* 0x000000010c0c7824 */ /* 0x010fe200020e0600 */
[----:B---3--:R-:W-:-:S05]  /*133a0*/  IADD3 R238, P4, R238, R153, RZ ;  /* 0x00000099eeee7210 */ /* 0x008fca0007f9e0ff */
[----:B------:R0:W-:Y:S04]  /*133b0*/  STL [R1+0x778], R238 ;  /* 0x000778ee01007387 */ /* 0x0001e80000100800 */
[----:B0-----:R-:W3:Y:S01]  /*133c0*/  LDL.LU R238, [R1+0x770] ;  /* 0x0007700001ee7983 */ /* 0x001ee20000300800 */
[----:B--2---:R-:W-:-:S05]  /*133d0*/  IMAD.X R239, R239, 0x1, R0, P5 ;  /* 0x00000001efef7824 */ /* 0x004fca00028e0600 */
[----:B------:R0:W-:Y:S04]  /*133e0*/  STL [R1+0x79c], R239 ;  /* 0x00079cef01007387 */ /* 0x0001e80000100800 */
[----:B0-----:R-:W2:Y:S01]  /*133f0*/  LDL.LU R239, [R1+0x794] ;  /* 0x0007940001ef7983 */ /* 0x001ea20000300800 */
        /* <DEDUP_REMOVED lines=112> */
[----:B------:R-:W-:Y:S01]  /*13b00*/  STL [R1+0x704], R239 ;  /* 0x000704ef01007387 */ /* 0x000fe20000100800 */
[----:B---3--:R-:W-:-:S05]  /*13b10*/  IADD3 R238, P6, R238, R153, RZ ;  /* 0x00000099eeee7210 */ /* 0x008fca0007fde0ff */
[----:B------:R0:W-:Y:S04]  /*13b20*/  STL [R1+0x6d8], R238 ;  /* 0x0006d8ee01007387 */ /* 0x0001e80000100800 */
[----:B0-----:R-:W2:Y:S02]  /*13b30*/  LDL.LU R238, [R1+0x6fc] ;  /* 0x0006fc0001ee7983 */ /* 0x001ea40000300800 */
[----:B--2---:R-:W-:-:S05]  /*13b40*/  IMAD.X R238, R238, 0x1, R0, P1 ;  /* 0x00000001eeee7824 */ /* 0x004fca00008e0600 */
[----:B------:R0:W-:Y:S04]  /*13b50*/  STL [R1+0x6fc], R238 ;  /* 0x0006fcee01007387 */ /* 0x0001e80000100800 */
[----:B------:R-:W2:Y:S04]  /*13b60*/  LDL.LU R239, [R1+0x6d0] ;  /* 0x0006d00001ef7983 */ /* 0x000ea80000300800 */
[----:B0-----:R-:W3:Y:S01]  /*13b70*/  LDL.LU R238, [R1+0x6f4] ;  /* 0x0006f40001ee7983 */ /* 0x001ee20000300800 */
[----:B--2---:R-:W-:Y:S01]  /*13b80*/  IADD3 R239, P1, R239, R153, RZ ;  /* 0x00000099efef7210 */ /* 0x004fe20007f3e0ff */
[----:B---3--:R-:W-:-:S04]  /*13b90*/  IMAD.X R238, R238, 0x1, R0, P2 ;  /* 0x00000001eeee7824 */ /* 0x008fc800010e0600 */
[----:B------:R0:W-:Y:S04]  /*13ba0*/  STL [R1+0x6d0], R239 ;  /* 0x0006d0ef01007387 */ /* 0x0001e80000100800 */
[----:B------:R1:W-:Y:S04]  /*13bb0*/  STL [R1+0x6f4], R238 ;  /* 0x0006f4ee01007387 */ /* 0x0003e80000100800 */
[----:B0-----:R-:W2:Y:S04]  /*13bc0*/  LDL.LU R239, [R1+0x6c8] ;  /* 0x0006c80001ef7983 */ /* 0x001ea80000300800 */
[----:B-1----:R-:W3:Y:S01]  /*13bd0*/  LDL.LU R238, [R1+0x6ec] ;  /* 0x0006ec0001ee7983 */ /* 0x002ee20000300800 */
        /* <DEDUP_REMOVED lines=206> */
[----:B------:R-:W-:Y:S04]  /*148c0*/  STL [R1+0x5b8], R239 ;  /* 0x0005b8ef01007387 */ /* 0x000fe80000100800 */
[----:B------:R0:W-:Y:S02]  /*148d0*/  STL [R1+0x5dc], R238 ;  /* 0x0005dcee01007387 */ /* 0x0001e40000100800 */
[----:B0-----:R-:W-:Y:S02]  /*148e0*/  IMAD.MOV.U32 R238, RZ, RZ, R237 ;  /* 0x000000ffffee7224 */ /* 0x001fe400078e00ed */
[----:B------:R-:W-:Y:S02]  /*148f0*/  IMAD.MOV.U32 R237, RZ, RZ, R236 ;  /* 0x000000ffffed7224 */ /* 0x000fe400078e00ec */
[----:B------:R-:W-:-:S02]  /*14900*/  IMAD.MOV.U32 R236, RZ, RZ, R234 ;  /* 0x000000ffffec7224 */ /* 0x000fc400078e00ea */
[----:B------:R-:W-:Y:S02]  /*14910*/  IMAD.MOV.U32 R234, RZ, RZ, R230 ;  /* 0x000000ffffea7224 */ /* 0x000fe400078e00e6 */
[----:B------:R-:W-:Y:S02]  /*14920*/  IMAD.MOV.U32 R230, RZ, RZ, R229 ;  /* 0x000000ffffe67224 */ /* 0x000fe400078e00e5 */
[----:B------:R-:W-:Y:S02]  /*14930*/  IMAD.MOV.U32 R229, RZ, RZ, R228 ;  /* 0x000000ffffe57224 */ /* 0x000fe400078e00e4 */
[----:B------:R-:W-:Y:S02]  /*14940*/  IMAD.MOV.U32 R228, RZ, RZ, R226 ;  /* 0x000000ffffe47224 */ /* 0x000fe400078e00e2 */
[----:B------:R-:W-:Y:S02]  /*14950*/  IMAD.MOV.U32 R226, RZ, RZ, R224 ;  /* 0x000000ffffe27224 */ /* 0x000fe400078e00e0 */
[----:B------:R-:W2:Y:S04]  /*14960*/  LDL.LU R224, [R1+0x5b0] ;  /* 0x0005b00001e07983 */ /* 0x000ea80000300800 */
[----:B------:R-:W3:Y:S01]  /*14970*/  LDL.LU R239, [R1+0x5d4] ;  /* 0x0005d40001ef7983 */ /* 0x000ee20000300800 */
[----:B--2---:R-:W-:Y:S01]  /*14980*/  IADD3 R224, P1, R224, R153, RZ ;  /* 0x00000099e0e07210 */ /* 0x004fe20007f3e0ff */
[----:B---3--:R-:W-:-:S04]  /*14990*/  IMAD.X R239, R239, 0x1, R0, P2 ;  /* 0x00000001efef7824 */ /* 0x008fc800010e0600 */
[----:B------:R0:W-:Y:S04]  /*149a0*/  STL [R1+0x5b0], R224 ;  /* 0x0005b0e001007387 */ /* 0x0001e80000100800 */
[----:B0-----:R0:W5:Y:S04]  /*149b0*/  LDL.LU R224, [R1+0x8a8] ;  /* 0x0008a80001e07983 */ /* 0x0011680000300800 */
[----:B------:R1:W-:Y:S04]  /*149c0*/  STL [R1+0x5d4], R239 ;  /* 0x0005d4ef01007387 */ /* 0x0003e80000100800 */
[----:B------:R-:W2:Y:S04]  /*149d0*/  LDL.LU R153, [R1+0x7c0] ;  /* 0x0007c00001997983 */ /* 0x000ea80000300800 */
[----:B-1----:R-:W3:Y:S01]  /*149e0*/  LDL.LU R239, [R1+0x5cc] ;  /* 0x0005cc0001ef7983 */ /* 0x002ee20000300800 */
[----:B--2---:R-:W-:Y:S01]  /*149f0*/  IADD3 R153, P2, R153, UR40, RZ ;  /* 0x0000002899997c10 */ /* 0x004fe2000ff5e0ff */
[----:B---3--:R-:W-:-:S04]  /*14a00*/  IMAD.X R239, R239, 0x1, R0, P3 ;  /* 0x00000001efef7824 */ /* 0x008fc800018e0600 */
[----:B------:R1:W-:Y:S04]  /*14a10*/  STL [R1+0x7c0], R153 ;  /* 0x0007c09901007387 */ /* 0x0003e80000100800 */
[----:B------:R2:W-:Y:S04]  /*14a20*/  STL [R1+0x5cc], R239 ;  /* 0x0005ccef01007387 */ /* 0x0005e80000100800 */
[----:B-1----:R-:W3:Y:S04]  /*14a30*/  LDL.LU R153, [R1+0x7b8] ;  /* 0x0007b80001997983 */ /* 0x002ee80000300800 */
[----:B--2---:R-:W2:Y:S01]  /*14a40*/  LDL.LU R239, [R1+0x5c4] ;  /* 0x0005c40001ef7983 */ /* 0x004ea20000300800 */
[----:B---3--:R-:W-:Y:S01]  /*14a50*/  IADD3 R153, P3, R153, UR40, RZ ;  /* 0x0000002899997c10 */ /* 0x008fe2000ff7e0ff */
[----:B--2---:R-:W-:-:S04]  /*14a60*/  IMAD.X R239, R239, 0x1, R0, P4 ;  /* 0x00000001efef7824 */ /* 0x004fc800020e0600 */
        /* <DEDUP_REMOVED lines=22> */
[----:B---3--:R-:W-:-:S02]  /*14bd0*/  IADD3 R153, P1, R153, UR40, RZ ;  /* 0x0000002899997c10 */ /* 0x008fc4000ff3e0ff */
[----:B--2---:R-:W-:-:S03]  /*14be0*/  IADD3.X R239, R239, UR13, RZ, P2, !PT ;  /* 0x0000000defef7c10 */ /* 0x004fc600097fe4ff */
        /* <DEDUP_REMOVED lines=232> */
[----:B---3--:R-:W-:-:S05]  /*15a70*/  IADD3 R153, P4, R153, UR40, RZ ;  /* 0x0000002899997c10 */ /* 0x008fca000ff9e0ff */
[----:B------:R1:W-:Y:S01]  /*15a80*/  STL [R1+0x468], R153 ;  /* 0x0004689901007387 */ /* 0x0003e20000100800 */
[----:B--2---:R-:W-:Y:S01]  /*15a90*/  IADD3.X R239, R239, UR13, RZ, P5, !PT ;  /* 0x0000000defef7c10 */ /* 0x004fe2000affe4ff */
[----:B-1----:R-:W-:Y:S02]  /*15aa0*/  IMAD.MOV.U32 R153, RZ, RZ, R238 ;  /* 0x000000ffff997224 */ /* 0x002fe400078e00ee */
[----:B------:R-:W-:Y:S02]  /*15ab0*/  IMAD.MOV.U32 R238, RZ, RZ, R237 ;  /* 0x000000ffffee7224 */ /* 0x000fe400078e00ed */
[----:B------:R-:W-:Y:S02]  /*15ac0*/  IMAD.MOV.U32 R237, RZ, RZ, R236 ;  /* 0x000000ffffed7224 */ /* 0x000fe400078e00ec */
[----:B------:R-:W-:Y:S02]  /*15ad0*/  IMAD.MOV.U32 R236, RZ, RZ, R230 ;  /* 0x000000ffffec7224 */ /* 0x000fe400078e00e6 */
[----:B------:R-:W-:Y:S01]  /*15ae0*/  IMAD.MOV.U32 R230, RZ, RZ, R229 ;  /* 0x000000ffffe67224 */ /* 0x000fe200078e00e5 */
[----:B------:R1:W-:Y:S01]  /*15af0*/  STL [R1+0x48c], R239 ;  /* 0x00048cef01007387 */ /* 0x0003e20000100800 */
[----:B------:R-:W-:-:S02]  /*15b00*/  IMAD.MOV.U32 R229, RZ, RZ, R228 ;  /* 0x000000ffffe57224 */ /* 0x000fc400078e00e4 */
[----:B------:R-:W-:Y:S02]  /*15b10*/  IMAD.MOV.U32 R228, RZ, RZ, R227 ;  /* 0x000000ffffe47224 */ /* 0x000fe400078e00e3 */
[----:B------:R-:W-:Y:S01]  /*15b20*/  IMAD.MOV.U32 R227, RZ, RZ, R225 ;  /* 0x000000ffffe37224 */ /* 0x000fe200078e00e1 */
[----:B-1----:R-:W2:Y:S04]  /*15b30*/  LDL.LU R239, [R1+0x484] ;  /* 0x0004840001ef7983 */ /* 0x002ea80000300800 */
[----:B------:R-:W3:Y:S01]  /*15b40*/  LDL.LU R225, [R1+0x458] ;  /* 0x0004580001e17983 */ /* 0x000ee20000300800 */
[----:B------:R-:W-:-:S05]  /*15b50*/  IADD3 R153, P5, R153, UR40, RZ ;  /* 0x0000002899997c10 */ /* 0x000fca000ffbe0ff */
[----:B------:R-:W-:Y:S01]  /*15b60*/  STL [R1+0x460], R153 ;  /* 0x0004609901007387 */ /* 0x000fe20000100800 */
[----:B--2---:R-:W-:Y:S02]  /*15b70*/  IADD3.X R239, R239, UR13, RZ, P6, !PT ;  /* 0x0000000defef7c10 */ /* 0x004fe4000b7fe4ff */
[----:B---3--:R-:W-:-:S03]  /*15b80*/  IADD3 R225, P6, R225, UR40, RZ ;  /* 0x00000028e1e17c10 */ /* 0x008fc6000ffde0ff */
[----:B------:R-:W-:Y:S04]  /*15b90*/  STL [R1+0x484], R239 ;  /* 0x000484ef01007387 */ /* 0x000fe80000100800 */
[----:B------:R1:W-:Y:S04]  /*15ba0*/  STL [R1+0x458], R225 ;  /* 0x000458e101007387 */ /* 0x0003e80000100800 */
[----:B-1----:R-:W2:Y:S04]  /*15bb0*/  LDL.LU R225, [R1+0x47c] ;  /* 0x00047c0001e17983 */ /* 0x002ea80000300800 */
[----:B------:R-:W3:Y:S04]  /*15bc0*/  LDL.LU R153, [R1+0x450] ;  /* 0x0004500001997983 */ /* 0x000ee80000300800 */
[----:B------:R-:W4:Y:S01]  /*15bd0*/  LDL.LU R239, [R1+0x474] ;  /* 0x0004740001ef7983 */ /* 0x000f220000300800 */
[----:B--2---:R-:W-:-:S02]  /*15be0*/  IADD3.X R225, R225, UR13, RZ, P1, !PT ;  /* 0x0000000de1e17c10 */ /* 0x004fc40008ffe4ff */
[----:B---3--:R-:W-:-:S03]  /*15bf0*/  IADD3 R153, P1, R153, UR40, RZ ;  /* 0x0000002899997c10 */ /* 0x008fc6000ff3e0ff */
[----:B------:R1:W-:Y:S01]  /*15c00*/  STL [R1+0x47c], R225 ;  /* 0x00047ce101007387 */ /* 0x0003e20000100800 */
[----:B----4-:R-:W-:-:S03]  /*15c10*/  IADD3.X R239, R239, UR13, RZ, P2, !PT ;  /* 0x0000000defef7c10 */ /* 0x010fc600097fe4ff */
[----:B-1----:R0:W5:Y:S04]  /*15c20*/  LDL.LU R225, [R1+0x8a4] ;  /* 0x0008a40001e17983 */ /* 0x0021680000300800 */
[----:B------:R-:W-:Y:S04]  /*15c30*/  STL [R1+0x450], R153 ;  /* 0x0004509901007387 */ /* 0x000fe80000100800 */
[----:B------:R1:W-:Y:S04]  /*15c40*/  STL [R1+0x474], R239 ;  /* 0x000474ef01007387 */ /* 0x0003e80000100800 */
[----:B-1----:R-:W2:Y:S04]  /*15c50*/  LDL.LU R239, [R1+0x448] ;  /* 0x0004480001ef7983 */ /* 0x002ea80000300800 */
[----:B------:R-:W3:Y:S01]  /*15c60*/  LDL.LU R153, [R1+0x46c] ;  /* 0x00046c0001997983 */ /* 0x000ee20000300800 */
[----:B--2---:R-:W-:-:S05]  /*15c70*/  IADD3 R239, P2, R239, UR40, RZ ;  /* 0x00000028efef7c10 */ /* 0x004fca000ff5e0ff */
[----:B------:R1:W-:Y:S01]  /*15c80*/  STL [R1+0x448], R239 ;  /* 0x000448ef01007387 */ /* 0x0003e20000100800 */
[----:B---3--:R-:W-:-:S03]  /*15c90*/  IADD3.X R153, R153, UR13, RZ, P3, !PT ;  /* 0x0000000d99997c10 */ /* 0x008fc60009ffe4ff */
[----:B-1----:R-:W2:Y:S04]  /*15ca0*/  LDL.LU R239, [R1+0x440] ;  /* 0x0004400001ef7983 */ /* 0x002ea80000300800 */
[----:B------:R1:W-:Y:S04]  /*15cb0*/  STL [R1+0x46c], R153 ;  /* 0x00046c9901007387 */ /* 0x0003e80000100800 */
[----:B-1----:R-:W3:Y:S01]  /*15cc0*/  LDL.LU R153, [R1+0x464] ;  /* 0x0004640001997983 */ /* 0x002ee20000300800 */
[----:B--2---:R-:W-:-:S05]  /*15cd0*/  IADD3 R239, P3, R239, UR40, RZ ;  /* 0x00000028efef7c10 */ /* 0x004fca000ff7e0ff */
[----:B------:R1:W-:Y:S04]  /*15ce0*/  STL [R1+0x440], R239 ;  /* 0x000440ef01007387 */ /* 0x0003e80000100800 */
[----:B-1----:R-:W2:Y:S01]  /*15cf0*/  LDL.LU R239, [R1+0x438] ;  /* 0x0004380001ef7983 */ /* 0x002ea20000300800 */
[----:B---3--:R-:W-:-:S05]  /*15d00*/  IADD3.X R153, R153, UR13, RZ, P4, !PT ;  /* 0x0000000d99997c10 */ /* 0x008fca000a7fe4ff */
        /* <DEDUP_REMOVED lines=279> */
[----:B------:R1:W-:Y:S02]  /*16e80*/  STL [R1+0x2c8], R239 ;  /* 0x0002c8ef01007387 */ /* 0x0003e40000100800 */
[----:B-1----:R-:W-:Y:S02]  /*16e90*/  IMAD.MOV.U32 R239, RZ, RZ, R238 ;  /* 0x000000ffffef7224 */ /* 0x002fe400078e00ee */
[----:B------:R-:W-:Y:S02]  /*16ea0*/  IMAD.MOV.U32 R238, RZ, RZ, R237 ;  /* 0x000000ffffee7224 */ /* 0x000fe400078e00ed */
[----:B------:R-:W2:Y:S01]  /*16eb0*/  LDL.LU R237, [R1+0x2c0] ;  /* 0x0002c00001ed7983 */ /* 0x000ea20000300800 */
        /* <DEDUP_REMOVED lines=9> */
[----:B------:R1:W-:Y:S02]  /*16f50*/  STL [R1+0x2e4], R153 ;  /* 0x0002e49901007387 */ /* 0x0003e40000100800 */
[----:B-1----:R-:W-:Y:S02]  /*16f60*/  IMAD.MOV.U32 R153, RZ, RZ, R239 ;  /* 0x000000ffff997224 */ /* 0x002fe400078e00ef */
[----:B------:R-:W-:Y:S02]  /*16f70*/  IMAD.MOV.U32 R239, RZ, RZ, R238 ;  /* 0x000000ffffef7224 */ /* 0x000fe400078e00ee */
[----:B------:R-:W3:Y:S01]  /*16f80*/  LDL.LU R238, [R1+0x2b0] ;  /* 0x0002b00001ee7983 */ /* 0x000ee20000300800 */
[----:B------:R-:W-:Y:S02]  /*16f90*/  IADD3.X R153, R153, UR13, RZ, P5, !PT ;  /* 0x0000000d99997c10 */ /* 0x000fe4000affe4ff */
[----:B--2---:R-:W-:-:S05]  /*16fa0*/  IADD3 R229, P4, R229, UR40, RZ ;  /* 0x00000028e5e57c10 */ /* 0x004fca000ff9e0ff */
[----:B------:R1:W-:Y:S02]  /*16fb0*/  STL [R1+0x2b8], R229 ;  /* 0x0002b8e501007387 */ /* 0x0003e40000100800 */
[----:B-1----:R-:W-:Y:S02]  /*16fc0*/  IMAD.MOV.U32 R229, RZ, RZ, R227 ;  /* 0x000000ffffe57224 */ /* 0x002fe400078e00e3 */
[----:B------:R-:W2:Y:S01]  /*16fd0*/  LDL.LU R227, [R1+0x2d4] ;  /* 0x0002d40001e37983 */ /* 0x000ea20000300800 */
[----:B---3--:R-:W-:-:S03]  /*16fe0*/  IADD3 R238, P5, R238, UR40, RZ ;  /* 0x00000028eeee7c10 */ /* 0x008fc6000ffbe0ff */
[----:B------:R-:W-:Y:S04]  /*16ff0*/  STL [R1+0x2dc], R153 ;  /* 0x0002dc9901007387 */ /* 0x000fe80000100800 */
[----:B------:R1:W-:Y:S02]  /*17000*/  STL [R1+0x2b0], R238 ;  /* 0x0002b0ee01007387 */ /* 0x0003e40000100800 */
[----:B-1----:R-:W-:Y:S02]  /*17010*/  IMAD.MOV.U32 R238, RZ, RZ, R230 ;  /* 0x000000ffffee7224 */ /* 0x002fe400078e00e6 */
[----:B------:R-:W3:Y:S01]  /*17020*/  LDL.LU R230, [R1+0x2cc] ;  /* 0x0002cc0001e67983 */ /* 0x000ee20000300800 */
[----:B------:R-:W-:Y:S01]  /*17030*/  IMAD.MOV.U32 R153, RZ, RZ, R239 ;  /* 0x000000ffff997224 */ /* 0x000fe200078e00ef */
[----:B--2---:R-:W-:-:S02]  /*17040*/  IADD3.X R227, R227, UR13, RZ, P6, !PT ;  /* 0x0000000de3e37c10 */ /* 0x004fc4000b7fe4ff */
[----:B------:R-:W-:-:S03]  /*17050*/  IADD3 R226, P6, R226, UR40, RZ ;  /* 0x00000028e2e27c10 */ /* 0x000fc6000ffde0ff */
[----:B------:R1:W-:Y:S04]  /*17060*/  STL [R1+0x2d4], R227 ;  /* 0x0002d4e301007387 */ /* 0x0003e80000100800 */
[----:B-1----:R-:W2:Y:S04]  /*17070*/  LDL.LU R227, [R1+0x2a0] ;  /* 0x0002a00001e37983 */ /* 0x002ea80000300800 */
[----:B------:R-:W4:Y:S01]  /*17080*/  LDL.LU R239, [R1+0x298] ;  /* 0x0002980001ef7983 */ /* 0x000f220000300800 */
[----:B---3--:R-:W-:-:S03]  /*17090*/  IADD3.X R230, R230, UR13, RZ, P1, !PT ;  /* 0x0000000de6e67c10 */ /* 0x008fc60008ffe4ff */
[----:B------:R1:W-:Y:S04]  /*170a0*/  STL [R1+0x2a8], R226 ;  /* 0x0002a8e201007387 */ /* 0x0003e80000100800 */
[----:B-1----:R0:W5:Y:S04]  /*170b0*/  LDL.LU R226, [R1+0x8a0] ;  /* 0x0008a00001e27983 */ /* 0x0021680000300800 */
[----:B------:R1:W-:Y:S04]  /*170c0*/  STL [R1+0x2cc], R230 ;  /* 0x0002cce601007387 */ /* 0x0003e80000100800 */
[----:B-1----:R-:W3:Y:S01]  /*170d0*/  LDL.LU R230, [R1+0x2b4] ;  /* 0x0002b40001e67983 */ /* 0x002ee20000300800 */
[----:B------:R-:W-:-:S02]  /*170e0*/  IADD3.X R153, R153, UR13, RZ, P2, !PT ;  /* 0x0000000d99997c10 */ /* 0x000fc400097fe4ff */
[----:B------:R-:W-:Y:S02]  /*170f0*/  IADD3.X R228, R228, UR13, RZ, P3, !PT ;  /* 0x0000000de4e47c10 */ /* 0x000fe40009ffe4ff */
[----:B------:R-:W-:Y:S02]  /*17100*/  IADD3 R229, P3, R229, UR40, RZ ;  /* 0x00000028e5e57c10 */ /* 0x000fe4000ff7e0ff */
[----:B--2---:R-:W-:Y:S02]  /*17110*/  IADD3 R227, P1, R227, UR40, RZ ;  /* 0x00000028e3e37c10 */ /* 0x004fe4000ff3e0ff */
[----:B----4-:R-:W-:-:S03]  /*17120*/  IADD3 R239, P2, R239, UR40, RZ ;  /* 0x00000028efef7c10 */ /* 0x010fc6000ff5e0ff */
[----:B------:R1:W-:Y:S04]  /*17130*/  STL [R1+0x2a0], R227 ;  /* 0x0002a0e301007387 */ /* 0x0003e80000100800 */
[----:B-1----:R0:W5:Y:S04]  /*17140*/  LDL.LU R227, [R1+0x89c] ;  /* 0x00089c0001e37983 */ /* 0x0021680000300800 */
[----:B------:R-:W-:Y:S04]  /*17150*/  STL [R1+0x2c4], R153 ;  /* 0x0002c49901007387 */ /* 0x000fe80000100800 */
[----:B------:R1:W-:Y:S01]  /*17160*/  STL [R1+0x298], R239 ;  /* 0x000298ef01007387 */ /* 0x0003e20000100800 */
[----:B---3--:R-:W-:-:S03]  /*17170*/  IADD3.X R230, R230, UR13, RZ, P4, !PT ;  /* 0x0000000de6e67c10 */ /* 0x008fc6000a7fe4ff */
[----:B-1----:R-:W2:Y:S01]  /*17180*/  LDL.LU R239, [R1+0x260] ;  /* 0x0002600001ef7983 */ /* 0x002ea20000300800 */
[----:B------:R-:W-:-:S03]  /*17190*/  IADD3 R247, P4, R247, UR40, RZ ;  /* 0x00000028f7f77c10 */ /* 0x000fc6000ff9e0ff */
[----:B------:R-:W3:Y:S04]  /*171a0*/  LDL.LU R153, [R1+0x258] ;  /* 0x0002580001997983 */ /* 0x000ee80000300800 */
[----:B------:R1:W-:Y:S04]  /*171b0*/  STL [R1+0x2bc], R228 ;  /* 0x0002bce401007387 */ /* 0x0003e80000100800 */
[----:B-1----:R0:W5:Y:S04]  /*171c0*/  LDL.LU R228, [R1+0x898] ;  /* 0x0008980001e47983 */ /* 0x0021680000300800 */
[----:B------:R1:W-:Y:S04]  /*171d0*/  STL [R1+0x290], R229 ;  /* 0x000290e501007387 */ /* 0x0003e80000100800 */
[----:B-1----:R0:W5:Y:S04]  /*171e0*/  LDL.LU R229, [R1+0x894] ;  /* 0x0008940001e57983 */ /* 0x0021680000300800 */
[----:B------:R1:W-:Y:S04]  /*171f0*/  STL [R1+0x2b4], R230 ;  /* 0x0002b4e601007387 */ /* 0x0003e80000100800 */
[----:B-1----:R0:W5:Y:S04]  /*17200*/  LDL.LU R230, [R1+0x890] ;  /* 0x0008900001e67983 */ /* 0x0021680000300800 */
[----:B------:R1:W-:Y:S04]  /*17210*/  STL [R1+0x288], R247 ;  /* 0x000288f701007387 */ /* 0x0003e80000100800 */
[----:B-1----:R-:W4:Y:S02]  /*17220*/  LDL.LU R247, [R1+0x88c] ;  /* 0x00088c0001f77983 */ /* 0x002f240000300800 */
[----:B----4-:R-:W-:-:S05]  /*17230*/  IADD3.X R247, R247, UR13, RZ, P5, !PT ;  /* 0x0000000df7f77c10 */ /* 0x010fca000affe4ff */
[----:B------:R1:W-:Y:S04]  /*17240*/  STL [R1+0x2ac], R247 ;  /* 0x0002acf701007387 */ /* 0x0003e80000100800 */
[----:B-1----:R-:W4:Y:S01]  /*17250*/  LDL.LU R247, [R1+0x888] ;  /* 0x0008880001f77983 */ /* 0x002f220000300800 */
[----:B------:R-:W-:Y:S02]  /*17260*/  IADD3.X R231, R231, UR13, RZ, P6, !PT ;  /* 0x0000000de7e77c10 */ /* 0x000fe4000b7fe4ff */
[----:B------:R-:W-:Y:S02]  /*17270*/  IADD3 R232, P6, R232, UR40, RZ ;  /* 0x00000028e8e87c10 */ /* 0x000fe4000ffde0ff */
[----:B------:R-:W-:Y:S02]  /*17280*/  IADD3.X R233, R233, UR13, RZ, P1, !PT ;  /* 0x0000000de9e97c10 */ /* 0x000fe40008ffe4ff */
[----:B------:R-:W-:-:S02]  /*17290*/  IADD3 R234, P1, R234, UR40, RZ ;  /* 0x00000028eaea7c10 */ /* 0x000fc4000ff3e0ff */
[----:B------:R-:W-:Y:S02]  /*172a0*/  IADD3.X R236, R236, UR13, RZ, P2, !PT ;  /* 0x0000000decec7c10 */ /* 0x000fe400097fe4ff */
[----:B------:R-:W-:Y:S02]  /*172b0*/  IADD3 R237, P2, R237, UR40, RZ ;  /* 0x00000028eded7c10 */ /* 0x000fe4000ff5e0ff */
[----:B------:R-:W-:Y:S02]  /*172c0*/  IADD3.X R238, R238, UR13, RZ, P3, !PT ;  /* 0x0000000deeee7c10 */ /* 0x000fe40009ffe4ff */
[----:B--2---:R-:W-:Y:S02]  /*172d0*/  IADD3 R239, P3, R239, UR40, RZ ;  /* 0x00000028efef7c10 */ /* 0x004fe4000ff7e0ff */
[----:B------:R-:W-:Y:S02]  /*172e0*/  IADD3.X R249, R249, UR13, RZ, P4, !PT ;  /* 0x0000000df9f97c10 */ /* 0x000fe4000a7fe4ff */
[----:B---3--:R-:W-:-:S02]  /*172f0*/  IADD3 R153, P4, R153, UR40, RZ ;  /* 0x0000002899997c10 */ /* 0x008fc4000ff9e0ff */
[----:B------:R-:W-:Y:S02]  /*17300*/  IADD3.X R4, R4, UR13, RZ, P6, !PT ;  /* 0x0000000d04047c10 */ /* 0x000fe4000b7fe4ff */
[----:B------:R-:W-:Y:S02]  /*17310*/  IADD3 R251, P6, R251, UR40, RZ ;  /* 0x00000028fbfb7c10 */ /* 0x000fe4000ffde0ff */
[----:B----4-:R-:W-:-:S05]  /*17320*/  IADD3 R247, P5, R247, UR40, RZ ;  /* 0x00000028f7f77c10 */ /* 0x010fca000ffbe0ff */
[----:B------:R1:W-:Y:S04]  /*17330*/  STL [R1+0x280], R247 ;  /* 0x000280f701007387 */ /* 0x0003e80000100800 */
[----:B-1----:R-:W2:Y:S04]  /*17340*/  LDL.LU R247, [R1+0x208] ;  /* 0x0002080001f77983 */ /* 0x002ea80000300800 */
[----:B------:R1:W-:Y:S04]  /*17350*/  STL [R1+0x2a4], R231 ;  /* 0x0002a4e701007387 */ /* 0x0003e80000100800 */
[----:B-1----:R0:W5:Y:S04]  /*17360*/  LDL.LU R231, [R1+0x884] ;  /* 0x0008840001e77983 */ /* 0x0021680000300800 */
[----:B------:R1:W-:Y:S04]  /*17370*/  STL [R1+0x278], R232 ;  /* 0x000278e801007387 */ /* 0x0003e80000100800 */
[----:B-1----:R0:W5:Y:S04]  /*17380*/  LDL.LU R232, [R1+0x880] ;  /* 0x0008800001e87983 */ /* 0x0021680000300800 */
[----:B------:R1:W-:Y:S04]  /*17390*/  STL [R1+0x29c], R233 ;  /* 0x00029ce901007387 */ /* 0x0003e80000100800 */
[----:B-1----:R0:W5:Y:S04]  /*173a0*/  LDL.LU R233, [R1+0x87c] ;  /* 0x00087c0001e97983 */ /* 0x0021680000300800 */
[----:B------:R1:W-:Y:S01]  /*173b0*/  STL [R1+0x270], R234 ;  /* 0x000270ea01007387 */ /* 0x0003e20000100800 */
[----:B------:R-:W-:-:S03]  /*173c0*/  IADD3.X R248, R248, UR13, RZ, P5, !PT ;  /* 0x0000000df8f87c10 */ /* 0x000fc6000affe4ff */
[----:B-1----:R0:W5:Y:S04]  /*173d0*/  LDL.LU R234, [R1+0x878] ;  /* 0x0008780001ea7983 */ /* 0x0021680000300800 */
[----:B------:R1:W-:Y:S01]  /*173e0*/  STL [R1+0x294], R236 ;  /* 0x000294ec01007387 */ /* 0x0003e20000100800 */
[----:B------:R-:W-:-:S03]  /*173f0*/  IADD3 R252, P5, R252, UR40, RZ ;  /* 0x00000028fcfc7c10 */ /* 0x000fc6000ffbe0ff */
[----:B-1----:R0:W5:Y:S04]  /*17400*/  LDL.LU R236, [R1+0x874] ;  /* 0x0008740001ec7983 */ /* 0x0021680000300800 */
[----:B------:R1:W-:Y:S04]  /*17410*/  STL [R1+0x268], R237 ;  /* 0x000268ed01007387 */ /* 0x0003e80000100800 */
[----:B-1----:R0:W5:Y:S04]  /*17420*/  LDL.LU R237, [R1+0x870] ;  /* 0x0008700001ed7983 */ /* 0x0021680000300800 */
[----:B------:R1:W-:Y:S04]  /*17430*/  STL [R1+0x28c], R238 ;  /* 0x00028cee01007387 */ /* 0x0003e80000100800 */
[----:B-1----:R0:W5:Y:S04]  /*17440*/  LDL.LU R238, [R1+0x86c] ;  /* 0x00086c0001ee7983 */ /* 0x0021680000300800 */
[----:B------:R1:W-:Y:S04]  /*17450*/  STL [R1+0x260], R239 ;  /* 0x000260ef01007387 */ /* 0x0003e80000100800 */
[----:B-1----:R0:W5:Y:S04]  /*17460*/  LDL.LU R239, [R1+0x868] ;  /* 0x0008680001ef7983 */ /* 0x0021680000300800 */
[----:B------:R1:W-:Y:S04]  /*17470*/  STL [R1+0x284], R249 ;  /* 0x000284f901007387 */ /* 0x0003e80000100800 */
[----:B-1----:R-:W3:Y:S04]  /*17480*/  LDL.LU R249, [R1+0x864] ;  /* 0x0008640001f97983 */ /* 0x002ee80000300800 */
[----:B------:R1:W-:Y:S04]  /*17490*/  STL [R1+0x258], R153 ;  /* 0x0002589901007387 */ /* 0x0003e80000100800 */
[----:B-1----:R-:W4:Y:S04]  /*174a0*/  LDL.LU R153, [R1+0x204] ;  /* 0x0002040001997983 */ /* 0x002f280000300800 */
[----:B------:R1:W-:Y:S04]  /*174b0*/  STL [R1+0x27c], R248 ;  /* 0x00027cf801007387 */ /* 0x0003e80000100800 */
[----:B-1----:R-:W3:Y:S04]  /*174c0*/  LDL.LU R248, [R1+0x860] ;  /* 0x0008600001f87983 */ /* 0x002ee80000300800 */
[----:B------:R1:W-:Y:S04]  /*174d0*/  STL [R1+0x250], R252 ;  /* 0x000250fc01007387 */ /* 0x0003e80000100800 */
[----:B-1----:R-:W2:Y:S04]  /*174e0*/  LDL.LU R252, [R1+0x85c] ;  /* 0x00085c0001fc7983 */ /* 0x002ea80000300800 */
[----:B------:R1:W-:Y:S04]  /*174f0*/  STL [R1+0x274], R4 ;  /* 0x0002740401007387 */ /* 0x0003e80000100800 */
[----:B-1----:R-:W4:Y:S04]  /*17500*/  LDL.LU R4, [R1+0x858] ;  /* 0x0008580001047983 */ /* 0x002f280000300800 */
[----:B------:R1:W-:Y:S04]  /*17510*/  STL [R1+0x248], R251 ;  /* 0x000248fb01007387 */ /* 0x0003e80000100800 */
[----:B-1----:R-:W3:Y:S01]  /*17520*/  LDL.LU R251, [R1+0x854] ;  /* 0x0008540001fb7983 */ /* 0x002ee20000300800 */
[----:B------:R-:W-:-:S02]  /*17530*/  IADD3.X R246, R246, UR13, RZ, P1, !PT ;  /* 0x0000000df6f67c10 */ /* 0x000fc40008ffe4ff */
[----:B------:R-:W-:Y:S02]  /*17540*/  IADD3 R240, P1, R240, UR40, RZ ;  /* 0x00000028f0f07c10 */ /* 0x000fe4000ff3e0ff */
[----:B------:R-:W-:Y:S01]  /*17550*/  IADD3.X R2, R2, UR13, RZ, P2, !PT ;  /* 0x0000000d02027c10 */ /* 0x000fe200097fe4ff */
[----:B------:R1:W-:Y:S01]  /*17560*/  STL [R1+0x26c], R246 ;  /* 0x00026cf601007387 */ /* 0x0003e20000100800 */
[----:B------:R-:W-:Y:S02]  /*17570*/  IADD3 R243, P2, R243, UR40, RZ ;  /* 0x00000028f3f37c10 */ /* 0x000fe4000ff5e0ff */
[----:B------:R-:W-:Y:S01]  /*17580*/  IADD3.X R242, R242, UR13, RZ, P3, !PT ;  /* 0x0000000df2f27c10 */ /* 0x000fe20009ffe4ff */
[----:B-1----:R-:W4:Y:S04]  /*17590*/  LDL.LU R246, [R1+0x850] ;  /* 0x0008500001f67983 */ /* 0x002f280000300800 */
[----:B------:R1:W-:Y:S01]  /*175a0*/  STL [R1+0x240], R240 ;  /* 0x000240f001007387 */ /* 0x0003e20000100800 */
[----:B------:R-:W-:-:S02]  /*175b0*/  IADD3.X R250, R250, UR13, RZ, P4, !PT ;  /* 0x0000000dfafa7c10 */ /* 0x000fc4000a7fe4ff */
[----:B------:R-:W-:Y:S01]  /*175c0*/  IADD3 R244, P4, R244, UR40, RZ ;  /* 0x00000028f4f47c10 */ /* 0x000fe2000ff9e0ff */
[----:B-1----:R-:W2:Y:S04]  /*175d0*/  LDL.LU R240, [R1+0x84c] ;  /* 0x00084c0001f07983 */ /* 0x002ea80000300800 */
[----:B------:R1:W-:Y:S04]  /*175e0*/  STL [R1+0x264], R2 ;  /* 0x0002640201007387 */ /* 0x0003e80000100800 */
[----:B-1----:R0:W5:Y:S04]  /*175f0*/  LDL.LU R2, [R1+0x848] ;  /* 0x0008480001027983 */ /* 0x0021680000300800 */
[----:B------:R1:W-:Y:S04]  /*17600*/  STL [R1+0x238], R243 ;  /* 0x000238f301007387 */ /* 0x0003e80000100800 */
[----:B-1----:R-:W4:Y:S04]  /*17610*/  LDL.LU R243, [R1+0x844] ;  /* 0x0008440001f37983 */ /* 0x002f280000300800 */
[----:B------:R1:W-:Y:S04]  /*17620*/  STL [R1+0x25c], R242 ;  /* 0x00025cf201007387 */ /* 0x0003e80000100800 */
[----:B-1----:R-:W4:Y:S01]  /*17630*/  LDL.LU R242, [R1+0x840] ;  /* 0x0008400001f27983 */ /* 0x002f220000300800 */
[----:B---3--:R-:W-:-:S05]  /*17640*/  IADD3 R251, P3, R251, UR40, RZ ;  /* 0x00000028fbfb7c10 */ /* 0x008fca000ff7e0ff */
[----:B------:R1:W-:Y:S04]  /*17650*/  STL [R1+0x230], R251 ;  /* 0x000230fb01007387 */ /* 0x0003e80000100800 */
[----:B-1----:R-:W3:Y:S04]  /*17660*/  LDL.LU R251, [R1+0x83c] ;  /* 0x00083c0001fb7983 */ /* 0x002ee80000300800 */
[----:B------:R1:W-:Y:S04]  /*17670*/  STL [R1+0x254], R250 ;  /* 0x000254fa01007387 */ /* 0x0003e80000100800 */
[----:B-1----:R-:W3:Y:S04]  /*17680*/  LDL.LU R250, [R1+0x838] ;  /* 0x0008380001fa7983 */ /* 0x002ee80000300800 */
[----:B------:R1:W-:Y:S04]  /*17690*/  STL [R1+0x228], R244 ;  /* 0x000228f401007387 */ /* 0x0003e80000100800 */
[----:B-1----:R-:W4:Y:S01]  /*176a0*/  LDL.LU R244, [R1+0x834] ;  /* 0x0008340001f47983 */ /* 0x002f220000300800 */
[----:B--2---:R-:W-:-:S02]  /*176b0*/  IADD3.X R240, R240, UR13, RZ, P5, !PT ;  /* 0x0000000df0f07c10 */ /* 0x004fc4000affe4ff */
[----:B------:R-:W-:Y:S02]  /*176c0*/  IADD3 R241, P5, R241, UR40, RZ ;  /* 0x00000028f1f17c10 */ /* 0x000fe4000ffbe0ff */
[----:B------:R-:W-:Y:S01]  /*176d0*/  IADD3.X R245, R245, UR13, RZ, P6, !PT ;  /* 0x0000000df5f57c10 */ /* 0x000fe2000b7fe4ff */
[----:B------:R1:W-:Y:S01]  /*176e0*/  STL [R1+0x24c], R240 ;  /* 0x00024cf001007387 */ /* 0x0003e20000100800 */
[----:B------:R-:W-:-:S03]  /*176f0*/  IADD3.X R3, R3, UR13, RZ, P1, !PT ;  /* 0x0000000d03037c10 */ /* 0x000fc60008ffe4ff */
[----:B-1----:R-:W2:Y:S04]  /*17700*/  LDL.LU R240, [R1+0x830] ;  /* 0x0008300001f07983 */ /* 0x002ea80000300800 */
[----:B------:R1:W-:Y:S04]  /*17710*/  STL [R1+0x220], R241 ;  /* 0x000220f101007387 */ /* 0x0003e80000100800 */
[----:B-1----:R-:W3:Y:S04]  /*17720*/  LDL.LU R241, [R1+0x82c] ;  /* 0x00082c0001f17983 */ /* 0x002ee80000300800 */
[----:B------:R1:W-:Y:S04]  /*17730*/  STL [R1+0x244], R245 ;  /* 0x000244f501007387 */ /* 0x0003e80000100800 */
[----:B-1----:R-:W2:Y:S01]  /*17740*/  LDL.LU R245, [R1+0x828] ;  /* 0x0008280001f57983 */ /* 0x002ea20000300800 */
[----:B------:R-:W-:Y:S01]  /*17750*/  WARPGROUP.ARRIVE ;  /* 0x00000000000079c5 */ /* 0x000fe20000000000 */
[----:B------:R-:W-:Y:S01]  /*17760*/  UMOV UR26, UR10 ;  /* 0x0000000a001a7c82 */ /* 0x000fe20008000000 */
[----:B------:R-:W-:-:S04]  /*17770*/  UMOV UR27, UR11 ;  /* 0x0000000b001b7c82 */ /* 0x000fc80008000000 */
[----:B------:R-:W-:Y:S01]  /*17780*/  HGMMA.64x256x16.F32.BF16 R24, gdesc[UR24].tnspA, R24, gsb0 ;  /* 0x23e00000181879f0 */ /* 0x000fe20008001818 */
[----:B----4-:R-:W-:-:S05]  /*17790*/  IADD3 R244, P6, R244, UR40, RZ ;  /* 0x00000028f4f47c10 */ /* 0x010fca000ffde0ff */
[----:B------:R1:W-:Y:S04]  /*177a0*/  STL [R1+0x218], R244 ;  /* 0x000218f401007387 */ /* 0x0003e80000100800 */
[----:B-1----:R-:W4:Y:S04]  /*177b0*/  LDL.LU R244, [R1+0x824] ;  /* 0x0008240001f47983 */ /* 0x002f280000300800 */
[----:B------:R1:W-:Y:S04]  /*177c0*/  STL [R1+0x23c], R3 ;  /* 0x00023c0301007387 */ /* 0x0003e80000100800 */
[----:B-1----:R-:W2:Y:S01]  /*177d0*/  LDL.LU R3, [R1+0x820] ;  /* 0x0008200001037983 */ /* 0x002ea20000300800 */
[----:B------:R-:W-:-:S02]  /*177e0*/  IADD3 R252, P1, R252, UR40, RZ ;  /* 0x00000028fcfc7c10 */ /* 0x000fc4000ff3e0ff */
[----:B---3--:R-:W-:Y:S02]  /*177f0*/  IADD3.X R241, R241, UR13, RZ, P2, !PT ;  /* 0x0000000df1f17c10 */ /* 0x008fe400097fe4ff */
[----:B------:R-:W-:Y:S01]  /*17800*/  IADD3 R247, P2, R247, UR40, RZ ;  /* 0x00000028f7f77c10 */ /* 0x000fe2000ff5e0ff */
[----:B------:R1:W-:Y:S01]  /*17810*/  STL [R1+0x210], R252 ;  /* 0x000210fc01007387 */ /* 0x0003e20000100800 */
[----:B------:R-:W-:-:S03]  /*17820*/  IADD3.X R246, R246, UR13, RZ, P3, !PT ;  /* 0x0000000df6f67c10 */ /* 0x000fc60009ffe4ff */
[----:B-1----:R-:W3:Y:S04]  /*17830*/  LDL.LU R252, [R1+0x81c] ;  /* 0x00081c0001fc7983 */ /* 0x002ee80000300800 */
[----:B------:R1:W-:Y:S04]  /*17840*/  STL [R1+0x234], R241 ;  /* 0x000234f101007387 */ /* 0x0003e80000100800 */
[----:B-1----:R-:W4:Y:S04]  /*17850*/  LDL.LU R241, [R1+0x818] ;  /* 0x0008180001f17983 */ /* 0x002f280000300800 */
[----:B------:R1:W-:Y:S04]  /*17860*/  STL [R1+0x208], R247 ;  /* 0x000208f701007387 */ /* 0x0003e80000100800 */
[----:B-1----:R-:W3:Y:S04]  /*17870*/  LDL.LU R247, [R1+0x814] ;  /* 0x0008140001f77983 */ /* 0x002ee80000300800 */
[----:B------:R1:W-:Y:S04]  /*17880*/  STL [R1+0x22c], R246 ;  /* 0x00022cf601007387 */ /* 0x0003e80000100800 */
[----:B-1----:R-:W3:Y:S01]  /*17890*/  LDL.LU R246, [R1+0x810] ;  /* 0x0008100001f67983 */ /* 0x002ee20000300800 */
[----:B------:R-:W-:-:S02]  /*178a0*/  WARPGROUP.DEPBAR.LE gsb0, 0x0 ;  /* 0x00008000000079c5 */ /* 0x000fc40000010000 */
[----:B------:R-:W-:Y:S01]  /*178b0*/  WARPGROUP.ARRIVE ;  /* 0x00000000000079c5 */ /* 0x000fe20000000000 */
[----:B------:R-:W-:Y:S01]  /*178c0*/  UMOV UR30, UR6 ;  /* 0x00000006001e7c82 */ /* 0x000fe20008000000 */
[----:B------:R-:W-:-:S04]  /*178d0*/  UMOV UR31, UR7 ;  /* 0x00000007001f7c82 */ /* 0x000fc80008000000 */
[----:B------:R-:W-:Y:S01]  /*178e0*/  HGMMA.64x256x16.F32.BF16 R24, gdesc[UR28].tnspA, R24, gsb0 ;  /* 0x23e000001c1879f0 */ /* 0x000fe20008001818 */
[----:B--2---:R-:W-:-:S05]  /*178f0*/  IADD3 R3, P3, R3, UR40, RZ ;  /* 0x0000002803037c10 */ /* 0x004fca000ff7e0ff */
[----:B------:R1:W-:Y:S04]  /*17900*/  STL [R1+0x200], R3 ;  /* 0x0002000301007387 */ /* 0x0003e80000100800 */
[----:B-1----:R-:W2:Y:S01]  /*17910*/  LDL.LU R3, [R1+0x80c] ;  /* 0x00080c0001037983 */ /* 0x002ea20000300800 */
[----:B------:R-:W-:Y:S01]  /*17920*/  UMOV UR34, UR22 ;  /* 0x0000001600227c82 */ /* 0x000fe20008000000 */
[----:B------:R-:W-:Y:S01]  /*17930*/  UMOV UR35, UR23 ;  /* 0x0000001700237c82 */ /* 0x000fe20008000000 */
[----:B------:R-:W-:Y:S02]  /*17940*/  WARPGROUP.DEPBAR.LE gsb0, 0x0 ;  /* 0x00008000000079c5 */ /* 0x000fe40000010000 */
[----:B------:R-:W-:-:S13]  /*17950*/  WARPGROUP.ARRIVE ;  /* 0x00000000000079c5 */ /* 0x000fda0000000000 */
[----:B------:R-:W-:Y:S01]  /*17960*/  HGMMA.64x256x16.F32.BF16 R24, gdesc[UR32].tnspA, R24, gsb0 ;  /* 0x23e00000201879f0 */ /* 0x000fe20008001818 */
[----:B----4-:R-:W-:Y:S02]  /*17970*/  IADD3.X R241, R241, UR13, RZ, P5, !PT ;  /* 0x0000000df1f17c10 */ /* 0x010fe4000affe4ff */
[----:B------:R-:W-:Y:S01]  /*17980*/  IADD3.X R240, R240, UR13, RZ, P6, !PT ;  /* 0x0000000df0f07c10 */ /* 0x000fe2000b7fe4ff */
[----:B------:R-:W-:Y:S01]  /*17990*/  UMOV UR38, UR18 ;  /* 0x0000001200267c82 */ /* 0x000fe20008000000 */
[----:B------:R-:W-:Y:S01]  /*179a0*/  UMOV UR39, UR19 ;  /* 0x0000001300277c82 */ /* 0x000fe20008000000 */
[----:B--2---:R-:W-:-:S05]  /*179b0*/  IADD3.X R3, R3, UR13, RZ, P4, !PT ;  /* 0x0000000d03037c10 */ /* 0x004fca000a7fe4ff */
[----:B------:R1:W-:Y:S04]  /*179c0*/  STL [R1+0x224], R3 ;  /* 0x0002240301007387 */ /* 0x0003e80000100800 */
[----:B-1----:R0:W5:Y:S04]  /*179d0*/  LDL.LU R3, [R1+0x808] ;  /* 0x0008080001037983 */ /* 0x0021680000300800 */
[----:B------:R1:W-:Y:S04]  /*179e0*/  STL [R1+0x21c], R241 ;  /* 0x00021cf101007387 */ /* 0x0003e80000100800 */
[----:B-1----:R-:W2:Y:S04]  /*179f0*/  LDL.LU R241, [R1+0x804] ;  /* 0x0008040001f17983 */ /* 0x002ea80000300800 */
[----:B------:R1:W-:Y:S04]  /*17a00*/  STL [R1+0x214], R240 ;  /* 0x000214f001007387 */ /* 0x0003e80000100800 */
[----:B-1----:R-:W4:Y:S01]  /*17a10*/  LDL.LU R240, [R1+0x800] ;  /* 0x0008000001f07983 */ /* 0x002f220000300800 */
[----:B------:R-:W-:-:S02]  /*17a20*/  WARPGROUP.DEPBAR.LE gsb0, 0x0 ;  /* 0x00008000000079c5 */ /* 0x000fc40000010000 */
[----:B------:R-:W-:-:S06]  /*17a30*/  WARPGROUP.ARRIVE ;  /* 0x00000000000079c5 */ /* 0x000fcc0000000000 */
[----:B------:R-:W-:Y:S01]  /*17a40*/  HGMMA.64x256x16.F32.BF16 R24, gdesc[UR36].tnspA, R24, gsb0 ;  /* 0x23e00000241879f0 */ /* 0x000fe20008001818 */
[----:B------:R-:W-:Y:S02]  /*17a50*/  IADD3.X R4, R4, UR13, RZ, P1, !PT ;  /* 0x0000000d04047c10 */ /* 0x000fe40008ffe4ff */
[----:B------:R-:W-:-:S03]  /*17a60*/  IADD3.X R153, R153, UR13, RZ, P2, !PT ;  /* 0x0000000d99997c10 */ /* 0x000fc600097fe4ff */
[----:B------:R1:W-:Y:S04]  /*17a70*/  STL [R1+0x20c], R4 ;  /* 0x00020c0401007387 */ /* 0x0003e80000100800 */
[----:B-1----:R0:W5:Y:S04]  /*17a80*/  LDL.LU R4, [R1+0x7fc] ;  /* 0x0007fc0001047983 */ /* 0x0021680000300800 */
[----:B------:R1:W-:Y:S02]  /*17a90*/  STL [R1+0x204], R153 ;  /* 0x0002049901007387 */ /* 0x0003e40000100800 */
[----:B-1----:R-:W1:Y:S01]  /*17aa0*/  LDC R153, c[0x0][0x238] ;  /* 0x00008e00ff997b82 */ /* 0x002e620000000800 */
[----:B---3--:R-:W-:-:S02]  /*17ab0*/  IADD3.X R252, R252, UR13, RZ, P3, !PT ;  /* 0x0000000dfcfc7c10 */ /* 0x008fc40009ffe4ff */
[----:B------:R-:W-:Y:S02]  /*17ac0*/  IADD3 R251, P4, R251, UR40, RZ ;  /* 0x00000028fbfb7c10 */ /* 0x000fe4000ff9e0ff */
[----:B------:R-:W-:Y:S02]  /*17ad0*/  IADD3 R249, P5, R249, UR40, RZ ;  /* 0x00000028f9f97c10 */ /* 0x000fe4000ffbe0ff */
[----:B------:R-:W-:Y:S02]  /*17ae0*/  IADD3 R247, P6, R247, UR40, RZ ;  /* 0x00000028f7f77c10 */ /* 0x000fe4000ffde0ff */
[----:B------:R-:W-:Y:S02]  /*17af0*/  IADD3 R245, P1, R245, UR40, RZ ;  /* 0x00000028f5f57c10 */ /* 0x000fe4000ff3e0ff */
[----:B------:R-:W-:Y:S02]  /*17b00*/  IADD3 R243, P2, R243, UR40, RZ ;  /* 0x00000028f3f37c10 */ /* 0x000fe4000ff5e0ff */
[----:B------:R-:W-:-:S02]  /*17b10*/  IADD3.X R250, R250, UR13, RZ, P4, !PT ;  /* 0x0000000dfafa7c10 */ /* 0x000fc4000a7fe4ff */
[----:B------:R-:W-:Y:S02]  /*17b20*/  IADD3.X R248, R248, UR13, RZ, P5, !PT ;  /* 0x0000000df8f87c10 */ /* 0x000fe4000affe4ff */
[----:B------:R-:W-:Y:S02]  /*17b30*/  IADD3.X R246, R246, UR13, RZ, P6, !PT ;  /* 0x0000000df6f67c10 */ /* 0x000fe4000b7fe4ff */
[----:B------:R-:W-:Y:S02]  /*17b40*/  IADD3.X R244, R244, UR13, RZ, P1, !PT ;  /* 0x0000000df4f47c10 */ /* 0x000fe40008ffe4ff */
[----:B------:R-:W-:Y:S01]  /*17b50*/  IADD3.X R242, R242, UR13, RZ, P2, !PT ;  /* 0x0000000df2f27c10 */ /* 0x000fe200097fe4ff */
[----:B-1----:R-:W-:-:S04]  /*17b60*/  IMAD.SHL.U32 R153, R153, 0x40, RZ ;  /* 0x0000004099997824 */ /* 0x002fc800078e00ff */
[----:B------:R-:W-:Y:S01]  /*17b70*/  IMAD.SHL.U32 R153, R153, 0x2, RZ ;  /* 0x0000000299997824 */ /* 0x000fe200078e00ff */
[----:B------:R-:W-:Y:S02]  /*17b80*/  WARPGROUP.DEPBAR.LE gsb0, 0x0 ;  /* 0x00008000000079c5 */ /* 0x000fe40000010000 */
[----:B--2---:R-:W-:-:S04]  /*17b90*/  IADD3 R241, P3, R241, UR40, RZ ;  /* 0x00000028f1f17c10 */ /* 0x004fc8000ff7e0ff */
[----:B----4-:R-:W-:Y:S01]  /*17ba0*/  IADD3.X R240, R240, UR13, RZ, P3, !PT ;  /* 0x0000000df0f07c10 */ /* 0x010fe20009ffe4ff */
[----:B0-----:R-:W-:Y:S08]  /*17bb0*/  @P0 BRA `(.L_x_1) ;  /* 0xffffff3c00880947 */ /* 0x001ff0000383ffff */
[----:B------:R0:W-:Y:S04]  /*17bc0*/  STL [R1+0x800], R6 ;  /* 0x0008000601007387 */ /* 0x0001e80000100800 */
[----:B0-----:R-:W2:Y:S04]  /*17bd0*/  LDL.LU R6, [R1+0x1fc] ;  /* 0x0001fc0001067983 */ /* 0x001ea80000300800 */
[----:B-----5:R0:W-:Y:S04]  /*17be0*/  STL [R1+0x7fc], R4 ;  /* 0x0007fc0401007387 */ /* 0x0201e80000100800 */
[----:B0-----:R-:W3:Y:S04]  /*17bf0*/  LDL.LU R4, [R1+0x1f4] ;  /* 0x0001f40001047983 */ /* 0x001ee80000300800 */
[----:B------:R-:W4:Y:S04]  /*17c00*/  LDL.LU R3, [R1+0x1e8] ;  /* 0x0001e80001037983 */ /* 0x000f280000300800 */
        /* <DEDUP_REMOVED lines=13> */
[----:B------:R-:W4:Y:S01]  /*17ce0*/  LDL.LU R252, [R1+0x1b0] ;  /* 0x0001b00001fc7983 */ /* 0x000f220000300800 */
[----:B------:R-:W-:-:S03]  /*17cf0*/  F2FP.BF16.F32.PACK_AB R151, R151, R150 ;  /* 0x000000969797723e */ /* 0x000fc600000010ff */
[----:B------:R-:W4:Y:S01]  /*17d00*/  LDL.LU R13, [R1+0x1ac] ;  /* 0x0001ac00010d7983 */ /* 0x000f220000300800 */
[----:B------:R-:W-:-:S03]  /*17d10*/  F2FP.BF16.F32.PACK_AB R150, R149, R148 ;  /* 0x000000949596723e */ /* 0x000fc600000010ff */
[----:B------:R-:W4:Y:S04]  /*17d20*/  LDL.LU R12, [R1+0x1a8] ;  /* 0x0001a800010c7983 */ /* 0x000f280000300800 */
[----:B------:R-:W4:Y:S04]  /*17d30*/  LDL.LU R235, [R1+0x1a4] ;  /* 0x0001a40001eb7983 */ /* 0x000f280000300800 */
[----:B------:R-:W4:Y:S04]  /*17d40*/  LDL.LU R0, [R1+0x1a0] ;  /* 0x0001a00001007983 */ /* 0x000f280000300800 */
[----:B------:R-:W4:Y:S04]  /*17d50*/  LDL.LU R153, [R1+0x19c] ;  /* 0x00019c0001997983 */ /* 0x000f280000300800 */
[----:B------:R-:W2:Y:S04]  /*17d60*/  LDL.LU R149, [R1+0x1f8] ;  /* 0x0001f80001957983 */ /* 0x000ea80000300800 */
[----:B------:R-:W3:Y:S01]  /*17d70*/  LDL.LU R148, [R1+0x1f0] ;  /* 0x0001f00001947983 */ /* 0x000ee20000300800 */
[----:B------:R-:W-:-:S02]  /*17d80*/  F2FP.BF16.F32.PACK_AB R147, R147, R146 ;  /* 0x000000929393723e */ /* 0x000fc400000010ff */
[----:B------:R-:W-:Y:S02]  /*17d90*/  F2FP.BF16.F32.PACK_AB R146, R145, R144 ;  /* 0x000000909192723e */ /* 0x000fe400000010ff */
[----:B--2---:R-:W-:Y:S02]  /*17da0*/  F2FP.BF16.F32.PACK_AB R149, R6, R149 ;  /* 0x000000950695723e */ /* 0x004fe400000010ff */
[----:B------:R-:W2:Y:S01]  /*17db0*/  LDL.LU R6, [R1+0x800] ;  /* 0x0008000001067983 */ /* 0x000ea20000300800 */
[----:B---3--:R-:W-:-:S03]  /*17dc0*/  F2FP.BF16.F32.PACK_AB R148, R4, R148 ;  /* 0x000000940494723e */ /* 0x008fc600000010ff */
[----:B------:R0:W5:Y:S04]  /*17dd0*/  LDL.LU R4, [R1+0x7fc] ;  /* 0x0007fc0001047983 */ /* 0x0001680000300800 */
[----:B------:R-:W3:Y:S01]  /*17de0*/  LDL.LU R145, [R1+0x1ec] ;  /* 0x0001ec0001917983 */ /* 0x000ee20000300800 */
[----:B------:R-:W-:Y:S02]  /*17df0*/  F2FP.BF16.F32.PACK_AB R131, R131, R130 ;  /* 0x000000828383723e */ /* 0x000fe400000010ff */
[----:B------:R-:W-:Y:S02]  /*17e00*/  F2FP.BF16.F32.PACK_AB R130, R129, R128 ;  /* 0x000000808182723e */ /* 0x000fe400000010ff */
[----:B----4-:R-:W-:Y:S02]  /*17e10*/  F2FP.BF16.F32.PACK_AB R129, R13, R12 ;  /* 0x0000000c0d81723e */ /* 0x010fe400000010ff */
[----:B------:R-:W-:-:S02]  /*17e20*/  F2FP.BF16.F32.PACK_AB R59, R59, R58 ;  /* 0x0000003a3b3b723e */ /* 0x000fc400000010ff */
[----:B------:R-:W-:Y:S02]  /*17e30*/  F2FP.BF16.F32.PACK_AB R9, R15, R9 ;  /* 0x000000090f09723e */ /* 0x000fe400000010ff */
[----:B------:R-:W-:Y:S02]  /*17e40*/  F2FP.BF16.F32.PACK_AB R143, R143, R142 ;  /* 0x0000008e8f8f723e */ /* 0x000fe400000010ff */
[----:B------:R-:W-:Y:S02]  /*17e50*/  F2FP.BF16.F32.PACK_AB R139, R139, R138 ;  /* 0x0000008a8b8b723e */ /* 0x000fe400000010ff */
[----:B------:R-:W-:Y:S02]  /*17e60*/  F2FP.BF16.F32.PACK_AB R135, R135, R134 ;  /* 0x000000868787723e */ /* 0x000fe400000010ff */
[----:B------:R-:W-:Y:S02]  /*17e70*/  F2FP.BF16.F32.PACK_AB R127, R127, R126 ;  /* 0x0000007e7f7f723e */ /* 0x000fe400000010ff */
        /* <DEDUP_REMOVED lines=111> */
[----:B--2---:R-:W-:Y:S02]  /*18570*/  F2FP.BF16.F32.PACK_AB R36, R6, R5 ;  /* 0x000000050624723e */ /* 0x004fe400000010ff */
[----:B0--3--:R-:W-:-:S07]  /*18580*/  F2FP.BF16.F32.PACK_AB R145, R145, R3 ;  /* 0x000000039191723e */ /* 0x009fce00000010ff */
.L_x_0:
[----:B------:R-:W2:Y:S01]  /*18590*/  LDL.LU R7, [R1+0x7f8] ;  /* 0x0007f80001077983 */ /* 0x000ea20000300800 */
[----:B------:R-:W-:Y:S01]  /*185a0*/  ULDC.64 UR4, c[0x0][0x228] ;  /* 0x00008a0000047ab9 */ /* 0x000fe20000000a00 */
[----:B------:R-:W-:Y:S01]  /*185b0*/  ULDC UR6, c[0x0][0x248] ;  /* 0x0000920000067ab9 */ /* 0x000fe20000000800 */
[----:B------:R-:W0:Y:S01]  /*185c0*/  S2R R235, SR_CgaCtaId ;  /* 0x0000000000eb7919 */ /* 0x000e220000008800 */
[----:B------:R-:W1:Y:S01]  /*185d0*/  S2R R5, SR_TID.X ;  /* 0x0000000000057919 */ /* 0x000e620000002100 */
[----:B0-----:R-:W-:Y:S02]  /*185e0*/  IMAD.SHL.U32 R235, R235, 0x100, RZ ;  /* 0x00000100ebeb7824 */ /* 0x001fe400078e00ff */
[----:B-1----:R-:W-:-:S03]  /*185f0*/  IMAD.SHL.U32 R2, R5, 0x40, RZ ;  /* 0x0000004005027824 */ /* 0x002fc600078e00ff */
[----:B------:R-:W-:Y:S01]  /*18600*/  LOP3.LUT R235, R235, 0x100, RZ, 0xc0, !PT ;  /* 0x00000100ebeb7812 */ /* 0x000fe200078ec0ff */
[----:B------:R-:W-:-:S03]  /*18610*/  IMAD.SHL.U32 R0, R5, 0x10, RZ ;  /* 0x0000001005007824 */ /* 0x000fc600078e00ff */
[--C-:B-----5:R-:W-:Y:S02]  /*18620*/  LOP3.LUT R3, R4, 0x1, R235.reuse, 0xfe, !PT ;  /* 0x0000000104037812 */ /* 0x120fe400078efeeb */
[----:B------:R-:W-:Y:S02]  /*18630*/  LOP3.LUT R0, R0, 0xf0, RZ, 0xc0, !PT ;  /* 0x000000f000007812 */ /* 0x000fe400078ec0ff */
[C-C-:B------:R-:W-:Y:S02]  /*18640*/  LOP3.LUT R6, R4.reuse, 0x2, R235.reuse, 0xfe, !PT ;  /* 0x0000000204067812 */ /* 0x140fe400078efeeb */
[C-C-:B------:R-:W-:Y:S02]  /*18650*/  LOP3.LUT R231, R4.reuse, 0x64, R235.reuse, 0xfe, !PT ;  /* 0x0000006404e77812 */ /* 0x140fe400078efeeb */
[C-C-:B------:R-:W-:Y:S02]  /*18660*/  LOP3.LUT R226, R4.reuse, 0x69, R235.reuse, 0xfe, !PT ;  /* 0x0000006904e27812 */ /* 0x140fe400078efeeb */
[----:B------:R-:W-:-:S02]  /*18670*/  LOP3.LUT R225, R4, 0x6a, R235, 0xfe, !PT ;  /* 0x0000006a04e17812 */ /* 0x000fc400078efeeb */
[C-C-:B------:R-:W-:Y:S02]  /*18680*/  LOP3.LUT R221, R4.reuse, 0x6b, R235.reuse, 0xfe, !PT ;  /* 0x0000006b04dd7812 */ /* 0x140fe400078efeeb */
[C-C-:B------:R-:W-:Y:S02]  /*18690*/  LOP3.LUT R217, R4.reuse, 0x6d, R235.reuse, 0xfe, !PT ;  /* 0x0000006d04d97812 */ /* 0x140fe400078efeeb */
        /* <DEDUP_REMOVED lines=60> */
[----:B------:R-:W-:Y:S01]  /*18a60*/  LOP3.LUT R213, R4, 0xff, R235, 0xfe, !PT ;  /* 0x000000ff04d57812 */ /* 0x000fe200078efeeb */
[----:B------:R-:W-:Y:S01]  /*18a70*/  BAR.SYNC.DEFER_BLOCKING 0x0 ;  /* 0x0000000000007b1d */ /* 0x000fe20000010000 */
[----:B--2---:R-:W-:-:S05]  /*18a80*/  ISETP.GE.AND P0, PT, R7, UR4, PT ;  /* 0x0000000407007c0c */ /* 0x004fca000bf06270 */
[----:B------:R-:W-:Y:S02]  /*18a90*/  ULDC UR4, c[0x0][0x22c] ;  /* 0x00008b0000047ab9 */ /* 0x000fe40000000800 */
[----:B------:R-:W-:Y:S01]  /*18aa0*/  ISETP.LT.AND P1, PT, R3, UR4, !P0 ;  /* 0x0000000403007c0c */ /* 0x000fe2000c721270 */
[----:B------:R-:W-:Y:S01]  /*18ab0*/  ULDC UR4, c[0x0][0x22c] ;  /* 0x00008b0000047ab9 */ /* 0x000fe20000000800 */
[----:B------:R-:W-:Y:S01]  /*18ac0*/  LOP3.LUT R3, R2, 0x400, RZ, 0xc0, !PT ;  /* 0x0000040002037812 */ /* 0x000fe200078ec0ff */
[----:B------:R-:W-:Y:S01]  /*18ad0*/  IMAD.SHL.U32 R2, R5, 0x8, RZ ;  /* 0x0000000805027824 */ /* 0x000fe200078e00ff */
[----:B------:R-:W-:Y:S01]  /*18ae0*/  ISETP.LT.AND P4, PT, R6, UR4, !P0 ;  /* 0x0000000406007c0c */ /* 0x000fe2000c781270 */
[----:B------:R-:W-:Y:S01]  /*18af0*/  ULDC UR4, c[0x0][0x22c] ;  /* 0x00008b0000047ab9 */ /* 0x000fe20000000800 */
[----:B------:R-:W-:Y:S02]  /*18b00*/  IADD3 R3, R3, UR12, R0 ;  /* 0x0000000c03037c10 */ /* 0x000fe4000fffe000 */
[----:B------:R-:W-:-:S02]  /*18b10*/  LOP3.LUT R2, R2, 0x300, RZ, 0xc0, !PT ;  /* 0x0000030002027812 */ /* 0x000fc400078ec0ff */
[----:B------:R-:W-:Y:S02]  /*18b20*/  LOP3.LUT R0, R5, 0x7f, RZ, 0xc0, !PT ;  /* 0x0000007f05007812 */ /* 0x000fe400078ec0ff */
[----:B------:R-:W-:Y:S01]  /*18b30*/  LOP3.LUT R6, R4, 0x3, R235, 0xfe, !PT ;  /* 0x0000000304067812 */ /* 0x000fe200078efeeb */
[----:B------:R-:W-:Y:S01]  /*18b40*/  IMAD.IADD R5, R2, 0x1, R3 ;  /* 0x0000000102057824 */ /* 0x000fe200078e0203 */
[----:B------:R-:W-:Y:S02]  /*18b50*/  LEA R0, R0, UR12, 0x4 ;  /* 0x0000000c00007c11 */ /* 0x000fe4000f8e20ff */
[----:B------:R-:W-:Y:S01]  /*18b60*/  ISETP.LT.AND P3, PT, R6, UR4, !P0 ;  /* 0x0000000406007c0c */ /* 0x000fe2000c761270 */
[----:B------:R-:W-:Y:S01]  /*18b70*/  ULDC UR4, c[0x0][0x22c] ;  /* 0x00008b0000047ab9 */ /* 0x000fe20000000800 */
[----:B------:R-:W-:Y:S01]  /*18b80*/  STSM.16.M88.4 [R5], R36 ;  /* 0x0000002405007844 */ /* 0x000fe20000000200 */
[C---:B------:R-:W-:Y:S02]  /*18b90*/  LOP3.LUT R6, R4.reuse, 0x4, R235, 0xfe, !PT ;  /* 0x0000000404067812 */ /* 0x040fe400078efeeb */
[----:B------:R-:W-:Y:S01]  /*18ba0*/  LOP3.LUT R2, R4, R235, RZ, 0xfc, !PT ;  /* 0x000000eb04027212 */ /* 0x000fe200078efcff */
[----:B------:R-:W-:Y:S01]  /*18bb0*/  BAR.SYNC.DEFER_BLOCKING 0x0 ;  /* 0x0000000000007b1d */ /* 0x000fe20000010000 */
[----:B------:R-:W-:-:S02]  /*18bc0*/  ISETP.LT.AND P6, PT, R6, UR4, !P0 ;  /* 0x0000000406007c0c */ /* 0x000fc4000c7c1270 */
[----:B------:R-:W-:-:S03]  /*18bd0*/  ISETP.LT.AND P2, PT, R2, UR5, !P0 ;  /* 0x0000000502007c0c */ /* 0x000fc6000c741270 */
[----:B------:R-:W-:Y:S02]  /*18be0*/  ULDC UR4, c[0x0][0x244] ;  /* 0x0000910000047ab9 */ /* 0x000fe40000000800 */
[----:B------:R-:W-:Y:S01]  /*18bf0*/  IMAD R3, R7, UR4, RZ ;  /* 0x0000000407037c24 */ /* 0x000fe2000f8e02ff */
[----:B------:R-:W-:Y:S01]  /*18c00*/  ULDC.64 UR4, c[0x0][0x220] ;  /* 0x0000880000047ab9 */ /* 0x000fe20000000a00 */
[----:B------:R-:W-:Y:S01]  /*18c10*/  IMAD R7, R2, UR6, RZ ;  /* 0x0000000602077c24 */ /* 0x000fe2000f8e02ff */
[----:B------:R-:W-:Y:S02]  /*18c20*/  ULDC UR6, c[0x0][0x22c] ;  /* 0x00008b0000067ab9 */ /* 0x000fe40000000800 */
[----:B------:R-:W-:Y:S01]  /*18c30*/  LEA R2, P5, R3, UR4, 0x1 ;  /* 0x0000000403027c11 */ /* 0x000fe2000f8a08ff */
[----:B------:R-:W-:-:S03]  /*18c40*/  ULDC UR4, c[0x0][0x248] ;  /* 0x0000920000047ab9 */ /* 0x000fc60000000800 */
[----:B------:R-:W-:Y:S01]  /*18c50*/  LEA.HI.X.SX32 R3, R3, UR5, 0x1, P5 ;  /* 0x0000000503037c11 */ /* 0x000fe2000a8f0eff */
[----:B------:R-:W-:Y:S01]  /*18c60*/  ULDC UR5, c[0x0][0x22c] ;  /* 0x00008b0000057ab9 */ /* 0x000fe20000000800 */
[C---:B------:R-:W-:Y:S01]  /*18c70*/  LEA R6, P5, R7.reuse, R2, 0x1 ;  /* 0x0000000207067211 */ /* 0x040fe200078a08ff */
[----:B------:R-:W0:Y:S01]  /*18c80*/  LDS.128 R24, [R0] ;  /* 0x0000000000187984 */ /* 0x000e220000000c00 */
[----:B------:R-:W-:Y:S06]  /*18c90*/  BAR.SYNC.DEFER_BLOCKING 0x0 ;  /* 0x0000000000007b1d */ /* 0x000fec0000010000 */
[----:B------:R-:W-:Y:S02]  /*18ca0*/  STSM.16.M88.4 [R5], R40 ;  /* 0x0000002805007844 */ /* 0x000fe40000000200 */
[----:B------:R-:W-:Y:S06]  /*18cb0*/  BAR.SYNC.DEFER_BLOCKING 0x0 ;  /* 0x0000000000007b1d */ /* 0x000fec0000010000 */
[----:B------:R-:W1:Y:S02]  /*18cc0*/  LDS.128 R28, [R0] ;  /* 0x00000000001c7984 */ /* 0x000e640000000c00 */
[----:B------:R-:W-:Y:S06]  /*18cd0*/  BAR.SYNC.DEFER_BLOCKING 0x0 ;  /* 0x0000000000007b1d */ /* 0x000fec0000010000 */
[----:B------:R-:W-:Y:S02]  /*18ce0*/  STSM.16.M88.4 [R5], R44 ;  /* 0x0000002c05007844 */ /* 0x000fe40000000200 */
[----:B------:R-:W-:Y:S06]  /*18cf0*/  BAR.SYNC.DEFER_BLOCKING 0x0 ;  /* 0x0000000000007b1d */ /* 0x000fec0000010000 */
[----:B------:R-:W2:Y:S02]  /*18d00*/  LDS.128 R32, [R0] ;  /* 0x0000000000207984 */ /* 0x000ea40000000c00 */
[----:B------:R-:W-:Y:S06]  /*18d10*/  BAR.SYNC.DEFER_BLOCKING 0x0 ;  /* 0x0000000000007b1d */ /* 0x000fec0000010000 */
[----:B------:R-:W-:Y:S02]  /*18d20*/  STSM.16.M88.4 [R5], R48 ;  /* 0x0000003005007844 */ /* 0x000fe40000000200 */
[----:B------:R-:W-:Y:S06]  /*18d30*/  BAR.SYNC.DEFER_BLOCKING 0x0 ;  /* 0x0000000000007b1d */ /* 0x000fec0000010000 */
[----:B------:R-:W3:Y:S02]  /*18d40*/  LDS.128 R36, [R0] ;  /* 0x0000000000247984 */ /* 0x000ee40000000c00 */
[----:B------:R-:W-:Y:S06]  /*18d50*/  BAR.SYNC.DEFER_BLOCKING 0x0 ;  /* 0x0000000000007b1d */ /* 0x000fec0000010000 */
[----:B------:R-:W-:Y:S02]  /*18d60*/  STSM.16.M88.4 [R5], R20 ;  /* 0x0000001405007844 */ /* 0x000fe40000000200 */
[----:B------:R-:W-:Y:S06]  /*18d70*/  BAR.SYNC.DEFER_BLOCKING 0x0 ;  /* 0x0000000000007b1d */ /* 0x000fec0000010000 */
[----:B------:R-:W4:Y:S02]  /*18d80*/  LDS.128 R40, [R0] ;  /* 0x0000000000287984 */ /* 0x000f240000000c00 */
        /* <DEDUP_REMOVED lines=73> */
[----:B------:R0:W-:Y:S02]  /*19220*/  STSM.16.M88.4 [R5], R116 ;  /* 0x0000007405007844 */ /* 0x0001e40000000200 */
[----:B------:R-:W-:Y:S01]  /*19230*/  BAR.SYNC.DEFER_BLOCKING 0x0 ;  /* 0x0000000000007b1d */ /* 0x000fe20000010000 */
[----:B0-----:R-:W-:-:S05]  /*19240*/  VIADD R117, R7, UR4 ;  /* 0x0000000407757c36 */ /* 0x001fca0008000000 */
[----:B------:R-:W-:Y:S01]  /*19250*/  ULDC UR4, c[0x0][0x248] ;  /* 0x0000920000047ab9 */ /* 0x000fe20000000800 */
[-C--:B------:R-:W-:Y:S02]  /*19260*/  LEA.HI.X.SX32 R7, R7, R3.reuse, 0x1, P5 ;  /* 0x0000000307077211 */ /* 0x080fe400028f0eff */
[----:B------:R-:W-:Y:S02]  /*19270*/  LOP3.LUT R118, R4, 0x5, R235, 0xfe, !PT ;  /* 0x0000000504767812 */ /* 0x000fe400078efeeb */
[C---:B------:R-:W-:Y:S02]  /*19280*/  LEA R116, P5, R117.reuse, R2, 0x1 ;  /* 0x0000000275747211 */ /* 0x040fe400078a08ff */
[----:B------:R-:W-:Y:S01]  /*19290*/  PRMT R119, R24, 0x7632, R119 ;  /* 0x0000763218777816 */ /* 0x000fe20000000077 */
[----:B------:R-:W0:Y:S01]  /*192a0*/  LDS.128 R84, [R0] ;  /* 0x0000000000547984 */ /* 0x000e220000000c00 */
[----:B------:R-:W-:Y:S06]  /*192b0*/  BAR.SYNC.DEFER_BLOCKING 0x0 ;  /* 0x0000000000007b1d */ /* 0x000fec0000010000 */
[----:B------:R1:W-:Y:S02]  /*192c0*/  STSM.16.M88.4 [R5], R120 ;  /* 0x0000007805007844 */ /* 0x0003e40000000200 */
[----:B------:R-:W-:Y:S01]  /*192d0*/  BAR.SYNC.DEFER_BLOCKING 0x0 ;  /* 0x0000000000007b1d */ /* 0x000fe20000010000 */
[C---:B-1----:R-:W-:Y:S01]  /*192e0*/  VIADD R120, R117.reuse, UR4 ;  /* 0x0000000475787c36 */ /* 0x042fe20008000000 */
[----:B------:R-:W-:-:S04]  /*192f0*/  LEA.HI.X.SX32 R117, R117, R3, 0x1, P5 ;  /* 0x0000000375757211 */ /* 0x000fc800028f0eff */
[----:B------:R-:W-:Y:S01]  /*19300*/  ULDC UR4, c[0x0][0x248] ;  /* 0x0000920000047ab9 */ /* 0x000fe20000000800 */
[C-C-:B------:R-:W-:Y:S02]  /*19310*/  LOP3.LUT R123, R4.reuse, 0xbd, R235.reuse, 0xfe, !PT ;  /* 0x000000bd047b7812 */ /* 0x140fe400078efeeb */
[C-C-:B------:R-:W-:Y:S02]  /*19320*/  LOP3.LUT R121, R4.reuse, 0xbf, R235.reuse, 0xfe, !PT ;  /* 0x000000bf04797812 */ /* 0x140fe400078efeeb */
[C-C-:B------:R-:W-:Y:S01]  /*19330*/  LOP3.LUT R122, R4.reuse, 0xc0, R235.reuse, 0xfe, !PT ;  /* 0x000000c0047a7812 */ /* 0x140fe200078efeeb */
[----:B------:R-:W1:Y:S01]  /*19340*/  LDS.128 R88, [R0] ;  /* 0x0000000000587984 */ /* 0x000e620000000c00 */
[----:B------:R-:W-:Y:S06]  /*19350*/  BAR.SYNC.DEFER_BLOCKING 0x0 ;  /* 0x0000000000007b1d */ /* 0x000fec0000010000 */
[----:B------:R2:W-:Y:S02]  /*19360*/  STSM.16.M88.4 [R5], R124 ;  /* 0x0000007c05007844 */ /* 0x0005e40000000200 */
[----:B------:R-:W-:Y:S01]  /*19370*/  BAR.SYNC.DEFER_BLOCKING 0x0 ;  /* 0x0000000000007b1d */ /* 0x000fe20000010000 */
[----:B--2---:R-:W-:-:S02]  /*19380*/  LOP3.LUT R127, R4, 0xb9, R235, 0xfe, !PT ;  /* 0x000000b9047f7812 */ /* 0x004fc400078efeeb */
[C-C-:B------:R-:W-:Y:S02]  /*19390*/  LOP3.LUT R125, R4.reuse, 0xbb, R235.reuse, 0xfe, !PT ;  /* 0x000000bb047d7812 */ /* 0x140fe400078efeeb */
[C-C-:B------:R-:W-:Y:S02]  /*193a0*/  LOP3.LUT R126, R4.reuse, 0xbc, R235.reuse, 0xfe, !PT ;  /* 0x000000bc047e7812 */ /* 0x140fe400078efeeb */
[C-C-:B------:R-:W-:Y:S01]  /*193b0*/  LOP3.LUT R124, R4.reuse, 0xbe, R235.reuse, 0xfe, !PT ;  /* 0x000000be047c7812 */ /* 0x140fe200078efeeb */
[----:B------:R-:W2:Y:S01]  /*193c0*/  LDS.128 R92, [R0] ;  /* 0x00000000005c7984 */ /* 0x000ea20000000c00 */
[----:B------:R-:W-:Y:S06]  /*193d0*/  BAR.SYNC.DEFER_BLOCKING 0x0 ;  /* 0x0000000000007b1d */ /* 0x000fec0000010000 */
[----:B------:R3:W-:Y:S02]  /*193e0*/  STSM.16.M88.4 [R5], R128 ;  /* 0x0000008005007844 */ /* 0x0007e40000000200 */
[----:B------:R-:W-:Y:S01]  /*193f0*/  BAR.SYNC.DEFER_BLOCKING 0x0 ;  /* 0x0000000000007b1d */ /* 0x000fe20000010000 */
[----:B---3--:R-:W-:-:S02]  /*19400*/  LOP3.LUT R131, R4, 0xb5, R235, 0xfe, !PT ;  /* 0x000000b504837812 */ /* 0x008fc400078efeeb */
[C-C-:B------:R-:W-:Y:S02]  /*19410*/  LOP3.LUT R129, R4.reuse, 0xb7, R235.reuse, 0xfe, !PT ;  /* 0x000000b704817812 */ /* 0x140fe400078efeeb */
[C-C-:B------:R-:W-:Y:S02]  /*19420*/  LOP3.LUT R130, R4.reuse, 0xb8, R235.reuse, 0xfe, !PT ;  /* 0x000000b804827812 */ /* 0x140fe400078efeeb */
[C-C-:B------:R-:W-:Y:S01]  /*19430*/  LOP3.LUT R128, R4.reuse, 0xba, R235.reuse, 0xfe, !PT ;  /* 0x000000ba04807812 */ /* 0x140fe200078efeeb */
[----:B------:R-:W3:Y:S01]  /*19440*/  LDS.128 R96, [R0] ;  /* 0x0000000000607984 */ /* 0x000ee20000000c00 */
[----:B------:R-:W-:Y:S06]  /*19450*/  BAR.SYNC.DEFER_BLOCKING 0x0 ;  /* 0x0000000000007b1d */ /* 0x000fec0000010000 */
[----:B------:R4:W-:Y:S02]  /*19460*/  STSM.16.M88.4 [R5], R132 ;  /* 0x0000008405007844 */ /* 0x0009e40000000200 */
[----:B------:R-:W-:Y:S01]  /*19470*/  BAR.SYNC.DEFER_BLOCKING 0x0 ;  /* 0x0000000000007b1d */ /* 0x000fe20000010000 */
[----:B----4-:R-:W-:-:S02]  /*19480*/  LOP3.LUT R135, R4, 0xb1, R235, 0xfe, !PT ;  /* 0x000000b104877812 */ /* 0x010fc400078efeeb */
[C-C-:B------:R-:W-:Y:S02]  /*19490*/  LOP3.LUT R133, R4.reuse, 0xb3, R235.reuse, 0xfe, !PT ;  /* 0x000000b304857812 */ /* 0x140fe400078efeeb */
[C-C-:B------:R-:W-:Y:S02]  /*194a0*/  LOP3.LUT R134, R4.reuse, 0xb4, R235.reuse, 0xfe, !PT ;  /* 0x000000b404867812 */ /* 0x140fe400078efeeb */
[C-C-:B------:R-:W-:Y:S01]  /*194b0*/  LOP3.LUT R132, R4.reuse, 0xb6, R235.reuse, 0xfe, !PT ;  /* 0x000000b604847812 */ /* 0x140fe200078efeeb */
[----:B------:R-:W4:Y:S01]  /*194c0*/  LDS.128 R100, [R0] ;  /* 0x0000000000647984 */ /* 0x000f220000000c00 */
[----:B------:R-:W-:Y:S06]  /*194d0*/  BAR.SYNC.DEFER_BLOCKING 0x0 ;  /* 0x0000000000007b1d */ /* 0x000fec0000010000 */
[----:B------:R0:W-:Y:S02]  /*194e0*/  STSM.16.M88.4 [R5], R136 ;  /* 0x0000008805007844 */ /* 0x0001e40000000200 */
[----:B------:R-:W-:Y:S01]  /*194f0*/  BAR.SYNC.DEFER_BLOCKING 0x0 ;  /* 0x0000000000007b1d */ /* 0x000fe20000010000 */
[----:B0-----:R-:W-:-:S02]  /*19500*/  LOP3.LUT R139, R4, 0xad, R235, 0xfe, !PT ;  /* 0x000000ad048b7812 */ /* 0x001fc400078efeeb */
[C-C-:B------:R-:W-:Y:S02]  /*19510*/  LOP3.LUT R137, R4.reuse, 0xaf, R235.reuse, 0xfe, !PT ;  /* 0x000000af04897812 */ /* 0x140fe400078efeeb */
[C-C-:B------:R-:W-:Y:S02]  /*19520*/  LOP3.LUT R138, R4.reuse, 0xb0, R235.reuse, 0xfe, !PT ;  /* 0x000000b0048a7812 */ /* 0x140fe400078efeeb */
[C-C-:B------:R-:W-:Y:S01]  /*19530*/  LOP3.LUT R136, R4.reuse, 0xb2, R235.reuse, 0xfe, !PT ;  /* 0x000000b204887812 */ /* 0x140fe200078efeeb */
[----:B------:R-:W0:Y:S01]  /*19540*/  LDS.128 R104, [R0] ;  /* 0x0000000000687984 */ /* 0x000e220000000c00 */
[----:B------:R-:W-:Y:S06]  /*19550*/  BAR.SYNC.DEFER_BLOCKING 0x0 ;  /* 0x0000000000007b1d */ /* 0x000fec0000010000 */
[----:B------:R1:W-:Y:S02]  /*19560*/  STSM.16.M88.4 [R5], R140 ;  /* 0x0000008c05007844 */ /* 0x0003e40000000200 */
[----:B------:R-:W-:Y:S01]  /*19570*/  BAR.SYNC.DEFER_BLOCKING 0x0 ;  /* 0x0000000000007b1d */ /* 0x000fe20000010000 */
[----:B-1----:R-:W-:-:S02]  /*19580*/  LOP3.LUT R143, R4, 0xa9, R235, 0xfe, !PT ;  /* 0x000000a9048f7812 */ /* 0x002fc400078efeeb */
        /* <DEDUP_REMOVED lines=18> */
[C-C-:B------:R-:W-:Y:S02]  /*196b0*/  LOP3.LUT R150, R4.reuse, 0xa4, R235.reuse, 0xfe, !PT ;  /* 0x000000a404967812 */ /* 0x140fe400078efeeb */
[--C-:B------:R-:W-:Y:S01]  /*196c0*/  LOP3.LUT R148, R4, 0xa6, R235.reuse, 0xfe, !PT ;  /* 0x000000a604947812 */ /* 0x100fe200078efeeb */
[----:B------:R-:W-:Y:S01]  /*196d0*/  @P2 STG.E.U16 desc[UR14][R6.64], R24 ;  /* 0x0000001806002986 */ /* 0x000fe2000c10150e */
[----:B------:R-:W-:Y:S01]  /*196e0*/  ISETP.LT.AND P2, PT, R118, UR5, !P0 ;  /* 0x0000000576007c0c */ /* 0x000fe2000c741270 */
[----:B------:R-:W-:Y:S01]  /*196f0*/  ULDC UR5, c[0x0][0x22c] ;  /* 0x00008b0000057ab9 */ /* 0x000fe20000000800 */
[----:B------:R-:W-:Y:S01]  /*19700*/  LEA R118, P5, R120, R2, 0x1 ;  /* 0x0000000278767211 */ /* 0x000fe200078a08ff */
[----:B------:R3:W-:Y:S01]  /*19710*/  @P1 STG.E.U16 desc[UR14][R116.64], R119 ;  /* 0x0000007774001986 */ /* 0x0007e2000c10150e */
[----:B------:R-:W-:Y:S01]  /*19720*/  ISETP.LT.AND P1, PT, R5, UR5, !P0 ;  /* 0x0000000505007c0c */ /* 0x000fe2000c721270 */
[----:B------:R-:W-:Y:S01]  /*19730*/  ULDC UR5, c[0x0][0x22c] ;  /* 0x00008b0000057ab9 */ /* 0x000fe20000000800 */
[----:B------:R-:W-:-:S02]  /*19740*/  LOP3.LUT R5, R4, 0x7, R235, 0xfe, !PT ;  /* 0x0000000704057812 */ /* 0x000fc400078efeeb */
[CC--:B---3--:R-:W-:Y:S01]  /*19750*/  LEA.HI.X.SX32 R119, R120.reuse, R3.reuse, 0x1, P5 ;  /* 0x0000000378777211 */ /* 0x0c8fe200028f0eff */
[----:B------:R-:W-:Y:S01]  /*19760*/  VIADD R120, R120, UR4 ;  /* 0x0000000478787c36 */ /* 0x000fe20008000000 */
[----:B------:R-:W-:Y:S01]  /*19770*/  ULDC UR4, c[0x0][0x248] ;  /* 0x0000920000047ab9 */ /* 0x000fe20000000800 */
[----:B------:R-:W-:Y:S02]  /*19780*/  PRMT R117, R25, 0x7632, R117 ;  /* 0x0000763219757816 */ /* 0x000fe40000000075 */
[----:B------:R3:W-:Y:S01]  /*19790*/  @P4 STG.E.U16 desc[UR14][R118.64], R25 ;  /* 0x0000001976004986 */ /* 0x0007e2000c10150e */
[C---:B------:R-:W-:Y:S01]  /*197a0*/  LEA R6, P5, R120.reuse, R2, 0x1 ;  /* 0x0000000278067211 */ /* 0x040fe200078a08ff */
[C---:B------:R-:W-:Y:S01]  /*197b0*/  VIADD R116, R120.reuse, UR4 ;  /* 0x0000000478747c36 */ /* 0x040fe20008000000 */
[----:B------:R-:W-:Y:S01]  /*197c0*/  ISETP.LT.AND P4, PT, R5, UR5, !P0 ;  /* 0x0000000505007c0c */ /* 0x000fe2000c781270 */
[----:B------:R-:W-:Y:S01]  /*197d0*/  ULDC UR4, c[0x0][0x22c] ;  /* 0x00008b0000047ab9 */ /* 0x000fe20000000800 */
[----:B------:R-:W-:Y:S01]  /*197e0*/  LEA.HI.X.SX32 R7, R120, R3, 0x1, P5 ;  /* 0x0000000378077211 */ /* 0x000fe200028f0eff */
[----:B------:R-:W-:Y:S01]  /*197f0*/  ULDC UR5, c[0x0][0x22c] ;  /* 0x00008b0000057ab9 */ /* 0x000fe20000000800 */
[----:B------:R-:W-:-:S02]  /*19800*/  LOP3.LUT R5, R4, 0x8, R235, 0xfe, !PT ;  /* 0x0000000804057812 */ /* 0x000fc400078efeeb */
[-C--:B------:R-:W-:Y:S01]  /*19810*/  LEA R24, P5, R116, R2.reuse, 0x1 ;  /* 0x0000000274187211 */ /* 0x080fe200078a08ff */
[----:B------:R4:W-:Y:S01]  /*19820*/  @P3 STG.E.U16 desc[UR14][R6.64], R117 ;  /* 0x0000007506003986 */ /* 0x0009e2000c10150e */
[----:B------:R-:W-:Y:S01]  /*19830*/  ISETP.LT.AND P3, PT, R5, UR4, !P0 ;  /* 0x0000000405007c0c */ /* 0x000fe2000c761270 */
[----:B------:R-:W-:Y:S01]  /*19840*/  ULDC UR4, c[0x0][0x248] ;  /* 0x0000920000047ab9 */ /* 0x000fe20000000800 */
[--C-:B------:R-:W-:Y:S02]  /*19850*/  LOP3.LUT R5, R4, 0x9, R235.reuse, 0xfe, !PT ;  /* 0x0000000904057812 */ /* 0x100fe400078efeeb */
[CC--:B---3--:R-:W-:Y:S02]  /*19860*/  LEA.HI.X.SX32 R25, R116.reuse, R3.reuse, 0x1, P5 ;  /* 0x0000000374197211 */ /* 0x0c8fe400028f0eff */
[----:B------:R-:W-:Y:S01]  /*19870*/  ISETP.LT.AND P5, PT, R5, UR5, !P0 ;  /* 0x0000000505007c0c */ /* 0x000fe2000c7a1270 */
[----:B------:R-:W-:Y:S01]  /*19880*/  VIADD R5, R116, UR4 ;  /* 0x0000000474057c36 */ /* 0x000fe20008000000 */
[----:B------:R-:W-:Y:S01]  /*19890*/  ULDC UR4, c[0x0][0x248] ;  /* 0x0000920000047ab9 */ /* 0x000fe20000000800 */
[----:B------:R3:W-:Y:S01]  /*198a0*/  @P6 STG.E.U16 desc[UR14][R24.64], R26 ;  /* 0x0000001a18006986 */ /* 0x0007e2000c10150e */
[----:B------:R-:W-:Y:S01]  /*198b0*/  ULDC UR5, c[0x0][0x248] ;  /* 0x0000920000057ab9 */ /* 0x000fe20000000800 */
[C---:B----4-:R-:W-:Y:S01]  /*198c0*/  VIADD R7, R5.reuse, UR4 ;  /* 0x0000000405077c36 */ /* 0x050fe20008000000 */
[-C--:B------:R-:W-:Y:S01]  /*198d0*/  LEA R116, P6, R5, R2.reuse, 0x1 ;  /* 0x0000000205747211 */ /* 0x080fe200078c08ff */
[----:B------:R-:W-:Y:S01]  /*198e0*/  ULDC UR4, c[0x0][0x22c] ;  /* 0x00008b0000047ab9 */ /* 0x000fe20000000800 */
[----:B------:R-:W-:Y:S01]  /*198f0*/  LOP3.LUT R119, R4, 0xc1, R235, 0xfe, !PT ;  /* 0x000000c104777812 */ /* 0x000fe200078efeeb */
[----:B------:R-:W-:Y:S01]  /*19900*/  VIADD R118, R7, UR5 ;  /* 0x0000000507767c36 */ /* 0x000fe20008000000 */
[----:B------:R-:W-:Y:S01]  /*19910*/  LEA.HI.X.SX32 R117, R5, R3, 0x1, P6 ;  /* 0x0000000305757211 */ /* 0x000fe200030f0eff */
[----:B------:R-:W-:Y:S01]  /*19920*/  ULDC UR5, c[0x0][0x22c] ;  /* 0x00008b0000057ab9 */ /* 0x000fe20000000800 */
[----:B------:R-:W-:-:S02]  /*19930*/  LEA R6, P6, R7, R2, 0x1 ;  /* 0x0000000207067211 */ /* 0x000fc400078c08ff */
[----:B------:R-:W-:Y:S02]  /*19940*/  LOP3.LUT R5, R4, 0xa, R235, 0xfe, !PT ;  /* 0x0000000a04057812 */ /* 0x000fe400078efeeb */
[----:B---3--:R-:W-:Y:S02]  /*19950*/  PRMT R25, R26, 0x7632, R25 ;  /* 0x000076321a197816 */ /* 0x008fe40000000019 */
[----:B------:R-:W-:Y:S02]  /*19960*/  LEA.HI.X.SX32 R7, R7, R3, 0x1, P6 ;  /* 0x0000000307077211 */ /* 0x000fe400030f0eff */
[----:B------:R-:W-:Y:S01]  /*19970*/  LEA R24, P6, R118, R2, 0x1 ;  /* 0x0000000276187211 */ /* 0x000fe200078c08ff */
[----:B------:R3:W-:Y:S01]  /*19980*/  @P2 STG.E.U16 desc[UR14][R116.64], R25 ;  /* 0x0000001974002986 */ /* 0x0007e2000c10150e */
[----:B------:R-:W-:Y:S01]  /*19990*/  ISETP.LT.AND P2, PT, R5, UR4, !P0 ;  /* 0x0000000405007c0c */ /* 0x000fe2000c741270 */
[----:B------:R-:W-:Y:S01]  /*199a0*/  ULDC UR4, c[0x0][0x22c] ;  /* 0x00008b0000047ab9 */ /* 0x000fe20000000800 */
[----:B------:R-:W-:Y:S01]  /*199b0*/  LOP3.LUT R5, R4, 0xb, R235, 0xfe, !PT ;  /* 0x0000000b04057812 */ /* 0x000fe200078efeeb */
[----:B------:R4:W-:Y:S01]  /*199c0*/  @P1 STG.E.U16 desc[UR14][R6.64], R27 ;  /* 0x0000001b06001986 */ /* 0x0009e2000c10150e */
[----:B------:R-:W-:-:S02]  /*199d0*/  PRMT R26, R27, 0x7632, R26 ;  /* 0x000076321b1a7816 */ /* 0x000fc4000000001a */
[----:B------:R-:W-:Y:S01]  /*199e0*/  ISETP.LT.AND P1, PT, R5, UR4, !P0 ;  /* 0x0000000405007c0c */ /* 0x000fe2000c721270 */
[----:B------:R-:W-:Y:S01]  /*199f0*/  ULDC UR4, c[0x0][0x248] ;  /* 0x0000920000047ab9 */ /* 0x000fe20000000800 */
[C-C-:B------:R-:W-:Y:S02]  /*19a00*/  LOP3.LUT R5, R4.reuse, 0xc, R235.reuse, 0xfe, !PT ;  /* 0x0000000c04057812 */ /* 0x140fe400078efeeb */
[----:B------:R-:W-:Y:S02]  /*19a10*/  LOP3.LUT R120, R4, 0xc2, R235, 0xfe, !PT ;  /* 0x000000c204787812 */ /* 0x000fe400078efeeb */
[C---:B---3--:R-:W-:Y:S01]  /*19a20*/  LEA.HI.X.SX32 R25, R118.reuse, R3, 0x1, P6 ;  /* 0x0000000376197211 */ /* 0x048fe200030f0eff */
[----:B------:R-:W-:Y:S01]  /*19a30*/  VIADD R118, R118, UR4 ;  /* 0x0000000476767c36 */ /* 0x000fe20008000000 */
[----:B------:R-:W-:-:S03]  /*19a40*/  ULDC UR4, c[0x0][0x248] ;  /* 0x0000920000047ab9 */ /* 0x000fc60000000800 */
[----:B------:R3:W-:Y:S01]  /*19a50*/  @P4 STG.E.U16 desc[UR14][R24.64], R26 ;  /* 0x0000001a18004986 */ /* 0x0007e2000c10150e */
[----:B------:R-:W-:Y:S01]  /*19a60*/  ISETP.LT.AND P4, PT, R5, UR5, !P0 ;  /* 0x0000000505007c0c */ /* 0x000fe2000c781270 */
[C---:B------:R-:W-:Y:S01]  /*19a70*/  VIADD R5, R118.reuse, UR4 ;  /* 0x0000000476057c36 */ /* 0x040fe20008000000 */
[CC--:B------:R-:W-:Y:S01]  /*19a80*/  LEA R116, P6, R118.reuse, R2.reuse, 0x1 ;  /* 0x0000000276747211 */ /* 0x0c0fe200078c08ff */
[----:B------:R-:W-:Y:S01]  /*19a90*/  ULDC UR4, c[0x0][0x248] ;  /* 0x0000920000047ab9 */ /* 0x000fe20000000800 */
[----:B------:R-:W-:Y:S02]  /*19aa0*/  ULDC UR5, c[0x0][0x22c] ;  /* 0x00008b0000057ab9 */ /* 0x000fe40000000800 */
[-C--:B------:R-:W-:Y:S02]  /*19ab0*/  LEA.HI.X.SX32 R117, R118, R3.reuse, 0x1, P6 ;  /* 0x0000000376757211 */ /* 0x080fe400030f0eff */
[CC--:B----4-:R-:W-:Y:S02]  /*19ac0*/  LEA R6, P6, R5.reuse, R2.reuse, 0x1 ;  /* 0x0000000205067211 */ /* 0x0d0fe400078c08ff */
[C-C-:B------:R-:W-:Y:S01]  /*19ad0*/  LOP3.LUT R118, R4.reuse, 0xc4, R235.reuse, 0xfe, !PT ;  /* 0x000000c404767812 */ /* 0x140fe200078efeeb */
[C---:B---3--:R-:W-:Y:S01]  /*19ae0*/  VIADD R26, R5.reuse, UR4 ;  /* 0x00000004051a7c36 */ /* 0x048fe20008000000 */
[----:B------:R-:W-:Y:S01]  /*19af0*/  LOP3.LUT R24, R4, 0xd, R235, 0xfe, !PT ;  /* 0x0000000d04187812 */ /* 0x000fe200078efeeb */
[----:B------:R3:W-:Y:S01]  /*19b00*/  @P3 STG.E.U16 desc[UR14][R116.64], R28 ;  /* 0x0000001c74003986 */ /* 0x0007e2000c10150e */
[----:B------:R-:W-:Y:S01]  /*19b10*/  LEA.HI.X.SX32 R7, R5, R3, 0x1, P6 ;  /* 0x0000000305077211 */ /* 0x000fe200030f0eff */
[----:B------:R-:W-:Y:S01]  /*19b20*/  ULDC UR4, c[0x0][0x248] ;  /* 0x0000920000047ab9 */ /* 0x000fe20000000800 */
[----:B------:R-:W-:Y:S01]  /*19b30*/  PRMT R25, R28, 0x7632, R25 ;  /* 0x000076321c197816 */ /* 0x000fe20000000019 */
[----:B------:R-:W-:Y:S01]  /*19b40*/  VIADD R27, R26, UR4 ;  /* 0x000000041a1b7c36 */ /* 0x000fe20008000000 */
[----:B------:R-:W-:Y:S01]  /*19b50*/  ISETP.LT.AND P3, PT, R24, UR5, !P0 ;  /* 0x0000000518007c0c */ /* 0x000fe2000c761270 */
[----:B------:R-:W-:Y:S01]  /*19b60*/  ULDC UR5, c[0x0][0x22c] ;  /* 0x00008b0000057ab9 */ /* 0x000fe20000000800 */
[----:B------:R-:W-:Y:S01]  /*19b70*/  LEA R24, P6, R26, R2, 0x1 ;  /* 0x000000021a187211 */ /* 0x000fe200078c08ff */
[----:B------:R4:W-:Y:S01]  /*19b80*/  @P5 STG.E.U16 desc[UR14][R6.64], R25 ;  /* 0x0000001906005986 */ /* 0x0009e2000c10150e */
[----:B------:R-:W-:Y:S01]  /*19b90*/  LOP3.LUT R5, R4, 0xe, R235, 0xfe, !PT ;  /* 0x0000000e04057812 */ /* 0x000fe200078efeeb */
[----:B------:R-:W-:-:S02]  /*19ba0*/  ULDC UR4, c[0x0][0x248] ;  /* 0x0000920000047ab9 */ /* 0x000fc40000000800 */
[----:B---3--:R-:W-:Y:S01]  /*19bb0*/  VIADD R28, R27, UR4 ;  /* 0x000000041b1c7c36 */ /* 0x008fe20008000000 */
[----:B------:R-:W-:Y:S01]  /*19bc0*/  ISETP.LT.AND P5, PT, R5, UR5, !P0 ;  /* 0x0000000505007c0c */ /* 0x000fe2000c7a1270 */
[----:B------:R-:W-:Y:S01]  /*19bd0*/  ULDC UR5, c[0x0][0x22c] ;  /* 0x00008b0000057ab9 */ /* 0x000fe20000000800 */
[C-C-:B------:R-:W-:Y:S01]  /*19be0*/  LOP3.LUT R5, R4.reuse, 0xf, R235.reuse, 0xfe, !PT ;  /* 0x0000000f04057812 */ /* 0x140fe200078efeeb */
[----:B------:R-:W-:Y:S01]  /*19bf0*/  ULDC UR4, c[0x0][0x22c] ;  /* 0x00008b0000047ab9 */ /* 0x000fe20000000800 */
[C-C-:B------:R-:W-:Y:S02]  /*19c00*/  LOP3.LUT R117, R4.reuse, 0xc3, R235.reuse, 0xfe, !PT ;  /* 0x000000c304757812 */ /* 0x140fe400078efeeb */
[----:B------:R-:W-:Y:S02]  /*19c10*/  LOP3.LUT R116, R4, 0xc6, R235, 0xfe, !PT ;  /* 0x000000c604747812 */ /* 0x000fe400078efeeb */
[----:B----4-:R-:W-:Y:S02]  /*19c20*/  LEA.HI.X.SX32 R25, R26, R3, 0x1, P6 ;  /* 0x000000031a197211 */ /* 0x010fe400030f0eff */
[----:B------:R-:W-:-:S02]  /*19c30*/  PRMT R7, R29, 0x7632, R7 ;  /* 0x000076321d077816 */ /* 0x000fc40000000007 */
[-C--:B------:R-:W-:Y:S01]  /*19c40*/  LEA R6, P6, R28, R2.reuse, 0x1 ;  /* 0x000000021c067211 */ /* 0x080fe200078c08ff */
[----:B------:R-:W-:Y:S01]  /*19c50*/  @P2 STG.E.U16 desc[UR14][R24.64], R29 ;  /* 0x0000001d18002986 */ /* 0x000fe2000c10150e */
[----:B------:R-:W-:-:S04]  /*19c60*/  LEA R26, P2, R27, R2, 0x1 ;  /* 0x000000021b1a7211 */ /* 0x000fc800078408ff */
[----:B------:R-:W-:Y:S02]  /*19c70*/  LEA.HI.X.SX32 R27, R27, R3, 0x1, P2 ;  /* 0x000000031b1b7211 */ /* 0x000fe400010f0eff */
[----:B------:R-:W-:Y:S01]  /*19c80*/  ISETP.LT.AND P2, PT, R5, UR5, !P0 ;  /* 0x0000000505007c0c */ /* 0x000fe2000c741270 */
[----:B------:R-:W-:Y:S01]  /*19c90*/  ULDC UR5, c[0x0][0x22c] ;  /* 0x00008b0000057ab9 */ /* 0x000fe20000000800 */
[C-C-:B------:R-:W-:Y:S01]  /*19ca0*/  LOP3.LUT R5, R4.reuse, 0x10, R235.reuse, 0xfe, !PT ;  /* 0x0000001004057812 */ /* 0x140fe200078efeeb */
[----:B------:R3:W-:Y:S03]  /*19cb0*/  @P1 STG.E.U16 desc[UR14][R26.64], R7 ;  /* 0x000000071a001986 */ /* 0x0007e6000c10150e */
[----:B------:R-:W-:Y:S01]  /*19cc0*/  ISETP.LT.AND P1, PT, R5, UR4, !P0 ;  /* 0x0000000405007c0c */ /* 0x000fe2000c721270 */
[----:B------:R-:W-:Y:S01]  /*19cd0*/  ULDC UR4, c[0x0][0x248] ;  /* 0x0000920000047ab9 */ /* 0x000fe20000000800 */
[----:B------:R-:W-:-:S02]  /*19ce0*/  LOP3.LUT R5, R4, 0x11, R235, 0xfe, !PT ;  /* 0x0000001104057812 */ /* 0x000fc400078efeeb */
[C---:B---3--:R-:W-:Y:S01]  /*19cf0*/  LEA.HI.X.SX32 R7, R28.reuse, R3, 0x1, P6 ;  /* 0x000000031c077211 */ /* 0x048fe200030f0eff */
[----:B------:R-:W-:Y:S01]  /*19d00*/  VIADD R28, R28, UR4 ;  /* 0x000000041c1c7c36 */ /* 0x000fe20008000000 */
[----:B------:R-:W-:-:S03]  /*19d10*/  ULDC UR4, c[0x0][0x22c] ;  /* 0x00008b0000047ab9 */ /* 0x000fc60000000800 */
[----:B------:R3:W-:Y:S01]  /*19d20*/  @P4 STG.E.U16 desc[UR14][R6.64], R30 ;  /* 0x0000001e06004986 */ /* 0x0007e2000c10150e */
[C---:B------:R-:W-:Y:S02]  /*19d30*/  LEA R24, P6, R28.reuse, R2, 0x1 ;  /* 0x000000021c187211 */ /* 0x040fe400078c08ff */
[----:B------:R-:W-:Y:S01]  /*19d40*/  ISETP.LT.AND P4, PT, R5, UR4, !P0 ;  /* 0x0000000405007c0c */ /* 0x000fe2000c781270 */
[----:B------:R-:W-:Y:S01]  /*19d50*/  ULDC UR4, c[0x0][0x248] ;  /* 0x0000920000047ab9 */ /* 0x000fe20000000800 */
[C---:B------:R-:W-:Y:S01]  /*19d60*/  LEA.HI.X.SX32 R25, R28.reuse, R3, 0x1, P6 ;  /* 0x000000031c197211 */ /* 0x040fe200030f0eff */
[----:B------:R-:W-:Y:S01]  /*19d70*/  VIADD R28, R28, UR4 ;  /* 0x000000041c1c7c36 */ /* 0x000fe20008000000 */
[----:B------:R-:W-:Y:S01]  /*19d80*/  ULDC UR4, c[0x0][0x248] ;  /* 0x0000920000047ab9 */ /* 0x000fe20000000800 */
[----:B------:R-:W-:Y:S02]  /*19d90*/  LOP3.LUT R5, R4, 0x12, R235, 0xfe, !PT ;  /* 0x0000001204057812 */ /* 0x000fe400078efeeb */
[----:B------:R-:W-:Y:S01]  /*19da0*/  VIADD R27, R28, UR4 ;  /* 0x000000041c1b7c36 */ /* 0x000fe20008000000 */
[----:B------:R-:W-:Y:S01]  /*19db0*/  ULDC UR4, c[0x0][0x22c] ;  /* 0x00008b0000047ab9 */ /* 0x000fe20000000800 */
[----:B---3--:R-:W-:-:S02]  /*19dc0*/  PRMT R7, R30, 0x7632, R7 ;  /* 0x000076321e077816 */ /* 0x008fc40000000007 */
[----:B------:R-:W-:Y:S01]  /*19dd0*/  ISETP.LT.AND P6, PT, R5, UR5, !P0 ;  /* 0x0000000505007c0c */ /* 0x000fe2000c7c1270 */
[----:B------:R-:W-:Y:S01]  /*19de0*/  ULDC UR5, c[0x0][0x248] ;  /* 0x0000920000057ab9 */ /* 0x000fe20000000800 */
[--C-:B------:R-:W-:Y:S01]  /*19df0*/  LOP3.LUT R5, R4, 0x13, R235.reuse, 0xfe, !PT ;  /* 0x0000001304057812 */ /* 0x100fe200078efeeb */
[----:B------:R3:W-:Y:S01]  /*19e00*/  @P3 STG.E.U16 desc[UR14][R24.64], R7 ;  /* 0x0000000718003986 */ /* 0x0007e2000c10150e */
[-C--:B------:R-:W-:Y:S02]  /*19e10*/  LEA R6, P3, R28, R2.reuse, 0x1 ;  /* 0x000000021c067211 */ /* 0x080fe400078608ff */
[----:B------:R-:W-:Y:S02]  /*19e20*/  LOP3.LUT R30, R4, 0xe0, R235, 0xfe, !PT ;  /* 0x000000e0041e7812 */ /* 0x000fe400078efeeb */
[-C--:B---3--:R-:W-:Y:S01]  /*19e30*/  LEA.HI.X.SX32 R7, R28, R3.reuse, 0x1, P3 ;  /* 0x000000031c077211 */ /* 0x088fe200018f0eff */
[C---:B------:R-:W-:Y:S01]  /*19e40*/  VIADD R28, R27.reuse, UR5 ;  /* 0x000000051b1c7c36 */ /* 0x040fe20008000000 */
[----:B------:R-:W-:Y:S01]  /*19e50*/  LEA R26, P3, R27, R2, 0x1 ;  /* 0x000000021b1a7211 */ /* 0x000fe200078608ff */
[----:B------:R-:W-:Y:S01]  /*19e60*/  ULDC UR5, c[0x0][0x22c] ;  /* 0x00008b0000057ab9 */ /* 0x000fe20000000800 */
[----:B------:R-:W-:Y:S01]  /*19e70*/  PRMT R25, R31, 0x7632, R25 ;  /* 0x000076321f197816 */ /* 0x000fe20000000019 */
[----:B------:R3:W-:Y:S01]  /*19e80*/  @P5 STG.E.U16 desc[UR14][R6.64], R31 ;  /* 0x0000001f06005986 */ /* 0x0007e2000c10150e */
[----:B------:R-:W-:-:S02]  /*19e90*/  LEA.HI.X.SX32 R27, R27, R3, 0x1, P3 ;  /* 0x000000031b1b7211 */ /* 0x000fc400018f0eff */
[----:B------:R-:W-:Y:S01]  /*19ea0*/  ISETP.LT.AND P5, PT, R5, UR4, !P0 ;  /* 0x0000000405007c0c */ /* 0x000fe2000c7a1270 */
[----:B------:R-:W-:Y:S01]  /*19eb0*/  ULDC UR4, c[0x0][0x22c] ;  /* 0x00008b0000047ab9 */ /* 0x000fe20000000800 */
[----:B------:R-:W-:Y:S01]  /*19ec0*/  LEA R24, P3, R28, R2, 0x1 ;  /* 0x000000021c187211 */ /* 0x000fe200078608ff */
[----:B------:R4:W-:Y:S01]  /*19ed0*/  @P2 STG.E.U16 desc[UR14][R26.64], R25 ;  /* 0x000000191a002986 */ /* 0x0009e2000c10150e */
[C-C-:B------:R-:W-:Y:S02]  /*19ee0*/  LOP3.LUT R5, R4.reuse, 0x14, R235.reuse, 0xfe, !PT ;  /* 0x0000001404057812 */ /* 0x140fe400078efeeb */
[--C-:B---3--:R-:W-:Y:S02]  /*19ef0*/  LOP3.LUT R31, R4, 0xdd, R235.reuse, 0xfe, !PT ;  /* 0x000000dd041f7812 */ /* 0x108fe400078efeeb */
[----:B----4-:R-:W-:Y:S02]  /*19f00*/  LEA.HI.X.SX32 R25, R28, R3, 0x1, P3 ;  /* 0x000000031c197211 */ /* 0x010fe400018f0eff */
[----:B------:R-:W-:Y:S01]  /*19f10*/  ISETP.LT.AND P3, PT, R5, UR4, !P0 ;  /* 0x0000000405007c0c */ /* 0x000fe2000c761270 */
[----:B------:R-:W-:Y:S01]  /*19f20*/  ULDC UR4, c[0x0][0x248] ;  /* 0x0000920000047ab9 */ /* 0x000fe20000000800 */
[----:B------:R-:W-:Y:S01]  /*19f30*/  LOP3.LUT R5, R4, 0x15, R235, 0xfe, !PT ;  /* 0x0000001504057812 */ /* 0x000fe200078efeeb */
[----:B------:R-:W-:Y:S01]  /*19f40*/  VIADD R28, R28, UR4 ;  /* 0x000000041c1c7c36 */ /* 0x000fe20008000000 */
[----:B------:R3:W-:Y:S01]  /*19f50*/  @P1 STG.E.U16 desc[UR14][R24.64], R32 ;  /* 0x0000002018001986 */ /* 0x0007e2000c10150e */
[----:B------:R-:W-:-:S02]  /*19f60*/  ULDC UR4, c[0x0][0x22c] ;  /* 0x00008b0000047ab9 */ /* 0x000fc40000000800 */
[----:B------:R-:W-:Y:S01]  /*19f70*/  ISETP.LT.AND P2, PT, R5, UR4, !P0 ;  /* 0x0000000405007c0c */ /* 0x000fe2000c741270 */
[----:B------:R-:W-:Y:S01]  /*19f80*/  ULDC UR4, c[0x0][0x248] ;  /* 0x0000920000047ab9 */ /* 0x000fe20000000800 */
[-C--:B------:R-:W-:Y:S02]  /*19f90*/  LEA R6, P1, R28, R2.reuse, 0x1 ;  /* 0x000000021c067211 */ /* 0x080fe400078208ff */
[----:B------:R-:W-:Y:S02]  /*19fa0*/  LOP3.LUT R5, R4, 0x16, R235, 0xfe, !PT ;  /* 0x0000001604057812 */ /* 0x000fe400078efeeb */
[C---:B------:R-:W-:Y:S01]  /*19fb0*/  LEA.HI.X.SX32 R7, R28.reuse, R3, 0x1, P1 ;  /* 0x000000031c077211 */ /* 0x040fe200008f0eff */
[----:B------:R-:W-:Y:S01]  /*19fc0*/  VIADD R28, R28, UR4 ;  /* 0x000000041c1c7c36 */ /* 0x000fe20008000000 */
[----:B------:R-:W-:Y:S01]  /*19fd0*/  ULDC UR4, c[0x0][0x248] ;  /* 0x0000920000047ab9 */ /* 0x000fe20000000800 */
[----:B---3--:R-:W-:Y:S02]  /*19fe0*/  PRMT R25, R32, 0x7632, R25 ;  /* 0x0000763220197816 */ /* 0x008fe40000000019 */
[C---:B------:R-:W-:Y:S01]  /*19ff0*/  VIADD R27, R28.reuse, UR4 ;  /* 0x000000041c1b7c36 */ /* 0x040fe20008000000 */
[----:B------:R-:W-:Y:S01]  /*1a000*/  ULDC UR4, c[0x0][0x248] ;  /* 0x0000920000047ab9 */ /* 0x000fe20000000800 */
[----:B------:R-:W-:Y:S01]  /*1a010*/  ISETP.LT.AND P1, PT, R5, UR5, !P0 ;  /* 0x0000000505007c0c */ /* 0x000fe2000c721270 */
[----:B------:R3:W-:Y:S01]  /*1a020*/  @P4 STG.E.U16 desc[UR14][R6.64], R25 ;  /* 0x0000001906004986 */ /* 0x0007e2000c10150e */
[----:B------:R-:W-:Y:S01]  /*1a030*/  LEA R24, P4, R28, R2, 0x1 ;  /* 0x000000021c187211 */ /* 0x000fe200078808ff */
[----:B------:R-:W-:Y:S01]  /*1a040*/  ULDC UR5, c[0x0][0x22c] ;  /* 0x00008b0000057ab9 */ /* 0x000fe20000000800 */
[----:B------:R-:W-:-:S02]  /*1a050*/  LOP3.LUT R5, R4, 0x17, R235, 0xfe, !PT ;  /* 0x0000001704057812 */ /* 0x000fc400078efeeb */
[----:B------:R-:W-:Y:S02]  /*1a060*/  LOP3.LUT R32, R4, 0xde, R235, 0xfe, !PT ;  /* 0x000000de04207812 */ /* 0x000fe400078efeeb */
[-C--:B---3--:R-:W-:Y:S01]  /*1a070*/  LEA.HI.X.SX32 R25, R28, R3.reuse, 0x1, P4 ;  /* 0x000000031c197211 */ /* 0x088fe200020f0eff */
[C---:B------:R-:W-:Y:S01]  /*1a080*/  VIADD R28, R27.reuse, UR4 ;  /* 0x000000041b1c7c36 */ /* 0x040fe20008000000 */
[-C--:B------:R-:W-:Y:S01]  /*1a090*/  LEA R26, P4, R27, R2.reuse, 0x1 ;  /* 0x000000021b1a7211 */ /* 0x080fe200078808ff */
[----:B------:R-:W-:Y:S01]  /*1a0a0*/  ULDC UR4, c[0x0][0x248] ;  /* 0x0000920000047ab9 */ /* 0x000fe20000000800 */
[----:B------:R-:W-:Y:S01]  /*1a0b0*/  PRMT R7, R33, 0x7632, R7 ;  /* 0x0000763221077816 */ /* 0x000fe20000000007 */
[----:B------:R3:W-:Y:S01]  /*1a0c0*/  @P6 STG.E.U16 desc[UR14][R24.64], R33 ;  /* 0x0000002118006986 */ /* 0x0007e2000c10150e */
[----:B------:R-:W-:Y:S02]  /*1a0d0*/  LEA.HI.X.SX32 R27, R27, R3, 0x1, P4 ;  /* 0x000000031b1b7211 */ /* 0x000fe400020f0eff */
[----:B------:R-:W-:-:S02]  /*1a0e0*/  LEA R6, P6, R28, R2, 0x1 ;  /* 0x000000021c067211 */ /* 0x000fc400078c08ff */
[----:B------:R-:W-:Y:S01]  /*1a0f0*/  ISETP.LT.AND P4, PT, R5, UR5, !P0 ;  /* 0x0000000505007c0c */ /* 0x000fe2000c781270 */
[----:B------:R4:W-:Y:S01]  /*1a100*/  @P5 STG.E.U16 desc[UR14][R26.64], R7 ;  /* 0x000000071a005986 */ /* 0x0009e2000c10150e */
[C-C-:B------:R-:W-:Y:S01]  /*1a110*/  LOP3.LUT R5, R4.reuse, 0x18, R235.reuse, 0xfe, !PT ;  /* 0x0000001804057812 */ /* 0x140fe200078efeeb */
[----:B------:R-:W-:Y:S01]  /*1a120*/  ULDC UR5, c[0x0][0x22c] ;  /* 0x00008b0000057ab9 */ /* 0x000fe20000000800 */
[--C-:B---3--:R-:W-:Y:S02]  /*1a130*/  LOP3.LUT R33, R4, 0xdb, R235.reuse, 0xfe, !PT ;  /* 0x000000db04217812 */ /* 0x108fe400078efeeb */
[CC--:B----4-:R-:W-:Y:S01]  /*1a140*/  LEA.HI.X.SX32 R7, R28.reuse, R3.reuse, 0x1, P6 ;  /* 0x000000031c077211 */ /* 0x0d0fe200030f0eff */
[----:B------:R-:W-:Y:S01]  /*1a150*/  VIADD R28, R28, UR4 ;  /* 0x000000041c1c7c36 */ /* 0x000fe20008000000 */
[----:B------:R-:W-:Y:S01]  /*1a160*/  ISETP.LT.AND P6, PT, R5, UR5, !P0 ;  /* 0x0000000505007c0c */ /* 0x000fe2000c7c1270 */
[----:B------:R-:W-:Y:S01]  /*1a170*/  ULDC UR4, c[0x0][0x248] ;  /* 0x0000920000047ab9 */ /* 0x000fe20000000800 */
[--C-:B------:R-:W-:Y:S01]  /*1a180*/  LOP3.LUT R5, R4, 0x19, R235.reuse, 0xfe, !PT ;  /* 0x0000001904057812 */ /* 0x100fe200078efeeb */
[----:B------:R3:W-:Y:S01]  /*1a190*/  @P3 STG.E.U16 desc[UR14][R6.64], R34 ;  /* 0x0000002206003986 */ /* 0x0007e2000c10150e */
[C---:B------:R-:W-:Y:S01]  /*1a1a0*/  LEA R24, P3, R28.reuse, R2, 0x1 ;  /* 0x000000021c187211 */ /* 0x040fe200078608ff */
[----:B------:R-:W-:Y:S01]  /*1a1b0*/  ULDC UR5, c[0x0][0x22c] ;  /* 0x00008b0000057ab9 */ /* 0x000fe20000000800 */
[C---:B------:R-:W-:Y:S01]  /*1a1c0*/  VIADD R29, R28.reuse, UR4 ;  /* 0x000000041c1d7c36 */ /* 0x040fe20008000000 */
[----:B------:R-:W-:Y:S01]  /*1a1d0*/  ISETP.LT.AND P5, PT, R5, UR5, !P0 ;  /* 0x0000000505007c0c */ /* 0x000fe2000c7a1270 */
[----:B------:R-:W-:Y:S01]  /*1a1e0*/  ULDC UR4, c[0x0][0x22c] ;  /* 0x00008b0000047ab9 */ /* 0x000fe20000000800 */
[----:B------:R-:W-:Y:S01]  /*1a1f0*/  LEA.HI.X.SX32 R25, R28, R3, 0x1, P3 ;  /* 0x000000031c197211 */ /* 0x000fe200018f0eff */
[----:B------:R-:W-:Y:S01]  /*1a200*/  ULDC UR5, c[0x0][0x22c] ;  /* 0x00008b0000057ab9 */ /* 0x000fe20000000800 */
[----:B------:R-:W-:-:S02]  /*1a210*/  LOP3.LUT R5, R4, 0x1a, R235, 0xfe, !PT ;  /* 0x0000001a04057812 */ /* 0x000fc400078efeeb */
[C---:B------:R-:W-:Y:S02]  /*1a220*/  LEA R26, P3, R29.reuse, R2, 0x1 ;  /* 0x000000021d1a7211 */ /* 0x040fe400078608ff */
[----:B---3--:R-:W-:Y:S02]  /*1a230*/  PRMT R7, R34, 0x7632, R7 ;  /* 0x0000763222077816 */ /* 0x008fe40000000007 */
[----:B------:R-:W-:Y:S02]  /*1a240*/  LEA.HI.X.SX32 R27, R29, R3, 0x1, P3 ;  /* 0x000000031d1b7211 */ /* 0x000fe400018f0eff */
[C-C-:B------:R-:W-:Y:S01]  /*1a250*/  LOP3.LUT R34, R4.reuse, 0xdc, R235.reuse, 0xfe, !PT ;  /* 0x000000dc04227812 */ /* 0x140fe200078efeeb */
[----:B------:R3:W-:Y:S01]  /*1a260*/  @P2 STG.E.U16 desc[UR14][R24.64], R7 ;  /* 0x0000000718002986 */ /* 0x0007e2000c10150e */
        /* <DEDUP_REMOVED lines=9> */
[----:B---3--:R-:W-:Y:S02]  /*1a300*/  PRMT R25, R35, 0x7632, R25 ;  /* 0x0000763223197816 */ /* 0x008fe40000000019 */
[C---:B------:R-:W-:Y:S01]  /*1a310*/  LEA.HI.X.SX32 R7, R29.reuse, R3, 0x1, P1 ;  /* 0x000000031d077211 */ /* 0x040fe200008f0eff */
[----:B------:R-:W-:Y:S01]  /*1a320*/  VIADD R29, R29, UR4 ;  /* 0x000000041d1d7c36 */ /* 0x000fe20008000000 */
[----:B------:R-:W-:Y:S01]  /*1a330*/  ULDC UR4, c[0x0][0x248] ;  /* 0x0000920000047ab9 */ /* 0x000fe20000000800 */
[C-C-:B------:R-:W-:Y:S02]  /*1a340*/  LOP3.LUT R5, R4.reuse, 0x1c, R235.reuse, 0xfe, !PT ;  /* 0x0000001c04057812 */ /* 0x140fe400078efeeb */
[----:B------:R3:W-:Y:S01]  /*1a350*/  @P4 STG.E.U16 desc[UR14][R6.64], R25 ;  /* 0x0000001906004986 */ /* 0x0007e2000c10150e */
[C---:B------:R-:W-:Y:S01]  /*1a360*/  LEA R24, P4, R29.reuse, R2, 0x1 ;  /* 0x000000021d187211 */ /* 0x040fe200078808ff */
[----:B----4-:R-:W-:Y:S01]  /*1a370*/  VIADD R27, R29, UR4 ;  /* 0x000000041d1b7c36 */ /* 0x010fe20008000000 */
[----:B------:R-:W-:Y:S01]  /*1a380*/  ULDC UR4, c[0x0][0x248] ;  /* 0x0000920000047ab9 */ /* 0x000fe20000000800 */
[----:B------:R-:W-:Y:S01]  /*1a390*/  ISETP.LT.AND P1, PT, R5, UR5, !P0 ;  /* 0x0000000505007c0c */ /* 0x000fe2000c721270 */
[----:B------:R-:W-:Y:S01]  /*1a3a0*/  ULDC UR5, c[0x0][0x22c] ;  /* 0x00008b0000057ab9 */ /* 0x000fe20000000800 */
[----:B------:R-:W-:Y:S01]  /*1a3b0*/  VIADD R28, R27, UR4 ;  /* 0x000000041b1c7c36 */ /* 0x000fe20008000000 */
[C-C-:B------:R-:W-:Y:S01]  /*1a3c0*/  LOP3.LUT R5, R4.reuse, 0x1d, R235.reuse, 0xfe, !PT ;  /* 0x0000001d04057812 */ /* 0x140fe200078efeeb */
[----:B------:R-:W-:Y:S01]  /*1a3d0*/  ULDC UR4, c[0x0][0x248] ;  /* 0x0000920000047ab9 */ /* 0x000fe20000000800 */
[----:B------:R-:W-:-:S02]  /*1a3e0*/  LOP3.LUT R35, R4, 0xd9, R235, 0xfe, !PT ;  /* 0x000000d904237812 */ /* 0x000fc400078efeeb */
[-C--:B---3--:R-:W-:Y:S02]  /*1a3f0*/  LEA.HI.X.SX32 R25, R29, R3.reuse, 0x1, P4 ;  /* 0x000000031d197211 */ /* 0x088fe400020f0eff */
[CC--:B------:R-:W-:Y:S02]  /*1a400*/  LEA R26, P4, R27.reuse, R2.reuse, 0x1 ;  /* 0x000000021b1a7211 */ /* 0x0c0fe400078808ff */
[----:B------:R-:W-:Y:S01]  /*1a410*/  PRMT R7, R36, 0x7632, R7 ;  /* 0x0000763224077816 */ /* 0x000fe20000000007 */
[----:B------:R3:W-:Y:S01]  /*1a420*/  @P6 STG.E.U16 desc[UR14][R24.64], R36 ;  /* 0x0000002418006986 */ /* 0x0007e2000c10150e */
[----:B------:R-:W-:Y:S02]  /*1a430*/  LEA.HI.X.SX32 R27, R27, R3, 0x1, P4 ;  /* 0x000000031b1b7211 */ /* 0x000fe400020f0eff */
[----:B------:R-:W-:Y:S02]  /*1a440*/  LEA R6, P6, R28, R2, 0x1 ;  /* 0x000000021c067211 */ /* 0x000fe400078c08ff */
[----:B------:R-:W-:Y:S01]  /*1a450*/  ISETP.LT.AND P4, PT, R5, UR5, !P0 ;  /* 0x0000000505007c0c */ /* 0x000fe2000c781270 */
[----:B------:R4:W-:Y:S01]  /*1a460*/  @P5 STG.E.U16 desc[UR14][R26.64], R7 ;  /* 0x000000071a005986 */ /* 0x0009e2000c10150e */
[----:B------:R-:W-:Y:S01]  /*1a470*/  LOP3.LUT R5, R4, 0x1e, R235, 0xfe, !PT ;  /* 0x0000001e04057812 */ /* 0x000fe200078efeeb */
[----:B------:R-:W-:-:S03]  /*1a480*/  ULDC UR5, c[0x0][0x22c] ;  /* 0x00008b0000057ab9 */ /* 0x000fc60000000800 */
[----:B------:R-:W-:Y:S01]  /*1a490*/  ISETP.LT.AND P5, PT, R5, UR5, !P0 ;  /* 0x0000000505007c0c */ /* 0x000fe2000c7a1270 */
[----:B------:R-:W-:Y:S01]  /*1a4a0*/  ULDC UR5, c[0x0][0x22c] ;  /* 0x00008b0000057ab9 */ /* 0x000fe20000000800 */
[C-C-:B------:R-:W-:Y:S02]  /*1a4b0*/  LOP3.LUT R5, R4.reuse, 0x1f, R235.reuse, 0xfe, !PT ;  /* 0x0000001f04057812 */ /* 0x140fe400078efeeb */
[----:B---3--:R-:W-:Y:S02]  /*1a4c0*/  LOP3.LUT R36, R4, 0xda, R235, 0xfe, !PT ;  /* 0x000000da04247812 */ /* 0x008fe400078efeeb */
[C---:B----4-:R-:W-:Y:S01]  /*1a4d0*/  LEA.HI.X.SX32 R7, R28.reuse, R3, 0x1, P6 ;  /* 0x000000031c077211 */ /* 0x050fe200030f0eff */
[----:B------:R-:W-:Y:S01]  /*1a4e0*/  VIADD R28, R28, UR4 ;  /* 0x000000041c1c7c36 */ /* 0x000fe20008000000 */
[----:B------:R-:W-:-:S03]  /*1a4f0*/  ULDC UR4, c[0x0][0x248] ;  /* 0x0000920000047ab9 */ /* 0x000fc60000000800 */
[----:B------:R3:W-:Y:S01]  /*1a500*/  @P2 STG.E.U16 desc[UR14][R6.64], R37 ;  /* 0x0000002506002986 */ /* 0x0007e2000c10150e */
[CC--:B------:R-:W-:Y:S01]  /*1a510*/  LEA R24, P2, R28.reuse, R2.reuse, 0x1 ;  /* 0x000000021c187211 */ /* 0x0c0fe200078408ff */
[C---:B------:R-:W-:Y:S01]  /*1a520*/  VIADD R29, R28.reuse, UR4 ;  /* 0x000000041c1d7c36 */ /* 0x040fe20008000000 */
[----:B------:R-:W-:Y:S02]  /*1a530*/  ULDC UR4, c[0x0][0x22c] ;  /* 0x00008b0000047ab9 */ /* 0x000fe40000000800 */
[----:B------:R-:W-:Y:S02]  /*1a540*/  LEA.HI.X.SX32 R25, R28, R3, 0x1, P2 ;  /* 0x000000031c197211 */ /* 0x000fe400010f0eff */
[----:B------:R-:W-:Y:S01]  /*1a550*/  ISETP.LT.AND P2, PT, R5, UR5, !P0 ;  /* 0x0000000505007c0c */ /* 0x000fe2000c741270 */
[----:B------:R-:W-:Y:S01]  /*1a560*/  ULDC UR5, c[0x0][0x22c] ;  /* 0x00008b0000057ab9 */ /* 0x000fe20000000800 */
[----:B------:R-:W-:Y:S02]  /*1a570*/  LOP3.LUT R5, R4, 0x20, R235, 0xfe, !PT ;  /* 0x0000002004057812 */ /* 0x000fe400078efeeb */
[----:B------:R-:W-:-:S02]  /*1a580*/  LEA R26, P6, R29, R2, 0x1 ;  /* 0x000000021d1a7211 */ /* 0x000fc400078c08ff */
        /* <DEDUP_REMOVED lines=8> */
[----:B------:R-:W-:Y:S01]  /*1a610*/  ULDC UR4, c[0x0][0x22c] ;  /* 0x00008b0000047ab9 */ /* 0x000fe20000000800 */
[----:B------:R4:W-:Y:S01]  /*1a620*/  @P1 STG.E.U16 desc[UR14][R26.64], R38 ;  /* 0x000000261a001986 */ /* 0x0009e2000c10150e */
[----:B------:R-:W-:Y:S01]  /*1a630*/  ISETP.LT.AND P1, PT, R5, UR4, !P0 ;  /* 0x0000000405007c0c */ /* 0x000fe2000c721270 */
[----:B------:R-:W-:Y:S01]  /*1a640*/  ULDC UR4, c[0x0][0x248] ;  /* 0x0000920000047ab9 */ /* 0x000fe20000000800 */
[----:B------:R-:W-:-:S02]  /*1a650*/  LEA R6, P6, R29, R2, 0x1 ;  /* 0x000000021d067211 */ /* 0x000fc400078c08ff */
[----:B------:R-:W-:Y:S02]  /*1a660*/  LOP3.LUT R5, R4, 0x22, R235, 0xfe, !PT ;  /* 0x0000002204057812 */ /* 0x000fe400078efeeb */
[----:B---3--:R-:W-:Y:S02]  /*1a670*/  PRMT R25, R38, 0x7632, R25 ;  /* 0x0000763226197816 */ /* 0x008fe40000000019 */
[CC--:B------:R-:W-:Y:S01]  /*1a680*/  LEA.HI.X.SX32 R7, R29.reuse, R3.reuse, 0x1, P6 ;  /* 0x000000031d077211 */ /* 0x0c0fe200030f0eff */
[----:B------:R-:W-:Y:S01]  /*1a690*/  VIADD R29, R29, UR4 ;  /* 0x000000041d1d7c36 */ /* 0x000fe20008000000 */
[----:B------:R-:W-:Y:S01]  /*1a6a0*/  ULDC UR4, c[0x0][0x248] ;  /* 0x0000920000047ab9 */ /* 0x000fe20000000800 */
[----:B------:R-:W-:Y:S01]  /*1a6b0*/  ISETP.LT.AND P6, PT, R5, UR5, !P0 ;  /* 0x0000000505007c0c */ /* 0x000fe2000c7c1270 */
[----:B------:R-:W-:Y:S01]  /*1a6c0*/  ULDC UR5, c[0x0][0x248] ;  /* 0x0000920000057ab9 */ /* 0x000fe20000000800 */
[----:B------:R3:W-:Y:S01]  /*1a6d0*/  @P4 STG.E.U16 desc[UR14][R6.64], R25 ;  /* 0x0000001906004986 */ /* 0x0007e2000c10150e */
[C---:B------:R-:W-:Y:S01]  /*1a6e0*/  LEA R24, P4, R29.reuse, R2, 0x1 ;  /* 0x000000021d187211 */ /* 0x040fe200078808ff */
[----:B----4-:R-:W-:Y:S01]  /*1a6f0*/  VIADD R27, R29, UR4 ;  /* 0x000000041d1b7c36 */ /* 0x010fe20008000000 */
[C-C-:B------:R-:W-:Y:S01]  /*1a700*/  LOP3.LUT R5, R4.reuse, 0x23, R235.reuse, 0xfe, !PT ;  /* 0x0000002304057812 */ /* 0x140fe200078efeeb */
[----:B------:R-:W-:Y:S01]  /*1a710*/  ULDC UR4, c[0x0][0x22c] ;  /* 0x00008b0000047ab9 */ /* 0x000fe20000000800 */
[----:B------:R-:W-:Y:S01]  /*1a720*/  LOP3.LUT R38, R4, 0xd8, R235, 0xfe, !PT ;  /* 0x000000d804267812 */ /* 0x000fe200078efeeb */
[----:B------:R-:W-:Y:S01]  /*1a730*/  VIADD R28, R27, UR5 ;  /* 0x000000051b1c7c36 */ /* 0x000fe20008000000 */
[----:B------:R-:W-:Y:S01]  /*1a740*/  ULDC UR5, c[0x0][0x22c] ;  /* 0x00008b0000057ab9 */ /* 0x000fe20000000800 */
[----:B---3--:R-:W-:-:S02]  /*1a750*/  LEA.HI.X.SX32 R25, R29, R3, 0x1, P4 ;  /* 0x000000031d197211 */ /* 0x008fc400020f0eff */
[-C--:B------:R-:W-:Y:S02]  /*1a760*/  LEA R26, P4, R27, R2.reuse, 0x1 ;  /* 0x000000021b1a7211 */ /* 0x080fe400078808ff */
[----:B------:R-:W-:Y:S01]  /*1a770*/  PRMT R7, R39, 0x7632, R7 ;  /* 0x0000763227077816 */ /* 0x000fe20000000007 */
[----:B------:R3:W-:Y:S01]  /*1a780*/  @P5 STG.E.U16 desc[UR14][R24.64], R39 ;  /* 0x0000002718005986 */ /* 0x0007e2000c10150e */
[----:B------:R-:W-:Y:S02]  /*1a790*/  LEA.HI.X.SX32 R27, R27, R3, 0x1, P4 ;  /* 0x000000031b1b7211 */ /* 0x000fe400020f0eff */
[----:B------:R-:W-:Y:S01]  /*1a7a0*/  ISETP.LT.AND P5, PT, R5, UR4, !P0 ;  /* 0x0000000405007c0c */ /* 0x000fe2000c7a1270 */
[----:B------:R-:W-:Y:S01]  /*1a7b0*/  ULDC UR4, c[0x0][0x22c] ;  /* 0x00008b0000047ab9 */ /* 0x000fe20000000800 */
[----:B------:R-:W-:Y:S01]  /*1a7c0*/  LOP3.LUT R5, R4, 0x24, R235, 0xfe, !PT ;  /* 0x0000002404057812 */ /* 0x000fe200078efeeb */
[----:B------:R4:W-:Y:S01]  /*1a7d0*/  @P2 STG.E.U16 desc[UR14][R26.64], R7 ;  /* 0x000000071a002986 */ /* 0x0009e2000c10150e */
[----:B------:R-:W-:-:S02]  /*1a7e0*/  LEA R6, P4, R28, R2, 0x1 ;  /* 0x000000021c067211 */ /* 0x000fc400078808ff */
        /* <DEDUP_REMOVED lines=31> */
[-C--:B------:R-:W-:Y:S02]  /*1a9e0*/  LEA R24, P6, R28, R2.reuse, 0x1 ;  /* 0x000000021c187211 */ /* 0x080fe400078c08ff */
        /* <DEDUP_REMOVED lines=9> */
[----:B------:R-:W-:Y:S01]  /*1aa80*/  LOP3.LUT R5, R4, 0x29, R235, 0xfe, !PT ;  /* 0x0000002904057812 */ /* 0x000fe200078efeeb */
[----:B------:R3:W-:Y:S01]  /*1aa90*/  @P2 STG.E.U16 desc[UR14][R24.64], R42 ;  /* 0x0000002a18002986 */ /* 0x0007e2000c10150e */
[C---:B------:R-:W-:Y:S01]  /*1aaa0*/  LEA R6, P2, R28.reuse, R2, 0x1 ;  /* 0x000000021c067211 */ /* 0x040fe200078408ff */
[----:B------:R-:W-:Y:S01]  /*1aab0*/  ULDC UR5, c[0x0][0x22c] ;  /* 0x00008b0000057ab9 */ /* 0x000fe20000000800 */
[C---:B------:R-:W-:Y:S01]  /*1aac0*/  VIADD R29, R28.reuse, UR4 ;  /* 0x000000041c1d7c36 */ /* 0x040fe20008000000 */
[----:B------:R-:W-:Y:S01]  /*1aad0*/  ULDC UR4, c[0x0][0x22c] ;  /* 0x00008b0000047ab9 */ /* 0x000fe20000000800 */
[----:B------:R-:W-:-:S02]  /*1aae0*/  LEA.HI.X.SX32 R7, R28, R3, 0x1, P2 ;  /* 0x000000031c077211 */ /* 0x000fc400010f0eff */
[----:B------:R-:W-:Y:S01]  /*1aaf0*/  ISETP.LT.AND P2, PT, R5, UR5, !P0 ;  /* 0x0000000505007c0c */ /* 0x000fe2000c741270 */
[----:B------:R-:W-:Y:S01]  /*1ab00*/  ULDC UR5, c[0x0][0x22c] ;  /* 0x00008b0000057ab9 */ /* 0x000fe20000000800 */
[----:B------:R-:W-:Y:S02]  /*1ab10*/  LOP3.LUT R5, R4, 0x2a, R235, 0xfe, !PT ;  /* 0x0000002a04057812 */ /* 0x000fe400078efeeb */
[CC--:B------:R-:W-:Y:S02]  /*1ab20*/  LEA R26, P5, R29.reuse, R2.reuse, 0x1 ;  /* 0x000000021d1a7211 */ /* 0x0c0fe400078a08ff */
        /* <DEDUP_REMOVED lines=13> */
[C---:B------:R-:W-:Y:S02]  /*1ac00*/  LOP3.LUT R5, R4.reuse, 0x2c, R235, 0xfe, !PT ;  /* 0x0000002c04057812 */ /* 0x040fe400078efeeb */
[----:B---3--:R-:W-:Y:S02]  /*1ac10*/  PRMT R7, R43, 0x7632, R7 ;  /* 0x000076322b077816 */ /* 0x008fe40000000007 */
[C---:B------:R-:W-:Y:S01]  /*1ac20*/  LEA.HI.X.SX32 R25, R29.reuse, R3, 0x1, P5 ;  /* 0x000000031d197211 */ /* 0x040fe200028f0eff */
[----:B------:R-:W-:Y:S01]  /*1ac30*/  VIADD R29, R29, UR4 ;  /* 0x000000041d1d7c36 */ /* 0x000fe20008000000 */
[----:B------:R-:W-:Y:S01]  /*1ac40*/  ULDC UR4, c[0x0][0x248] ;  /* 0x0000920000047ab9 */ /* 0x000fe20000000800 */
[----:B------:R-:W-:Y:S01]  /*1ac50*/  ISETP.LT.AND P5, PT, R5, UR5, !P0 ;  /* 0x0000000505007c0c */ /* 0x000fe2000c7a1270 */
[----:B------:R-:W-:Y:S01]  /*1ac60*/  ULDC UR5, c[0x0][0x22c] ;  /* 0x00008b0000057ab9 */ /* 0x000fe20000000800 */
[----:B------:R3:W-:Y:S01]  /*1ac70*/  @P1 STG.E.U16 desc[UR14][R24.64], R7 ;  /* 0x0000000718001986 */ /* 0x0007e2000c10150e */
[C---:B------:R-:W-:Y:S01]  /*1ac80*/  LEA R6, P1, R29.reuse, R2, 0x1 ;  /* 0x000000021d067211 */ /* 0x040fe200078208ff */
[----:B----4-:R-:W-:Y:S01]  /*1ac90*/  VIADD R27, R29, UR4 ;  /* 0x000000041d1b7c36 */ /* 0x010fe20008000000 */
[----:B------:R-:W-:Y:S01]  /*1aca0*/  ULDC UR4, c[0x0][0x248] ;  /* 0x0000920000047ab9 */ /* 0x000fe20000000800 */
[----:B------:R-:W-:-:S02]  /*1acb0*/  LOP3.LUT R5, R4, 0x2d, R235, 0xfe, !PT ;  /* 0x0000002d04057812 */ /* 0x000fc400078efeeb */
[----:B------:R-:W-:Y:S01]  /*1acc0*/  VIADD R28, R27, UR4 ;  /* 0x000000041b1c7c36 */ /* 0x000fe20008000000 */
[----:B------:R-:W-:Y:S01]  /*1acd0*/  ULDC UR4, c[0x0][0x248] ;  /* 0x0000920000047ab9 */ /* 0x000fe20000000800 */
[----:B------:R-:W-:Y:S02]  /*1ace0*/  LOP3.LUT R43, R4, 0xd1, R235, 0xfe, !PT ;  /* 0x000000d1042b7812 */ /* 0x000fe400078efeeb */
[-C--:B---3--:R-:W-:Y:S02]  /*1acf0*/  LEA.HI.X.SX32 R7, R29, R3.reuse, 0x1, P1 ;  /* 0x000000031d077211 */ /* 0x088fe400008f0eff */
[C---:B------:R-:W-:Y:S02]  /*1ad00*/  LEA R26, P1, R27.reuse, R2, 0x1 ;  /* 0x000000021b1a7211 */ /* 0x040fe400078208ff */
[----:B------:R-:W-:Y:S01]  /*1ad10*/  PRMT R25, R44, 0x7632, R25 ;  /* 0x000076322c197816 */ /* 0x000fe20000000019 */
[----:B------:R3:W-:Y:S01]  /*1ad20*/  @P6 STG.E.U16 desc[UR14][R6.64], R44 ;  /* 0x0000002c06006986 */ /* 0x0007e2000c10150e */
[----:B------:R-:W-:-:S02]  /*1ad30*/  LEA.HI.X.SX32 R27, R27, R3, 0x1, P1 ;  /* 0x000000031b1b7211 */ /* 0x000fc400008f0eff */
        /* <DEDUP_REMOVED lines=33> */
[CC--:B------:R-:W-:Y:S02]  /*1af50*/  LEA R24, P5, R29.reuse, R2.reuse, 0x1 ;  /* 0x000000021d187211 */ /* 0x0c0fe400078a08ff */
        /* <DEDUP_REMOVED lines=8> */
[----:B------:R-:W-:Y:S01]  /*1afe0*/  ISETP.LT.AND P5, PT, R5, UR5, !P0 ;  /* 0x0000000505007c0c */ /* 0x000fe2000c7a1270 */
[----:B------:R-:W-:Y:S01]  /*1aff0*/  ULDC UR5, c[0x0][0x248] ;  /* 0x0000920000057ab9 */ /* 0x000fe20000000800 */
[C-C-:B------:R-:W-:Y:S01]  /*1b000*/  LOP3.LUT R5, R4.reuse, 0x33, R235.reuse, 0xfe, !PT ;  /* 0x0000003304057812 */ /* 0x140fe200078efeeb */
[----:B------:R-:W-:Y:S01]  /*1b010*/  VIADD R28, R27, UR5 ;  /* 0x000000051b1c7c36 */ /* 0x000fe20008000000 */
[----:B------:R-:W-:Y:S01]  /*1b020*/  ULDC UR4, c[0x0][0x22c] ;  /* 0x00008b0000047ab9 */ /* 0x000fe20000000800 */
[----:B------:R-:W-:Y:S01]  /*1b030*/  ULDC UR5, c[0x0][0x22c] ;  /* 0x00008b0000057ab9 */ /* 0x000fe20000000800 */
[----:B------:R-:W-:-:S02]  /*1b040*/  LOP3.LUT R46, R4, 0xd0, R235, 0xfe, !PT ;  /* 0x000000d0042e7812 */ /* 0x000fc400078efeeb */
[-C--:B---3--:R-:W-:Y:S02]  /*1b050*/  LEA.HI.X.SX32 R7, R29, R3.reuse, 0x1, P1 ;  /* 0x000000031d077211 */ /* 0x088fe400008f0eff */
[-C--:B------:R-:W-:Y:S02]  /*1b060*/  LEA R26, P1, R27, R2.reuse, 0x1 ;  /* 0x000000021b1a7211 */ /* 0x080fe400078208ff */
[----:B------:R-:W-:Y:S01]  /*1b070*/  PRMT R25, R47, 0x7632, R25 ;  /* 0x000076322f197816 */ /* 0x000fe20000000019 */
[----:B------:R3:W-:Y:S01]  /*1b080*/  @P2 STG.E.U16 desc[UR14][R6.64], R47 ;  /* 0x0000002f06002986 */ /* 0x0007e2000c10150e */
[----:B------:R-:W-:Y:S02]  /*1b090*/  LEA.HI.X.SX32 R27, R27, R3, 0x1, P1 ;  /* 0x000000031b1b7211 */ /* 0x000fe400008f0eff */
[----:B------:R-:W-:Y:S01]  /*1b0a0*/  ISETP.LT.AND P1, PT, R5, UR4, !P0 ;  /* 0x0000000405007c0c */ /* 0x000fe2000c721270 */
[----:B------:R-:W-:Y:S01]  /*1b0b0*/  ULDC UR4, c[0x0][0x22c] ;  /* 0x00008b0000047ab9 */ /* 0x000fe20000000800 */
[----:B------:R-:W-:Y:S01]  /*1b0c0*/  LEA R24, P2, R28, R2, 0x1 ;  /* 0x000000021c187211 */ /* 0x000fe200078408ff */
[----:B------:R4:W-:Y:S01]  /*1b0d0*/  @P3 STG.E.U16 desc[UR14][R26.64], R25 ;  /* 0x000000191a003986 */ /* 0x0009e2000c10150e */
[----:B------:R-:W-:-:S02]  /*1b0e0*/  LOP3.LUT R5, R4, 0x34, R235, 0xfe, !PT ;  /* 0x0000003404057812 */ /* 0x000fc400078efeeb */
[--C-:B---3--:R-:W-:Y:S02]  /*1b0f0*/  LOP3.LUT R47, R4, 0xcd, R235.reuse, 0xfe, !PT ;  /* 0x000000cd042f7812 */ /* 0x108fe400078efeeb */
[----:B----4-:R-:W-:Y:S02]  /*1b100*/  LEA.HI.X.SX32 R25, R28, R3, 0x1, P2 ;  /* 0x000000031c197211 */ /* 0x010fe400010f0eff */
[----:B------:R-:W-:Y:S01]  /*1b110*/  ISETP.LT.AND P2, PT, R5, UR4, !P0 ;  /* 0x0000000405007c0c */ /* 0x000fe2000c741270 */
[----:B------:R-:W-:Y:S01]  /*1b120*/  ULDC UR4, c[0x0][0x248] ;  /* 0x0000920000047ab9 */ /* 0x000fe20000000800 */
[----:B------:R-:W-:Y:S01]  /*1b130*/  LOP3.LUT R5, R4, 0x35, R235, 0xfe, !PT ;  /* 0x0000003504057812 */ /* 0x000fe200078efeeb */
[----:B------:R-:W-:Y:S01]  /*1b140*/  VIADD R28, R28, UR4 ;  /* 0x000000041c1c7c36 */ /* 0x000fe20008000000 */
[----:B------:R3:W-:Y:S01]  /*1b150*/  @P4 STG.E.U16 desc[UR14][R24.64], R48 ;  /* 0x0000003018004986 */ /* 0x0007e2000c10150e */
[----:B------:R-:W-:Y:S02]  /*1b160*/  ULDC UR4, c[0x0][0x22c] ;  /* 0x00008b0000047ab9 */ /* 0x000fe40000000800 */
[----:B------:R-:W-:Y:S01]  /*1b170*/  ISETP.LT.AND P3, PT, R5, UR4, !P0 ;  /* 0x0000000405007c0c */ /* 0x000fe2000c761270 */
[----:B------:R-:W-:Y:S01]  /*1b180*/  ULDC UR4, c[0x0][0x248] ;  /* 0x0000920000047ab9 */ /* 0x000fe20000000800 */
[----:B------:R-:W-:-:S02]  /*1b190*/  LEA R6, P4, R28, R2, 0x1 ;  /* 0x000000021c067211 */ /* 0x000fc400078808ff */
        /* <DEDUP_REMOVED lines=93> */
[----:B------:R-:W-:Y:S02]  /*1b770*/  LEA R26, P5, R29, R2, 0x1 ;  /* 0x000000021d1a7211 */ /* 0x000fe400078a08ff */
[----:B------:R-:W-:-:S02]  /*1b780*/  LOP3.LUT R5, R4, 0x40, R235, 0xfe, !PT ;  /* 0x0000004004057812 */ /* 0x000fc400078efeeb */
[----:B------:R-:W-:Y:S02]  /*1b790*/  LEA.HI.X.SX32 R27, R29, R3, 0x1, P5 ;  /* 0x000000031d1b7211 */ /* 0x000fe400028f0eff */
[----:B------:R-:W-:Y:S01]  /*1b7a0*/  ISETP.LT.AND P5, PT, R5, UR4, !P0 ;  /* 0x0000000405007c0c */ /* 0x000fe2000c7a1270 */
[----:B------:R-:W-:Y:S01]  /*1b7b0*/  ULDC UR4, c[0x0][0x248] ;  /* 0x0000920000047ab9 */ /* 0x000fe20000000800 */
[----:B---3--:R-:W-:Y:S01]  /*1b7c0*/  PRMT R7, R53, 0x7632, R7 ;  /* 0x0000763235077816 */ /* 0x008fe20000000007 */
[----:B------:R-:W-:Y:S01]  /*1b7d0*/  VIADD R29, R29, UR4 ;  /* 0x000000041d1d7c36 */ /* 0x000fe20008000000 */
[C-C-:B------:R-:W-:Y:S01]  /*1b7e0*/  LOP3.LUT R5, R4.reuse, 0x41, R235.reuse, 0xfe, !PT ;  /* 0x0000004104057812 */ /* 0x140fe200078efeeb */
[----:B------:R-:W-:Y:S01]  /*1b7f0*/  ULDC UR4, c[0x0][0x22c] ;  /* 0x00008b0000047ab9 */ /* 0x000fe20000000800 */
[C-C-:B------:R-:W-:Y:S01]  /*1b800*/  LOP3.LUT R53, R4.reuse, 0xc7, R235.reuse, 0xfe, !PT ;  /* 0x000000c704357812 */ /* 0x140fe200078efeeb */
[----:B------:R3:W-:Y:S01]  /*1b810*/  @P6 STG.E.U16 desc[UR14][R24.64], R7 ;  /* 0x0000000718006986 */ /* 0x0007e2000c10150e */
[----:B------:R-:W-:Y:S01]  /*1b820*/  ISETP.LT.AND P6, PT, R5, UR4, !P0 ;  /* 0x0000000405007c0c */ /* 0x000fe2000c7c1270 */
[----:B------:R-:W-:Y:S01]  /*1b830*/  ULDC UR4, c[0x0][0x248] ;  /* 0x0000920000047ab9 */ /* 0x000fe20000000800 */
[----:B------:R-:W-:Y:S01]  /*1b840*/  LOP3.LUT R5, R4, 0x42, R235, 0xfe, !PT ;  /* 0x0000004204057812 */ /* 0x000fe200078efeeb */
[----:B------:R4:W-:Y:S01]  /*1b850*/  @P4 STG.E.U16 desc[UR14][R26.64], R54 ;  /* 0x000000361a004986 */ /* 0x0009e2000c10150e */
[----:B------:R-:W-:-:S02]  /*1b860*/  LEA R6, P4, R29, R2, 0x1 ;  /* 0x000000021d067211 */ /* 0x000fc400078808ff */
        /* <DEDUP_REMOVED lines=137> */
[----:B------:R-:W-:Y:S01]  /*1c100*/  LOP3.LUT R157, R4, 0x9b, R235, 0xfe, !PT ;  /* 0x0000009b049d7812 */ /* 0x000fe200078efeeb */
[----:B------:R3:W-:Y:S01]  /*1c110*/  @P5 STG.E.U16 desc[UR14][R6.64], R25 ;  /* 0x0000001906005986 */ /* 0x0007e2000c10150e */
[----:B------:R-:W-:-:S03]  /*1c120*/  LEA R24, P5, R29, R2, 0x1 ;  /* 0x000000021d187211 */ /* 0x000fc600078a08ff */
[----:B------:R4:W-:Y:S01]  /*1c130*/  @P6 STG.E.U16 desc[UR14][R26.64], R158 ;  /* 0x0000009e1a006986 */ /* 0x0009e2000c10150e */
[----:B------:R-:W-:Y:S01]  /*1c140*/  ISETP.LT.AND P6, PT, R5, UR4, !P0 ;  /* 0x0000000405007c0c */ /* 0x000fe2000c7c1270 */
[----:B------:R-:W-:Y:S01]  /*1c150*/  ULDC UR4, c[0x0][0x248] ;  /* 0x0000920000047ab9 */ /* 0x000fe20000000800 */
        /* <DEDUP_REMOVED lines=125> */
[----:B------:R-:W-:Y:S01]  /*1c930*/  ISETP.LT.AND P3, PT, R5, UR5, !P0 ;  /* 0x0000000505007c0c */ /* 0x000fe2000c761270 */
[----:B------:R-:W-:Y:S01]  /*1c940*/  ULDC UR4, c[0x0][0x22c] ;  /* 0x00008b0000047ab9 */ /* 0x000fe20000000800 */
[----:B------:R-:W-:Y:S01]  /*1c950*/  LEA.HI.X.SX32 R25, R28, R3, 0x1, P5 ;  /* 0x000000031c197211 */ /* 0x000fe200028f0eff */
[----:B------:R-:W-:Y:S01]  /*1c960*/  ULDC UR5, c[0x0][0x22c] ;  /* 0x00008b0000057ab9 */ /* 0x000fe20000000800 */
[----:B------:R-:W-:Y:S02]  /*1c970*/  LOP3.LUT R5, R4, 0x60, R235, 0xfe, !PT ;  /* 0x0000006004057812 */ /* 0x000fe400078efeeb */
[----:B---3--:R-:W-:Y:S02]  /*1c980*/  PRMT R7, R165, 0x7632, R7 ;  /* 0x00007632a5077816 */ /* 0x008fe40000000007 */
[----:B------:R-:W-:-:S02]  /*1c990*/  LEA R6, P5, R26, R2, 0x1 ;  /* 0x000000021a067211 */ /* 0x000fc400078a08ff */
[C-C-:B------:R-:W-:Y:S01]  /*1c9a0*/  LOP3.LUT R165, R4.reuse, 0x65, R235.reuse, 0xfe, !PT ;  /* 0x0000006504a57812 */ /* 0x140fe200078efeeb */
[----:B------:R3:W-:Y:S01]  /*1c9b0*/  @P6 STG.E.U16 desc[UR14][R24.64], R7 ;  /* 0x0000000718006986 */ /* 0x0007e2000c10150e */
[----:B------:R-:W-:Y:S01]  /*1c9c0*/  ISETP.LT.AND P6, PT, R5, UR4, !P0 ;  /* 0x0000000405007c0c */ /* 0x000fe2000c7c1270 */
[----:B------:R-:W-:Y:S01]  /*1c9d0*/  ULDC UR4, c[0x0][0x248] ;  /* 0x0000920000047ab9 */ /* 0x000fe20000000800 */
[----:B------:R-:W-:Y:S02]  /*1c9e0*/  LOP3.LUT R5, R4, 0x61, R235, 0xfe, !PT ;  /* 0x0000006104057812 */ /* 0x000fe400078efeeb */
[C---:B---3--:R-:W-:Y:S02]  /*1c9f0*/  LEA.HI.X.SX32 R7, R26.reuse, R3, 0x1, P5 ;  /* 0x000000031a077211 */ /* 0x048fe400028f0eff */
[----:B------:R-:W-:Y:S01]  /*1ca00*/  ISETP.LT.AND P5, PT, R5, UR5, !P0 ;  /* 0x0000000505007c0c */ /* 0x000fe2000c7a1270 */
[----:B------:R-:W-:Y:S01]  /*1ca10*/  VIADD R5, R26, UR4 ;  /* 0x000000041a057c36 */ /* 0x000fe20008000000 */
[----:B------:R-:W-:Y:S01]  /*1ca20*/  ULDC UR4, c[0x0][0x248] ;  /* 0x0000920000047ab9 */ /* 0x000fe20000000800 */
[----:B------:R3:W-:Y:S01]  /*1ca30*/  @P4 STG.E.U16 desc[UR14][R6.64], R166 ;  /* 0x000000a606004986 */ /* 0x0007e2000c10150e */
[----:B------:R-:W-:Y:S01]  /*1ca40*/  ULDC UR5, c[0x0][0x22c] ;  /* 0x00008b0000057ab9 */ /* 0x000fe20000000800 */
[C---:B------:R-:W-:Y:S01]  /*1ca50*/  VIADD R25, R5.reuse, UR4 ;  /* 0x0000000405197c36 */ /* 0x040fe20008000000 */
[----:B------:R-:W-:Y:S01]  /*1ca60*/  LEA R26, P4, R5, R2, 0x1 ;  /* 0x00000002051a7211 */ /* 0x000fe200078808ff */
[----:B------:R-:W-:-:S02]  /*1ca70*/  ULDC UR4, c[0x0][0x248] ;  /* 0x0000920000047ab9 */ /* 0x000fc40000000800 */
[----:B------:R-:W-:Y:S01]  /*1ca80*/  VIADD R28, R25, UR4 ;  /* 0x00000004191c7c36 */ /* 0x000fe20008000000 */
[-C--:B------:R-:W-:Y:S01]  /*1ca90*/  LEA.HI.X.SX32 R27, R5, R3.reuse, 0x1, P4 ;  /* 0x00000003051b7211 */ /* 0x080fe200020f0eff */
[----:B------:R-:W-:Y:S01]  /*1caa0*/  ULDC UR4, c[0x0][0x248] ;  /* 0x0000920000047ab9 */ /* 0x000fe20000000800 */
[CC--:B------:R-:W-:Y:S02]  /*1cab0*/  LEA R24, P4, R25.reuse, R2.reuse, 0x1 ;  /* 0x0000000219187211 */ /* 0x0c0fe400078808ff */
[----:B------:R-:W-:Y:S02]  /*1cac0*/  LOP3.LUT R5, R4, 0x62, R235, 0xfe, !PT ;  /* 0x0000006204057812 */ /* 0x000fe400078efeeb */
[----:B---3--:R-:W-:Y:S02]  /*1cad0*/  PRMT R7, R166, 0x7632, R7 ;  /* 0x00007632a6077816 */ /* 0x008fe40000000007 */
[----:B------:R-:W-:Y:S02]  /*1cae0*/  LEA.HI.X.SX32 R25, R25, R3, 0x1, P4 ;  /* 0x0000000319197211 */ /* 0x000fe400020f0eff */
[----:B------:R-:W-:Y:S01]  /*1caf0*/  LEA R6, P4, R28, R2, 0x1 ;  /* 0x000000021c067211 */ /* 0x000fe200078808ff */
[----:B------:R3:W-:Y:S01]  /*1cb00*/  @P1 STG.E.U16 desc[UR14][R26.64], R7 ;  /* 0x000000071a001986 */ /* 0x0007e2000c10150e */
[----:B------:R-:W-:Y:S01]  /*1cb10*/  ISETP.LT.AND P1, PT, R5, UR5, !P0 ;  /* 0x0000000505007c0c */ /* 0x000fe2000c721270 */
[----:B------:R-:W-:Y:S01]  /*1cb20*/  ULDC UR5, c[0x0][0x22c] ;  /* 0x00008b0000057ab9 */ /* 0x000fe20000000800 */
[C-C-:B------:R-:W-:Y:S01]  /*1cb30*/  LOP3.LUT R5, R4.reuse, 0x63, R235.reuse, 0xfe, !PT ;  /* 0x0000006304057812 */ /* 0x140fe200078efeeb */
[----:B------:R4:W-:Y:S01]  /*1cb40*/  @P2 STG.E.U16 desc[UR14][R24.64], R167 ;  /* 0x000000a718002986 */ /* 0x0009e2000c10150e */
[----:B------:R-:W-:-:S02]  /*1cb50*/  LOP3.LUT R166, R4, 0x98, R235, 0xfe, !PT ;  /* 0x0000009804a67812 */ /* 0x000fc400078efeeb */
[----:B------:R-:W-:Y:S01]  /*1cb60*/  ISETP.LT.AND P2, PT, R5, UR5, !P0 ;  /* 0x0000000505007c0c */ /* 0x000fe2000c741270 */
[----:B------:R-:W-:Y:S01]  /*1cb70*/  ULDC UR5, c[0x0][0x248] ;  /* 0x0000920000057ab9 */ /* 0x000fe20000000800 */
[CC--:B---3--:R-:W-:Y:S01]  /*1cb80*/  LEA.HI.X.SX32 R7, R28.reuse, R3.reuse, 0x1, P4 ;  /* 0x000000031c077211 */ /* 0x0c8fe200020f0eff */
[----:B------:R-:W-:Y:S01]  /*1cb90*/  VIADD R28, R28, UR4 ;  /* 0x000000041c1c7c36 */ /* 0x000fe20008000000 */
[----:B------:R-:W-:Y:S01]  /*1cba0*/  PRMT R27, R167, 0x7632, R27 ;  /* 0x00007632a71b7816 */ /* 0x000fe2000000001b */
[----:B------:R-:W-:Y:S01]  /*1cbb0*/  ULDC UR4, c[0x0][0x248] ;  /* 0x0000920000047ab9 */ /* 0x000fe20000000800 */
[----:B----4-:R-:W-:Y:S01]  /*1cbc0*/  LOP3.LUT R167, R4, 0x95, R235, 0xfe, !PT ;  /* 0x0000009504a77812 */ /* 0x010fe200078efeeb */
[C---:B------:R-:W-:Y:S01]  /*1cbd0*/  VIADD R5, R28.reuse, UR4 ;  /* 0x000000041c057c36 */ /* 0x040fe20008000000 */
[----:B------:R-:W-:Y:S01]  /*1cbe0*/  ULDC UR4, c[0x0][0x248] ;  /* 0x0000920000047ab9 */ /* 0x000fe20000000800 */
[----:B------:R3:W-:Y:S01]  /*1cbf0*/  @P3 STG.E.U16 desc[UR14][R6.64], R27 ;  /* 0x0000001b06003986 */ /* 0x0007e2000c10150e */
[CC--:B------:R-:W-:Y:S01]  /*1cc00*/  LEA R24, P3, R28.reuse, R2.reuse, 0x1 ;  /* 0x000000021c187211 */ /* 0x0c0fe200078608ff */
[C---:B------:R-:W-:Y:S01]  /*1cc10*/  VIADD R29, R5.reuse, UR4 ;  /* 0x00000004051d7c36 */ /* 0x040fe20008000000 */
[-C--:B------:R-:W-:Y:S01]  /*1cc20*/  LEA R26, P4, R5, R2.reuse, 0x1 ;  /* 0x00000002051a7211 */ /* 0x080fe200078808ff */
[----:B------:R-:W-:Y:S01]  /*1cc30*/  ULDC UR4, c[0x0][0x22c] ;  /* 0x00008b0000047ab9 */ /* 0x000fe20000000800 */
[----:B------:R-:W-:Y:S01]  /*1cc40*/  LEA.HI.X.SX32 R25, R28, R3, 0x1, P3 ;  /* 0x000000031c197211 */ /* 0x000fe200018f0eff */
[C---:B------:R-:W-:Y:S01]  /*1cc50*/  VIADD R233, R29.reuse, UR5 ;  /* 0x000000051de97c36 */ /* 0x040fe20008000000 */
[----:B------:R-:W-:Y:S01]  /*1cc60*/  LEA R28, P3, R29, R2, 0x1 ;  /* 0x000000021d1c7211 */ /* 0x000fe200078608ff */
[----:B------:R-:W-:-:S02]  /*1cc70*/  ULDC UR5, c[0x0][0x22c] ;  /* 0x00008b0000057ab9 */ /* 0x000fc40000000800 */
[----:B------:R4:W-:Y:S01]  /*1cc80*/  @P6 STG.E.U16 desc[UR14][R24.64], R8 ;  /* 0x0000000818006986 */ /* 0x0009e2000c10150e */
[-C--:B------:R-:W-:Y:S02]  /*1cc90*/  LEA.HI.X.SX32 R29, R29, R3.reuse, 0x1, P3 ;  /* 0x000000031d1d7211 */ /* 0x080fe400018f0eff */
[----:B---3--:R-:W-:Y:S02]  /*1cca0*/  PRMT R7, R8, 0x7632, R7 ;  /* 0x0000763208077816 */ /* 0x008fe40000000007 */
[----:B------:R-:W-:Y:S02]  /*1ccb0*/  LEA.HI.X.SX32 R27, R5, R3, 0x1, P4 ;  /* 0x00000003051b7211 */ /* 0x000fe400020f0eff */
[----:B------:R-:W-:Y:S02]  /*1ccc0*/  LEA R6, P3, R233, R2, 0x1 ;  /* 0x00000002e9067211 */ /* 0x000fe400078608ff */
[----:B------:R-:W-:Y:S01]  /*1ccd0*/  PRMT R5, R9, 0x7632, R5 ;  /* 0x0000763209057816 */ /* 0x000fe20000000005 */
[----:B------:R3:W-:Y:S01]  /*1cce0*/  @P5 STG.E.U16 desc[UR14][R26.64], R7 ;  /* 0x000000071a005986 */ /* 0x0007e2000c10150e */
[----:B------:R-:W-:Y:S01]  /*1ccf0*/  ISETP.LT.AND P4, PT, R165, UR5, !P0 ;  /* 0x00000005a5007c0c */ /* 0x000fe2000c781270 */
[----:B------:R-:W-:Y:S01]  /*1cd00*/  ULDC UR5, c[0x0][0x22c] ;  /* 0x00008b0000057ab9 */ /* 0x000fe20000000800 */
[C-C-:B----4-:R-:W-:Y:S01]  /*1cd10*/  LOP3.LUT R25, R4.reuse, 0xe3, R235.reuse, 0xfe, !PT ;  /* 0x000000e304197812 */ /* 0x150fe200078efeeb */
[----:B------:R4:W-:Y:S01]  /*1cd20*/  @P1 STG.E.U16 desc[UR14][R28.64], R9 ;  /* 0x000000091c001986 */ /* 0x0009e2000c10150e */
[----:B------:R-:W-:Y:S01]  /*1cd30*/  ISETP.LT.AND P5, PT, R163, UR5, !P0 ;  /* 0x00000005a3007c0c */ /* 0x000fe2000c7a1270 */
[----:B------:R-:W-:Y:S01]  /*1cd40*/  ULDC UR5, c[0x0][0x22c] ;  /* 0x00008b0000057ab9 */ /* 0x000fe20000000800 */
[----:B------:R-:W-:-:S02]  /*1cd50*/  LOP3.LUT R24, R4, 0xe6, R235, 0xfe, !PT ;  /* 0x000000e604187812 */ /* 0x000fc400078efeeb */
[C-C-:B------:R-:W-:Y:S02]  /*1cd60*/  LOP3.LUT R8, R4.reuse, 0xe8, R235.reuse, 0xfe, !PT ;  /* 0x000000e804087812 */ /* 0x140fe400078efeeb */
[----:B---3--:R-:W-:Y:S02]  /*1cd70*/  LEA.HI.X.SX32 R7, R233, R3, 0x1, P3 ;  /* 0x00000003e9077211 */ /* 0x008fe400018f0eff */
[----:B------:R-:W-:Y:S01]  /*1cd80*/  ISETP.LT.AND P3, PT, R231, UR4, !P0 ;  /* 0x00000004e7007c0c */ /* 0x000fe2000c761270 */
[----:B------:R-:W-:Y:S01]  /*1cd90*/  ULDC UR4, c[0x0][0x248] ;  /* 0x0000920000047ab9 */ /* 0x000fe20000000800 */
[--C-:B------:R-:W-:Y:S01]  /*1cda0*/  LOP3.LUT R27, R4, 0xe1, R235.reuse, 0xfe, !PT ;  /* 0x000000e1041b7812 */ /* 0x100fe200078efeeb */
[----:B------:R-:W-:Y:S01]  /*1cdb0*/  VIADD R233, R233, UR4 ;  /* 0x00000004e9e97c36 */ /* 0x000fe20008000000 */
[----:B------:R3:W-:Y:S01]  /*1cdc0*/  @P2 STG.E.U16 desc[UR14][R6.64], R5 ;  /* 0x0000000506002986 */ /* 0x0007e2000c10150e */
[----:B------:R-:W-:Y:S01]  /*1cdd0*/  ISETP.LT.AND P2, PT, R164, UR6, !P0 ;  /* 0x00000006a4007c0c */ /* 0x000fe2000c741270 */
[----:B------:R-:W-:Y:S01]  /*1cde0*/  ULDC UR4, c[0x0][0x248] ;  /* 0x0000920000047ab9 */ /* 0x000fe20000000800 */
[----:B------:R-:W-:Y:S01]  /*1cdf0*/  ULDC UR6, c[0x0][0x22c] ;  /* 0x00008b0000067ab9 */ /* 0x000fe20000000800 */
[C---:B------:R-:W-:Y:S01]  /*1ce00*/  LEA R164, P1, R233.reuse, R2, 0x1 ;  /* 0x00000002e9a47211 */ /* 0x040fe200078208ff */
[----:B------:R-:W-:Y:S01]  /*1ce10*/  VIADD R231, R233, UR4 ;  /* 0x00000004e9e77c36 */ /* 0x000fe20008000000 */
[----:B------:R-:W-:Y:S01]  /*1ce20*/  ULDC UR4, c[0x0][0x248] ;  /* 0x0000920000047ab9 */ /* 0x000fe20000000800 */
[----:B----4-:R-:W-:-:S02]  /*1ce30*/  LOP3.LUT R29, R4, 0xdf, R235, 0xfe, !PT ;  /* 0x000000df041d7812 */ /* 0x010fc400078efeeb */
[-C--:B------:R-:W-:Y:S01]  /*1ce40*/  LEA.HI.X.SX32 R165, R233, R3.reuse, 0x1, P1 ;  /* 0x00000003e9a57211 */ /* 0x080fe200008f0eff */
[C---:B------:R-:W-:Y:S01]  /*1ce50*/  VIADD R233, R231.reuse, UR4 ;  /* 0x00000004e7e97c36 */ /* 0x040fe20008000000 */
[----:B------:R-:W-:Y:S01]  /*1ce60*/  ISETP.LT.AND P1, PT, R162, UR6, !P0 ;  /* 0x00000006a2007c0c */ /* 0x000fe2000c721270 */
[----:B------:R-:W-:Y:S01]  /*1ce70*/  ULDC UR4, c[0x0][0x22c] ;  /* 0x00008b0000047ab9 */ /* 0x000fe20000000800 */
[C---:B------:R-:W-:Y:S01]  /*1ce80*/  LEA R162, P6, R231.reuse, R2, 0x1 ;  /* 0x00000002e7a27211 */ /* 0x040fe200078c08ff */
[----:B------:R4:W-:Y:S01]  /*1ce90*/  @P3 STG.E.U16 desc[UR14][R164.64], R10 ;  /* 0x0000000aa4003986 */ /* 0x0009e2000c10150e */
[----:B------:R-:W-:Y:S01]  /*1cea0*/  ISETP.LT.AND P3, PT, R226, UR4, !P0 ;  /* 0x00000004e2007c0c */ /* 0x000fe2000c761270 */
[----:B------:R-:W-:Y:S01]  /*1ceb0*/  ULDC UR4, c[0x0][0x248] ;  /* 0x0000920000047ab9 */ /* 0x000fe20000000800 */
[----:B------:R-:W-:Y:S01]  /*1cec0*/  LEA.HI.X.SX32 R163, R231, R3, 0x1, P6 ;  /* 0x00000003e7a37211 */ /* 0x000fe200030f0eff */
[----:B------:R-:W-:Y:S01]  /*1ced0*/  ULDC UR6, c[0x0][0x22c] ;  /* 0x00008b0000067ab9 */ /* 0x000fe20000000800 */
[----:B------:R-:W-:-:S02]  /*1cee0*/  LOP3.LUT R28, R4, 0xe2, R235, 0xfe, !PT ;  /* 0x000000e2041c7812 */ /* 0x000fc400078efeeb */
[C-C-:B------:R-:W-:Y:S02]  /*1cef0*/  LOP3.LUT R9, R4.reuse, 0xe5, R235.reuse, 0xfe, !PT ;  /* 0x000000e504097812 */ /* 0x140fe400078efeeb */
[C-C-:B------:R-:W-:Y:S02]  /*1cf00*/  LOP3.LUT R26, R4.reuse, 0xe4, R235.reuse, 0xfe, !PT ;  /* 0x000000e4041a7812 */ /* 0x140fe400078efeeb */
[----:B---3--:R-:W-:Y:S02]  /*1cf10*/  LOP3.LUT R7, R4, 0xe7, R235, 0xfe, !PT ;  /* 0x000000e704077812 */ /* 0x008fe400078efeeb */
[----:B----4-:R-:W-:Y:S02]  /*1cf20*/  PRMT R165, R10, 0x7632, R165 ;  /* 0x000076320aa57816 */ /* 0x010fe400000000a5 */
[----:B------:R-:W-:Y:S02]  /*1cf30*/  LEA R164, P6, R233, R2, 0x1 ;  /* 0x00000002e9a47211 */ /* 0x000fe400078c08ff */
[C-C-:B------:R-:W-:Y:S01]  /*1cf40*/  LOP3.LUT R5, R4.reuse, 0xe9, R235.reuse, 0xfe, !PT ;  /* 0x000000e904057812 */ /* 0x140fe200078efeeb */
[----:B------:R3:W-:Y:S01]  /*1cf50*/  @P4 STG.E.U16 desc[UR14][R162.64], R165 ;  /* 0x000000a5a2004986 */ /* 0x0007e2000c10150e */
[----:B------:R-:W-:Y:S01]  /*1cf60*/  ISETP.LT.AND P4, PT, R225, UR5, !P0 ;  /* 0x00000005e1007c0c */ /* 0x000fe2000c781270 */
[----:B------:R-:W-:Y:S01]  /*1cf70*/  ULDC UR5, c[0x0][0x22c] ;  /* 0x00008b0000057ab9 */ /* 0x000fe20000000800 */
[----:B------:R-:W-:-:S02]  /*1cf80*/  LOP3.LUT R6, R4, 0xea, R235, 0xfe, !PT ;  /* 0x000000ea04067812 */ /* 0x000fc400078efeeb */
[----:B------:R-:W-:Y:S02]  /*1cf90*/  LOP3.LUT R4, R4, 0xfe, R235, 0xfe, !PT ;  /* 0x000000fe04047812 */ /* 0x000fe400078efeeb */
[C---:B---3--:R-:W-:Y:S01]  /*1cfa0*/  LEA.HI.X.SX32 R165, R233.reuse, R3, 0x1, P6 ;  /* 0x00000003e9a57211 */ /* 0x048fe200030f0eff */
[----:B------:R-:W-:Y:S01]  /*1cfb0*/  VIADD R233, R233, UR4 ;  /* 0x00000004e9e97c36 */ /* 0x000fe20008000000 */
[----:B------:R-:W-:-:S03]  /*1cfc0*/  ULDC UR4, c[0x0][0x248] ;  /* 0x0000920000047ab9 */ /* 0x000fc60000000800 */
[C---:B------:R-:W-:Y:S01]  /*1cfd0*/  VIADD R163, R233.reuse, UR4 ;  /* 0x00000004e9a37c36 */ /* 0x040fe20008000000 */
[-C--:B------:R-:W-:Y:S01]  /*1cfe0*/  LEA R10, P6, R233, R2.reuse, 0x1 ;  /* 0x00000002e90a7211 */ /* 0x080fe200078c08ff */
[----:B------:R3:W-:Y:S01]  /*1cff0*/  @P2 STG.E.U16 desc[UR14][R164.64], R11 ;  /* 0x0000000ba4002986 */ /* 0x0007e2000c10150e */
[----:B------:R-:W-:Y:S01]  /*1d000*/  ISETP.LT.AND P2, PT, R221, UR5, !P0 ;  /* 0x00000005dd007c0c */ /* 0x000fe2000c741270 */
[----:B------:R-:W-:Y:S01]  /*1d010*/  ULDC UR4, c[0x0][0x248] ;  /* 0x0000920000047ab9 */ /* 0x000fe20000000800 */
[----:B------:R-:W-:Y:S01]  /*1d020*/  PRMT R221, R11, 0x7632, R221 ;  /* 0x000076320bdd7816 */ /* 0x000fe200000000dd */
[----:B------:R-:W-:Y:S01]  /*1d030*/  ULDC UR5, c[0x0][0x22c] ;  /* 0x00008b0000057ab9 */ /* 0x000fe20000000800 */
[----:B---3--:R-:W-:Y:S01]  /*1d040*/  LEA.HI.X.SX32 R11, R233, R3, 0x1, P6 ;  /* 0x00000003e90b7211 */ /* 0x008fe200030f0eff */
[C---:B------:R-:W-:Y:S01]  /*1d050*/  VIADD R164, R163.reuse, UR4 ;  /* 0x00000004a3a47c36 */ /* 0x040fe20008000000 */
[----:B------:R-:W-:Y:S01]  /*1d060*/  LEA R162, P6, R163, R2, 0x1 ;  /* 0x00000002a3a27211 */ /* 0x000fe200078c08ff */
[----:B------:R-:W-:-:S02]  /*1d070*/  ULDC UR4, c[0x0][0x248] ;  /* 0x0000920000047ab9 */ /* 0x000fc40000000800 */
[----:B------:R3:W-:Y:S01]  /*1d080*/  @P5 STG.E.U16 desc[UR14][R10.64], R221 ;  /* 0x000000dd0a005986 */ /* 0x0007e2000c10150e */
[----:B------:R-:W-:Y:S01]  /*1d090*/  LEA.HI.X.SX32 R163, R163, R3, 0x1, P6 ;  /* 0x00000003a3a37211 */ /* 0x000fe200030f0eff */
[C---:B------:R-:W-:Y:S01]  /*1d0a0*/  VIADD R165, R164.reuse, UR4 ;  /* 0x00000004a4a57c36 */ /* 0x040fe20008000000 */
[----:B------:R-:W-:Y:S01]  /*1d0b0*/  ULDC UR4, c[0x0][0x22c] ;  /* 0x00008b0000047ab9 */ /* 0x000fe20000000800 */
[----:B------:R-:W-:Y:S01]  /*1d0c0*/  ISETP.LT.AND P5, PT, R219, UR5, !P0 ;  /* 0x00000005db007c0c */ /* 0x000fe2000c7a1270 */
[----:B------:R-:W-:Y:S01]  /*1d0d0*/  ULDC UR5, c[0x0][0x22c] ;  /* 0x00008b0000057ab9 */ /* 0x000fe20000000800 */
[----:B------:R4:W-:Y:S01]  /*1d0e0*/  @P1 STG.E.U16 desc[UR14][R162.64], R16 ;  /* 0x00000010a2001986 */ /* 0x0009e2000c10150e */
[----:B------:R-:W-:Y:S01]  /*1d0f0*/  ISETP.LT.AND P1, PT, R217, UR4, !P0 ;  /* 0x00000004d9007c0c */ /* 0x000fe2000c721270 */
[----:B------:R-:W-:Y:S01]  /*1d100*/  ULDC UR4, c[0x0][0x248] ;  /* 0x0000920000047ab9 */ /* 0x000fe20000000800 */
[----:B------:R-:W-:Y:S02]  /*1d110*/  PRMT R217, R17, 0x7632, R217 ;  /* 0x0000763211d97816 */ /* 0x000fe400000000d9 */
[----:B---3--:R-:W-:-:S04]  /*1d120*/  LEA R10, P6, R164, R2, 0x1 ;  /* 0x00000002a40a7211 */ /* 0x008fc800078c08ff */
[----:B------:R-:W-:Y:S02]  /*1d130*/  LEA.HI.X.SX32 R11, R164, R3, 0x1, P6 ;  /* 0x00000003a40b7211 */ /* 0x000fe400030f0eff */
[----:B----4-:R-:W-:Y:S02]  /*1d140*/  PRMT R163, R16, 0x7632, R163 ;  /* 0x0000763210a37816 */ /* 0x010fe400000000a3 */
[----:B------:R-:W-:-:S03]  /*1d150*/  LEA R162, P6, R165, R2, 0x1 ;  /* 0x00000002a5a27211 */ /* 0x000fc600078c08ff */
[----:B------:R3:W-:Y:S01]  /*1d160*/  @P3 STG.E.U16 desc[UR14][R10.64], R163 ;  /* 0x000000a30a003986 */ /* 0x0007e2000c10150e */
[----:B------:R-:W-:Y:S01]  /*1d170*/  ISETP.LT.AND P3, PT, R218, UR5, !P0 ;  /* 0x00000005da007c0c */ /* 0x000fe2000c761270 */
[----:B------:R-:W-:Y:S01]  /*1d180*/  ULDC UR5, c[0x0][0x22c] ;  /* 0x00008b0000057ab9 */ /* 0x000fe20000000800 */
[C---:B---3--:R-:W-:Y:S01]  /*1d190*/  LEA.HI.X.SX32 R163, R165.reuse, R3, 0x1, P6 ;  /* 0x00000003a5a37211 */ /* 0x048fe200030f0eff */
[----:B------:R-:W-:Y:S01]  /*1d1a0*/  VIADD R165, R165, UR4 ;  /* 0x00000004a5a57c36 */ /* 0x000fe20008000000 */
[----:B------:R-:W-:-:S03]  /*1d1b0*/  ULDC UR4, c[0x0][0x248] ;  /* 0x0000920000047ab9 */ /* 0x000fc60000000800 */
[C---:B------:R-:W-:Y:S01]  /*1d1c0*/  VIADD R164, R165.reuse, UR4 ;  /* 0x00000004a5a47c36 */ /* 0x040fe20008000000 */
[CC--:B------:R-:W-:Y:S01]  /*1d1d0*/  LEA R10, P6, R165.reuse, R2.reuse, 0x1 ;  /* 0x00000002a50a7211 */ /* 0x0c0fe200078c08ff */
[----:B------:R-:W-:Y:S01]  /*1d1e0*/  ULDC UR4, c[0x0][0x248] ;  /* 0x0000920000047ab9 */ /* 0x000fe20000000800 */
[----:B------:R3:W-:Y:S01]  /*1d1f0*/  @P4 STG.E.U16 desc[UR14][R162.64], R17 ;  /* 0x00000011a2004986 */ /* 0x0007e2000c10150e */
[----:B------:R-:W-:Y:S01]  /*1d200*/  ISETP.LT.AND P4, PT, R234, UR5, !P0 ;  /* 0x00000005ea007c0c */ /* 0x000fe2000c781270 */
[----:B------:R-:W-:Y:S01]  /*1d210*/  ULDC UR5, c[0x0][0x22c] ;  /* 0x00008b0000057ab9 */ /* 0x000fe20000000800 */
[----:B------:R-:W-:Y:S02]  /*1d220*/  LEA.HI.X.SX32 R11, R165, R3, 0x1, P6 ;  /* 0x00000003a50b7211 */ /* 0x000fe400030f0eff */
[----:B------:R-:W-:-:S03]  /*1d230*/  LEA R16, P6, R164, R2, 0x1 ;  /* 0x00000002a4107211 */ /* 0x000fc600078c08ff */
[----:B------:R4:W-:Y:S01]  /*1d240*/  @P2 STG.E.U16 desc[UR14][R10.64], R217 ;  /* 0x000000d90a002986 */ /* 0x0009e2000c10150e */
[----:B------:R-:W-:Y:S01]  /*1d250*/  ISETP.LT.AND P2, PT, R232, UR5, !P0 ;  /* 0x00000005e8007c0c */ /* 0x000fe2000c741270 */
[----:B------:R-:W-:Y:S01]  /*1d260*/  ULDC UR5, c[0x0][0x22c] ;  /* 0x00008b0000057ab9 */ /* 0x000fe20000000800 */
[C---:B---3--:R-:W-:Y:S01]  /*1d270*/  VIADD R162, R164.reuse, UR4 ;  /* 0x00000004a4a27c36 */ /* 0x048fe20008000000 */
[----:B------:R-:W-:Y:S01]  /*1d280*/  LEA.HI.X.SX32 R17, R164, R3, 0x1, P6 ;  /* 0x00000003a4117211 */ /* 0x000fe200030f0eff */
[----:B------:R-:W-:Y:S02]  /*1d290*/  ULDC UR4, c[0x0][0x248] ;  /* 0x0000920000047ab9 */ /* 0x000fe40000000800 */
[C---:B------:R-:W-:Y:S01]  /*1d2a0*/  VIADD R163, R162.reuse, UR4 ;  /* 0x00000004a2a37c36 */ /* 0x040fe20008000000 */
[----:B------:R-:W-:Y:S01]  /*1d2b0*/  ULDC UR4, c[0x0][0x22c] ;  /* 0x00008b0000047ab9 */ /* 0x000fe20000000800 */
[----:B------:R3:W-:Y:S01]  /*1d2c0*/  @P5 STG.E.U16 desc[UR14][R16.64], R18 ;  /* 0x0000001210005986 */ /* 0x0007e2000c10150e */
[----:B------:R-:W-:Y:S01]  /*1d2d0*/  ISETP.LT.AND P5, PT, R229, UR4, !P0 ;  /* 0x00000004e5007c0c */ /* 0x000fe2000c7a1270 */
[----:B------:R-:W-:Y:S01]  /*1d2e0*/  ULDC UR4, c[0x0][0x248] ;  /* 0x0000920000047ab9 */ /* 0x000fe20000000800 */
[----:B----4-:R-:W-:-:S04]  /*1d2f0*/  LEA R10, P6, R162, R2, 0x1 ;  /* 0x00000002a20a7211 */ /* 0x010fc800078c08ff */
[----:B------:R-:W-:Y:S02]  /*1d300*/  LEA.HI.X.SX32 R11, R162, R3, 0x1, P6 ;  /* 0x00000003a20b7211 */ /* 0x000fe400030f0eff */
[----:B------:R-:W-:Y:S02]  /*1d310*/  PRMT R162, R19, 0x7632, R162 ;  /* 0x0000763213a27816 */ /* 0x000fe400000000a2 */
[----:B---3--:R-:W-:Y:S02]  /*1d320*/  PRMT R17, R18, 0x7632, R17 ;  /* 0x0000763212117816 */ /* 0x008fe40000000011 */
        /* <DEDUP_REMOVED lines=8> */
[C---:B------:R-:W-:Y:S01]  /*1d3b0*/  LEA R10, P6, R163.reuse, R2, 0x1 ;  /* 0x00000002a30a7211 */ /* 0x040fe200078c08ff */
[----:B------:R3:W-:Y:S01]  /*1d3c0*/  @P3 STG.E.U16 desc[UR14][R16.64], R19 ;  /* 0x0000001310003986 */ /* 0x0007e2000c10150e */
[----:B------:R-:W-:Y:S01]  /*1d3d0*/  ULDC UR4, c[0x0][0x248] ;  /* 0x0000920000047ab9 */ /* 0x000fe20000000800 */
[----:B------:R-:W-:Y:S01]  /*1d3e0*/  ISETP.LT.AND P3, PT, R228, UR5, !P0 ;  /* 0x00000005e4007c0c */ /* 0x000fe2000c761270 */
[----:B------:R-:W-:Y:S01]  /*1d3f0*/  ULDC UR5, c[0x0][0x22c] ;  /* 0x00008b0000057ab9 */ /* 0x000fe20000000800 */
[----:B------:R-:W-:-:S05]  /*1d400*/  LEA.HI.X.SX32 R11, R163, R3, 0x1, P6 ;  /* 0x00000003a30b7211 */ /* 0x000fca00030f0eff */
[----:B------:R4:W-:Y:S01]  /*1d410*/  @P4 STG.E.U16 desc[UR14][R10.64], R162 ;  /* 0x000000a20a004986 */ /* 0x0009e2000c10150e */
[----:B------:R-:W-:Y:S01]  /*1d420*/  ISETP.LT.AND P4, PT, R227, UR5, !P0 ;  /* 0x00000005e3007c0c */ /* 0x000fe2000c781270 */
[----:B------:R-:W-:Y:S01]  /*1d430*/  ULDC UR5, c[0x0][0x22c] ;  /* 0x00008b0000057ab9 */ /* 0x000fe20000000800 */
[CC--:B---3--:R-:W-:Y:S01]  /*1d440*/  LEA R16, P6, R18.reuse, R2.reuse, 0x1 ;  /* 0x0000000212107211 */ /* 0x0c8fe200078c08ff */
[C---:B------:R-:W-:Y:S01]  /*1d450*/  VIADD R19, R18.reuse, UR4 ;  /* 0x0000000412137c36 */ /* 0x040fe20008000000 */
[----:B------:R-:W-:Y:S02]  /*1d460*/  ULDC UR4, c[0x0][0x248] ;  /* 0x0000920000047ab9 */ /* 0x000fe40000000800 */
[----:B------:R-:W-:Y:S01]  /*1d470*/  LEA.HI.X.SX32 R17, R18, R3, 0x1, P6 ;  /* 0x0000000312117211 */ /* 0x000fe200030f0eff */
[C---:B------:R-:W-:Y:S01]  /*1d480*/  VIADD R18, R19.reuse, UR4 ;  /* 0x0000000413127c36 */ /* 0x040fe20008000000 */
[----:B------:R-:W-:Y:S01]  /*1d490*/  ULDC UR4, c[0x0][0x22c] ;  /* 0x00008b0000047ab9 */ /* 0x000fe20000000800 */
[----:B----4-:R-:W-:-:S02]  /*1d4a0*/  LEA R10, P6, R19, R2, 0x1 ;  /* 0x00000002130a7211 */ /* 0x010fc400078c08ff */
[----:B------:R3:W-:Y:S01]  /*1d4b0*/  @P2 STG.E.U16 desc[UR14][R16.64], R56 ;  /* 0x0000003810002986 */ /* 0x0007e2000c10150e */
[----:B------:R-:W-:Y:S01]  /*1d4c0*/  ISETP.LT.AND P2, PT, R223, UR4, !P0 ;  /* 0x00000004df007c0c */ /* 0x000fe2000c741270 */
[----:B------:R-:W-:Y:S01]  /*1d4d0*/  ULDC UR4, c[0x0][0x248] ;  /* 0x0000920000047ab9 */ /* 0x000fe20000000800 */
[-C--:B------:R-:W-:Y:S02]  /*1d4e0*/  LEA.HI.X.SX32 R11, R19, R3.reuse, 0x1, P6 ;  /* 0x00000003130b7211 */ /* 0x080fe400030f0eff */
[----:B---3--:R-:W-:Y:S02]  /*1d4f0*/  PRMT R17, R56, 0x7632, R17 ;  /* 0x0000763238117816 */ /* 0x008fe40000000011 */
[----:B------:R-:W-:Y:S02]  /*1d500*/  LEA R16, P6, R18, R2, 0x1 ;  /* 0x0000000212107211 */ /* 0x000fe400078c08ff */
[----:B------:R-:W-:Y:S01]  /*1d510*/  PRMT R56, R57, 0x7632, R56 ;  /* 0x0000763239387816 */ /* 0x000fe20000000038 */
[----:B------:R3:W-:Y:S01]  /*1d520*/  @P5 STG.E.U16 desc[UR14][R10.64], R17 ;  /* 0x000000110a005986 */ /* 0x0007e2000c10150e */
[----:B------:R-:W-:Y:S01]  /*1d530*/  ISETP.LT.AND P5, PT, R224, UR5, !P0 ;  /* 0x00000005e0007c0c */ /* 0x000fe2000c7a1270 */
[----:B------:R-:W-:Y:S01]  /*1d540*/  ULDC UR5, c[0x0][0x22c] ;  /* 0x00008b0000057ab9 */ /* 0x000fe20000000800 */
[C---:B---3--:R-:W-:Y:S01]  /*1d550*/  LEA.HI.X.SX32 R17, R18.reuse, R3, 0x1, P6 ;  /* 0x0000000312117211 */ /* 0x048fe200030f0eff */
[----:B------:R-:W-:Y:S01]  /*1d560*/  VIADD R18, R18, UR4 ;  /* 0x0000000412127c36 */ /* 0x000fe20008000000 */
[----:B------:R-:W-:-:S03]  /*1d570*/  ULDC UR4, c[0x0][0x248] ;  /* 0x0000920000047ab9 */ /* 0x000fc60000000800 */
[C---:B------:R-:W-:Y:S01]  /*1d580*/  VIADD R19, R18.reuse, UR4 ;  /* 0x0000000412137c36 */ /* 0x040fe20008000000 */
[----:B------:R-:W-:Y:S01]  /*1d590*/  LEA R10, P6, R18, R2, 0x1 ;  /* 0x00000002120a7211 */ /* 0x000fe200078c08ff */
[----:B------:R3:W-:Y:S01]  /*1d5a0*/  @P1 STG.E.U16 desc[UR14][R16.64], R57 ;  /* 0x0000003910001986 */ /* 0x0007e2000c10150e */
[----:B------:R-:W-:Y:S01]  /*1d5b0*/  ULDC UR4, c[0x0][0x248] ;  /* 0x0000920000047ab9 */ /* 0x000fe20000000800 */
[----:B------:R-:W-:Y:S01]  /*1d5c0*/  ISETP.LT.AND P1, PT, R222, UR5, !P0 ;  /* 0x00000005de007c0c */ /* 0x000fe2000c721270 */
[----:B------:R-:W-:Y:S01]  /*1d5d0*/  ULDC UR5, c[0x0][0x22c] ;  /* 0x00008b0000057ab9 */ /* 0x000fe20000000800 */
[----:B------:R-:W-:Y:S01]  /*1d5e0*/  LEA.HI.X.SX32 R11, R18, R3, 0x1, P6 ;  /* 0x00000003120b7211 */ /* 0x000fe200030f0eff */
[----:B------:R-:W-:Y:S01]  /*1d5f0*/  VIADD R18, R19, UR4 ;  /* 0x0000000413127c36 */ /* 0x000fe20008000000 */
[----:B------:R-:W-:-:S03]  /*1d600*/  ULDC UR4, c[0x0][0x248] ;  /* 0x0000920000047ab9 */ /* 0x000fc60000000800 */
[----:B------:R4:W-:Y:S01]  /*1d610*/  @P3 STG.E.U16 desc[UR14][R10.64], R56 ;  /* 0x000000380a003986 */ /* 0x0009e2000c10150e */
[----:B------:R-:W-:Y:S01]  /*1d620*/  ISETP.LT.AND P3, PT, R220, UR5, !P0 ;  /* 0x00000005dc007c0c */ /* 0x000fe2000c761270 */
[----:B------:R-:W-:Y:S01]  /*1d630*/  ULDC UR5, c[0x0][0x22c] ;  /* 0x00008b0000057ab9 */ /* 0x000fe20000000800 */
[----:B---3--:R-:W-:-:S04]  /*1d640*/  LEA R16, P6, R19, R2, 0x1 ;  /* 0x0000000213107211 */ /* 0x008fc800078c08ff */
[-C--:B------:R-:W-:Y:S01]  /*1d650*/  LEA.HI.X.SX32 R17, R19, R3.reuse, 0x1, P6 ;  /* 0x0000000313117211 */ /* 0x080fe200030f0eff */
[C---:B------:R-:W-:Y:S01]  /*1d660*/  VIADD R19, R18.reuse, UR4 ;  /* 0x0000000412137c36 */ /* 0x040fe20008000000 */
[----:B------:R-:W-:Y:S01]  /*1d670*/  ULDC UR4, c[0x0][0x22c] ;  /* 0x00008b0000047ab9 */ /* 0x000fe20000000800 */
[C---:B----4-:R-:W-:Y:S02]  /*1d680*/  LEA R10, P6, R18.reuse, R2, 0x1 ;  /* 0x00000002120a7211 */ /* 0x050fe400078c08ff */
[----:B------:R3:W-:Y:S01]  /*1d690*/  @P4 STG.E.U16 desc[UR14][R16.64], R58 ;  /* 0x0000003a10004986 */ /* 0x0007e2000c10150e */
[----:B------:R-:W-:Y:S01]  /*1d6a0*/  ISETP.LT.AND P4, PT, R215, UR4, !P0 ;  /* 0x00000004d7007c0c */ /* 0x000fe2000c781270 */
[----:B------:R-:W-:Y:S01]  /*1d6b0*/  ULDC UR4, c[0x0][0x248] ;  /* 0x0000920000047ab9 */ /* 0x000fe20000000800 */
[----:B------:R-:W-:Y:S02]  /*1d6c0*/  LEA.HI.X.SX32 R11, R18, R3, 0x1, P6 ;  /* 0x00000003120b7211 */ /* 0x000fe400030f0eff */
[----:B------:R-:W-:-:S02]  /*1d6d0*/  PRMT R56, R59, 0x7632, R56 ;  /* 0x000076323b387816 */ /* 0x000fc40000000038 */
        /* <DEDUP_REMOVED lines=24> */
[----:B----4-:R-:W-:Y:S02]  /*1d860*/  LEA R10, P6, R19, R2, 0x1 ;  /* 0x00000002130a7211 */ /* 0x010fe400078c08ff */
        /* <DEDUP_REMOVED lines=124> */
[----:B---3--:R-:W-:-:S02]  /*1e030*/  PRMT R17, R20, 0x7632, R17 ;  /* 0x0000763214117816 */ /* 0x008fc40000000011 */
        /* <DEDUP_REMOVED lines=114> */
[-C--:B----4-:R-:W-:Y:S02]  /*1e760*/  LEA R10, P6, R19, R2.reuse, 0x1 ;  /* 0x00000002130a7211 */ /* 0x090fe400078c08ff */
[----:B------:R3:W-:Y:S01]  /*1e770*/  @P2 STG.E.U16 desc[UR14][R16.64], R12 ;  /* 0x0000000c10002986 */ /* 0x0007e2000c10150e */
[----:B------:R-:W-:Y:S01]  /*1e780*/  ISETP.LT.AND P2, PT, R155, UR4, !P0 ;  /* 0x000000049b007c0c */ /* 0x000fe2000c741270 */
[----:B------:R-:W-:Y:S01]  /*1e790*/  ULDC UR4, c[0x0][0x248] ;  /* 0x0000920000047ab9 */ /* 0x000fe20000000800 */
[----:B------:R-:W-:Y:S02]  /*1e7a0*/  LEA.HI.X.SX32 R11, R19, R3, 0x1, P6 ;  /* 0x00000003130b7211 */ /* 0x000fe400030f0eff */
[----:B---3--:R-:W-:Y:S01]  /*1e7b0*/  PRMT R17, R12, 0x7632, R17 ;  /* 0x000076320c117816 */ /* 0x008fe20000000011 */
[C---:B------:R-:W-:Y:S01]  /*1e7c0*/  VIADD R12, R18.reuse, UR4 ;  /* 0x00000004120c7c36 */ /* 0x040fe20008000000 */
[----:B------:R-:W-:Y:S01]  /*1e7d0*/  LEA R16, P6, R18, R2, 0x1 ;  /* 0x0000000212107211 */ /* 0x000fe200078c08ff */
[----:B------:R-:W-:-:S02]  /*1e7e0*/  ULDC UR4, c[0x0][0x248] ;  /* 0x0000920000047ab9 */ /* 0x000fc40000000800 */
[----:B------:R3:W-:Y:S01]  /*1e7f0*/  @P5 STG.E.U16 desc[UR14][R10.64], R17 ;  /* 0x000000110a005986 */ /* 0x0007e2000c10150e */
[----:B------:R-:W-:Y:S01]  /*1e800*/  ISETP.LT.AND P5, PT, R156, UR5, !P0 ;  /* 0x000000059c007c0c */ /* 0x000fe2000c7a1270 */
[----:B------:R-:W-:Y:S01]  /*1e810*/  ULDC UR5, c[0x0][0x22c] ;  /* 0x00008b0000057ab9 */ /* 0x000fe20000000800 */
[-C--:B---3--:R-:W-:Y:S01]  /*1e820*/  LEA.HI.X.SX32 R17, R18, R3.reuse, 0x1, P6 ;  /* 0x0000000312117211 */ /* 0x088fe200030f0eff */
[C---:B------:R-:W-:Y:S01]  /*1e830*/  VIADD R11, R12.reuse, UR4 ;  /* 0x000000040c0b7c36 */ /* 0x040fe20008000000 */
[CC--:B------:R-:W-:Y:S01]  /*1e840*/  LEA R18, P6, R12.reuse, R2.reuse, 0x1 ;  /* 0x000000020c127211 */ /* 0x0c0fe200078c08ff */
[----:B------:R-:W-:Y:S02]  /*1e850*/  ULDC UR4, c[0x0][0x248] ;  /* 0x0000920000047ab9 */ /* 0x000fe40000000800 */
[----:B------:R3:W-:Y:S01]  /*1e860*/  @P1 STG.E.U16 desc[UR14][R16.64], R13 ;  /* 0x0000000d10001986 */ /* 0x0007e2000c10150e */
[----:B------:R-:W-:Y:S02]  /*1e870*/  LEA.HI.X.SX32 R19, R12, R3, 0x1, P6 ;  /* 0x000000030c137211 */ /* 0x000fe400030f0eff */
[----:B------:R-:W-:-:S02]  /*1e880*/  LEA R10, P6, R11, R2, 0x1 ;  /* 0x000000020b0a7211 */ /* 0x000fc400078c08ff */
[----:B------:R-:W-:Y:S01]  /*1e890*/  ISETP.LT.AND P1, PT, R153, UR5, !P0 ;  /* 0x0000000599007c0c */ /* 0x000fe2000c721270 */
[----:B------:R-:W-:Y:S01]  /*1e8a0*/  ULDC UR5, c[0x0][0x22c] ;  /* 0x00008b0000057ab9 */ /* 0x000fe20000000800 */
[----:B---3--:R-:W-:Y:S01]  /*1e8b0*/  PRMT R17, R13, 0x7632, R17 ;  /* 0x000076320d117816 */ /* 0x008fe20000000011 */
[C---:B------:R-:W-:Y:S01]  /*1e8c0*/  VIADD R13, R11.reuse, UR4 ;  /* 0x000000040b0d7c36 */ /* 0x040fe20008000000 */
[----:B------:R-:W-:Y:S01]  /*1e8d0*/  ULDC UR4, c[0x0][0x248] ;  /* 0x0000920000047ab9 */ /* 0x000fe20000000800 */
[-C--:B------:R-:W-:Y:S02]  /*1e8e0*/  LEA.HI.X.SX32 R11, R11, R3.reuse, 0x1, P6 ;  /* 0x000000030b0b7211 */ /* 0x080fe400030f0eff */
[C---:B------:R-:W-:Y:S01]  /*1e8f0*/  VIADD R20, R13.reuse, UR4 ;  /* 0x000000040d147c36 */ /* 0x040fe20008000000 */
[CC--:B------:R-:W-:Y:S01]  /*1e900*/  LEA R12, P6, R13.reuse, R2.reuse, 0x1 ;  /* 0x000000020d0c7211 */ /* 0x0c0fe200078c08ff */
[----:B------:R3:W-:Y:S01]  /*1e910*/  @P3 STG.E.U16 desc[UR14][R18.64], R17 ;  /* 0x0000001112003986 */ /* 0x0007e2000c10150e */
[----:B------:R-:W-:Y:S01]  /*1e920*/  ULDC UR4, c[0x0][0x22c] ;  /* 0x00008b0000047ab9 */ /* 0x000fe20000000800 */
[----:B------:R-:W-:Y:S01]  /*1e930*/  ISETP.LT.AND P3, PT, R154, UR5, !P0 ;  /* 0x000000059a007c0c */ /* 0x000fe2000c761270 */
[----:B------:R-:W-:Y:S01]  /*1e940*/  ULDC UR5, c[0x0][0x22c] ;  /* 0x00008b0000057ab9 */ /* 0x000fe20000000800 */
[----:B------:R-:W-:Y:S01]  /*1e950*/  LEA.HI.X.SX32 R13, R13, R3, 0x1, P6 ;  /* 0x000000030d0d7211 */ /* 0x000fe200030f0eff */
[----:B------:R4:W-:Y:S01]  /*1e960*/  @P4 STG.E.U16 desc[UR14][R10.64], R14 ;  /* 0x0000000e0a004986 */ /* 0x0009e2000c10150e */
[----:B------:R-:W-:-:S02]  /*1e970*/  LEA R16, P6, R20, R2, 0x1 ;  /* 0x0000000214107211 */ /* 0x000fc400078c08ff */
[----:B------:R-:W-:Y:S01]  /*1e980*/  ISETP.LT.AND P4, PT, R151, UR4, !P0 ;  /* 0x0000000497007c0c */ /* 0x000fe2000c781270 */
[----:B------:R-:W-:Y:S01]  /*1e990*/  ULDC UR4, c[0x0][0x248] ;  /* 0x0000920000047ab9 */ /* 0x000fe20000000800 */
[C---:B---3--:R-:W-:Y:S01]  /*1e9a0*/  LEA.HI.X.SX32 R17, R20.reuse, R3, 0x1, P6 ;  /* 0x0000000314117211 */ /* 0x048fe200030f0eff */
[----:B------:R-:W-:Y:S01]  /*1e9b0*/  VIADD R20, R20, UR4 ;  /* 0x0000000414147c36 */ /* 0x000fe20008000000 */
[----:B------:R-:W-:Y:S01]  /*1e9c0*/  ULDC UR4, c[0x0][0x248] ;  /* 0x0000920000047ab9 */ /* 0x000fe20000000800 */
[----:B----4-:R-:W-:-:S03]  /*1e9d0*/  PRMT R11, R14, 0x7632, R11 ;  /* 0x000076320e0b7816 */ /* 0x010fc6000000000b */
[----:B------:R-:W-:Y:S02]  /*1e9e0*/  LEA R10, P6, R20, R2, 0x1 ;  /* 0x00000002140a7211 */ /* 0x000fe400078c08ff */
[----:B------:R3:W-:Y:S01]  /*1e9f0*/  @P2 STG.E.U16 desc[UR14][R12.64], R11 ;  /* 0x0000000b0c002986 */ /* 0x0007e2000c10150e */
[----:B------:R-:W-:Y:S01]  /*1ea00*/  ISETP.LT.AND P2, PT, R152, UR5, !P0 ;  /* 0x0000000598007c0c */ /* 0x000fe2000c741270 */
[----:B------:R-:W-:Y:S02]  /*1ea10*/  ULDC UR5, c[0x0][0x22c] ;  /* 0x00008b0000057ab9 */ /* 0x000fe40000000800 */
[----:B------:R4:W-:Y:S01]  /*1ea20*/  @P5 STG.E.U16 desc[UR14][R16.64], R15 ;  /* 0x0000000f10005986 */ /* 0x0009e2000c10150e */
[----:B------:R-:W-:Y:S01]  /*1ea30*/  ISETP.LT.AND P5, PT, R149, UR5, !P0 ;  /* 0x0000000595007c0c */ /* 0x000fe2000c7a1270 */
[----:B------:R-:W-:Y:S01]  /*1ea40*/  ULDC UR5, c[0x0][0x22c] ;  /* 0x00008b0000057ab9 */ /* 0x000fe20000000800 */
[C---:B---3--:R-:W-:Y:S01]  /*1ea50*/  VIADD R13, R20.reuse, UR4 ;  /* 0x00000004140d7c36 */ /* 0x048fe20008000000 */
[----:B------:R-:W-:Y:S01]  /*1ea60*/  ULDC UR4, c[0x0][0x248] ;  /* 0x0000920000047ab9 */ /* 0x000fe20000000800 */
[----:B------:R-:W-:-:S02]  /*1ea70*/  LEA.HI.X.SX32 R11, R20, R3, 0x1, P6 ;  /* 0x00000003140b7211 */ /* 0x000fc400030f0eff */
[----:B----4-:R-:W-:Y:S01]  /*1ea80*/  PRMT R17, R15, 0x7632, R17 ;  /* 0x000076320f117816 */ /* 0x010fe20000000011 */
[C---:B------:R-:W-:Y:S01]  /*1ea90*/  VIADD R15, R13.reuse, UR4 ;  /* 0x000000040d0f7c36 */ /* 0x040fe20008000000 */
[-C--:B------:R-:W-:Y:S01]  /*1eaa0*/  LEA R12, P6, R13, R2.reuse, 0x1 ;  /* 0x000000020d0c7211 */ /* 0x080fe200078c08ff */
[----:B------:R-:W-:Y:S02]  /*1eab0*/  ULDC UR4, c[0x0][0x248] ;  /* 0x0000920000047ab9 */ /* 0x000fe40000000800 */
[----:B------:R-:W-:Y:S01]  /*1eac0*/  VIADD R18, R15, UR4 ;  /* 0x000000040f127c36 */ /* 0x000fe20008000000 */
[-C--:B------:R-:W-:Y:S01]  /*1ead0*/  LEA.HI.X.SX32 R13, R13, R3.reuse, 0x1, P6 ;  /* 0x000000030d0d7211 */ /* 0x080fe200030f0eff */
[----:B------:R3:W-:Y:S01]  /*1eae0*/  @P1 STG.E.U16 desc[UR14][R10.64], R17 ;  /* 0x000000110a001986 */ /* 0x0007e2000c10150e */
[CC--:B------:R-:W-:Y:S01]  /*1eaf0*/  LEA R14, P6, R15.reuse, R2.reuse, 0x1 ;  /* 0x000000020f0e7211 */ /* 0x0c0fe200078c08ff */
[----:B------:R-:W-:Y:S01]  /*1eb00*/  ULDC UR4, c[0x0][0x22c] ;  /* 0x00008b0000047ab9 */ /* 0x000fe20000000800 */
[----:B------:R-:W-:Y:S01]  /*1eb10*/  ISETP.LT.AND P1, PT, R150, UR5, !P0 ;  /* 0x0000000596007c0c */ /* 0x000fe2000c721270 */
[----:B------:R4:W-:Y:S01]  /*1eb20*/  @P3 STG.E.U16 desc[UR14][R12.64], R72 ;  /* 0x000000480c003986 */ /* 0x0009e2000c10150e */
[----:B------:R-:W-:Y:S01]  /*1eb30*/  LEA.HI.X.SX32 R15, R15, R3, 0x1, P6 ;  /* 0x000000030f0f7211 */ /* 0x000fe200030f0eff */
[----:B------:R-:W-:Y:S01]  /*1eb40*/  ULDC UR5, c[0x0][0x22c] ;  /* 0x00008b0000057ab9 */ /* 0x000fe20000000800 */
[----:B------:R-:W-:-:S02]  /*1eb50*/  LEA R16, P6, R18, R2, 0x1 ;  /* 0x0000000212107211 */ /* 0x000fc400078c08ff */
[----:B------:R-:W-:Y:S01]  /*1eb60*/  ISETP.LT.AND P3, PT, R147, UR4, !P0 ;  /* 0x0000000493007c0c */ /* 0x000fe2000c761270 */
[----:B------:R-:W-:Y:S01]  /*1eb70*/  ULDC UR4, c[0x0][0x248] ;  /* 0x0000920000047ab9 */ /* 0x000fe20000000800 */
[CC--:B---3--:R-:W-:Y:S01]  /*1eb80*/  LEA.HI.X.SX32 R17, R18.reuse, R3.reuse, 0x1, P6 ;  /* 0x0000000312117211 */ /* 0x0c8fe200030f0eff */
[----:B------:R-:W-:Y:S01]  /*1eb90*/  VIADD R18, R18, UR4 ;  /* 0x0000000412127c36 */ /* 0x000fe20008000000 */
[----:B------:R-:W-:Y:S01]  /*1eba0*/  PRMT R11, R72, 0x7632, R11 ;  /* 0x00007632480b7816 */ /* 0x000fe2000000000b */
[----:B------:R-:W-:Y:S02]  /*1ebb0*/  ULDC UR4, c[0x0][0x248] ;  /* 0x0000920000047ab9 */ /* 0x000fe40000000800 */
[C---:B----4-:R-:W-:Y:S01]  /*1ebc0*/  VIADD R13, R18.reuse, UR4 ;  /* 0x00000004120d7c36 */ /* 0x050fe20008000000 */
[-C--:B------:R-:W-:Y:S01]  /*1ebd0*/  LEA R10, P6, R18, R2.reuse, 0x1 ;  /* 0x00000002120a7211 */ /* 0x080fe200078c08ff */
[----:B------:R3:W-:Y:S01]  /*1ebe0*/  @P4 STG.E.U16 desc[UR14][R14.64], R11 ;  /* 0x0000000b0e004986 */ /* 0x0007e2000c10150e */
[----:B------:R-:W-:Y:S01]  /*1ebf0*/  ULDC UR4, c[0x0][0x248] ;  /* 0x0000920000047ab9 */ /* 0x000fe20000000800 */
[----:B------:R-:W-:Y:S01]  /*1ec00*/  ISETP.LT.AND P4, PT, R148, UR5, !P0 ;  /* 0x0000000594007c0c */ /* 0x000fe2000c781270 */
[----:B------:R-:W-:Y:S01]  /*1ec10*/  ULDC UR5, c[0x0][0x22c] ;  /* 0x00008b0000057ab9 */ /* 0x000fe20000000800 */
[----:B------:R4:W-:Y:S01]  /*1ec20*/  @P2 STG.E.U16 desc[UR14][R16.64], R73 ;  /* 0x0000004910002986 */ /* 0x0009e2000c10150e */
[----:B------:R-:W-:Y:S01]  /*1ec30*/  ISETP.LT.AND P2, PT, R145, UR5, !P0 ;  /* 0x0000000591007c0c */ /* 0x000fe2000c741270 */
[----:B------:R-:W-:Y:S01]  /*1ec40*/  ULDC UR5, c[0x0][0x22c] ;  /* 0x00008b0000057ab9 */ /* 0x000fe20000000800 */
[-C--:B---3--:R-:W-:Y:S01]  /*1ec50*/  LEA.HI.X.SX32 R11, R18, R3.reuse, 0x1, P6 ;  /* 0x00000003120b7211 */ /* 0x088fe200030f0eff */
[C---:B------:R-:W-:Y:S01]  /*1ec60*/  VIADD R15, R13.reuse, UR4 ;  /* 0x000000040d0f7c36 */ /* 0x040fe20008000000 */
[-C--:B------:R-:W-:Y:S01]  /*1ec70*/  LEA R12, P6, R13, R2.reuse, 0x1 ;  /* 0x000000020d0c7211 */ /* 0x080fe200078c08ff */
[----:B------:R-:W-:Y:S01]  /*1ec80*/  ULDC UR4, c[0x0][0x248] ;  /* 0x0000920000047ab9 */ /* 0x000fe20000000800 */
[----:B----4-:R-:W-:Y:S01]  /*1ec90*/  PRMT R17, R73, 0x7632, R17 ;  /* 0x0000763249117816 */ /* 0x010fe20000000011 */
[----:B------:R-:W-:Y:S01]  /*1eca0*/  VIADD R18, R15, UR4 ;  /* 0x000000040f127c36 */ /* 0x000fe20008000000 */
[-C--:B------:R-:W-:Y:S01]  /*1ecb0*/  LEA.HI.X.SX32 R13, R13, R3.reuse, 0x1, P6 ;  /* 0x000000030d0d7211 */ /* 0x080fe200030f0eff */
[----:B------:R-:W-:Y:S01]  /*1ecc0*/  ULDC UR4, c[0x0][0x22c] ;  /* 0x00008b0000047ab9 */ /* 0x000fe20000000800 */
[CC--:B------:R-:W-:Y:S01]  /*1ecd0*/  LEA R14, P6, R15.reuse, R2.reuse, 0x1 ;  /* 0x000000020f0e7211 */ /* 0x0c0fe200078c08ff */
[----:B------:R3:W-:Y:S01]  /*1ece0*/  @P5 STG.E.U16 desc[UR14][R10.64], R17 ;  /* 0x000000110a005986 */ /* 0x0007e2000c10150e */
[----:B------:R-:W-:Y:S01]  /*1ecf0*/  ISETP.LT.AND P5, PT, R146, UR5, !P0 ;  /* 0x0000000592007c0c */ /* 0x000fe2000c7a1270 */
[----:B------:R-:W-:Y:S01]  /*1ed00*/  ULDC UR5, c[0x0][0x22c] ;  /* 0x00008b0000057ab9 */ /* 0x000fe20000000800 */
[----:B------:R-:W-:Y:S01]  /*1ed10*/  LEA.HI.X.SX32 R15, R15, R3, 0x1, P6 ;  /* 0x000000030f0f7211 */ /* 0x000fe200030f0eff */
[----:B------:R4:W-:Y:S01]  /*1ed20*/  @P1 STG.E.U16 desc[UR14][R12.64], R74 ;  /* 0x0000004a0c001986 */ /* 0x0009e2000c10150e */
        /* <DEDUP_REMOVED lines=449> */
[----:B0-----:R-:W-:Y:S01]  /*20940*/  @P1 STG.E.U16 desc[UR14][R12.64], R104 ;  /* 0x000000680c001986 */ /* 0x001fe2000c10150e */
[----:B------:R-:W-:-:S02]  /*20950*/  LEA R16, P6, R18, R2, 0x1 ;  /* 0x0000000212107211 */ /* 0x000fc400078c08ff */
[----:B------:R-:W-:Y:S01]  /*20960*/  ISETP.LT.AND P1, PT, R9, UR4, !P0 ;  /* 0x0000000409007c0c */ /* 0x000fe2000c721270 */
[----:B------:R-:W-:Y:S01]  /*20970*/  ULDC UR4, c[0x0][0x248] ;  /* 0x0000920000047ab9 */ /* 0x000fe20000000800 */
[----:B---3--:R-:W-:Y:S02]  /*20980*/  PRMT R11, R104, 0x7632, R11 ;  /* 0x00007632680b7816 */ /* 0x008fe4000000000b */
[C---:B------:R-:W-:Y:S01]  /*20990*/  LEA.HI.X.SX32 R17, R18.reuse, R3, 0x1, P6 ;  /* 0x0000000312117211 */ /* 0x040fe200030f0eff */
[----:B------:R-:W-:Y:S01]  /*209a0*/  VIADD R18, R18, UR4 ;  /* 0x0000000412127c36 */ /* 0x000fe20008000000 */
[----:B------:R-:W-:Y:S01]  /*209b0*/  ULDC UR4, c[0x0][0x248] ;  /* 0x0000920000047ab9 */ /* 0x000fe20000000800 */
[----:B------:R0:W-:Y:S01]  /*209c0*/  @P3 STG.E.U16 desc[UR14][R14.64], R11 ;  /* 0x0000000b0e003986 */ /* 0x0001e2000c10150e */
[----:B------:R-:W-:Y:S01]  /*209d0*/  ISETP.LT.AND P3, PT, R24, UR5, !P0 ;  /* 0x0000000518007c0c */ /* 0x000fe2000c761270 */
[----:B------:R-:W-:Y:S01]  /*209e0*/  ULDC UR5, c[0x0][0x22c] ;  /* 0x00008b0000057ab9 */ /* 0x000fe20000000800 */
[C---:B------:R-:W-:Y:S01]  /*209f0*/  LEA R10, P6, R18.reuse, R2, 0x1 ;  /* 0x00000002120a7211 */ /* 0x040fe200078c08ff */
[----:B------:R-:W-:Y:S01]  /*20a00*/  @P4 STG.E.U16 desc[UR14][R16.64], R105 ;  /* 0x0000006910004986 */ /* 0x000fe2000c10150e */
[----:B------:R-:W-:Y:S01]  /*20a10*/  ISETP.LT.AND P4, PT, R7, UR5, !P0 ;  /* 0x0000000507007c0c */ /* 0x000fe2000c781270 */
[----:B------:R-:W-:Y:S01]  /*20a20*/  VIADD R7, R18, UR4 ;  /* 0x0000000412077c36 */ /* 0x000fe20008000000 */
[----:B------:R-:W-:Y:S01]  /*20a30*/  ULDC UR4, c[0x0][0x248] ;  /* 0x0000920000047ab9 */ /* 0x000fe20000000800 */
[----:B------:R-:W-:-:S02]  /*20a40*/  ULDC UR5, c[0x0][0x22c] ;  /* 0x00008b0000057ab9 */ /* 0x000fc40000000800 */
[----:B------:R-:W-:Y:S01]  /*20a50*/  VIADD R9, R7, UR4 ;  /* 0x0000000407097c36 */ /* 0x000fe20008000000 */
[----:B------:R-:W-:Y:S01]  /*20a60*/  ULDC UR4, c[0x0][0x248] ;  /* 0x0000920000047ab9 */ /* 0x000fe20000000800 */
[----:B0-----:R-:W-:Y:S02]  /*20a70*/  PRMT R15, R105, 0x7632, R15 ;  /* 0x00007632690f7816 */ /* 0x001fe4000000000f */
[-C--:B------:R-:W-:Y:S02]  /*20a80*/  LEA.HI.X.SX32 R11, R18, R3.reuse, 0x1, P6 ;  /* 0x00000003120b7211 */ /* 0x080fe400030f0eff */
[CC--:B------:R-:W-:Y:S01]  /*20a90*/  LEA R12, P6, R7.reuse, R2.reuse, 0x1 ;  /* 0x00000002070c7211 */ /* 0x0c0fe200078c08ff */
[----:B------:R-:W0:Y:S03]  /*20aa0*/  LDS.128 R16, [R0] ;  /* 0x0000000000107984 */ /* 0x000e260000000c00 */
[-C--:B------:R-:W-:Y:S01]  /*20ab0*/  LEA.HI.X.SX32 R13, R7, R3.reuse, 0x1, P6 ;  /* 0x00000003070d7211 */ /* 0x080fe200030f0eff */
[----:B------:R3:W-:Y:S01]  /*20ac0*/  @P2 STG.E.U16 desc[UR14][R10.64], R15 ;  /* 0x0000000f0a002986 */ /* 0x0007e2000c10150e */
[----:B------:R-:W-:Y:S01]  /*20ad0*/  ISETP.LT.AND P2, PT, R8, UR5, !P0 ;  /* 0x0000000508007c0c */ /* 0x000fe2000c741270 */
[C---:B------:R-:W-:Y:S01]  /*20ae0*/  VIADD R7, R9.reuse, UR4 ;  /* 0x0000000409077c36 */ /* 0x040fe20008000000 */
[-C--:B------:R-:W-:Y:S01]  /*20af0*/  LEA R8, P6, R9, R2.reuse, 0x1 ;  /* 0x0000000209087211 */ /* 0x080fe200078c08ff */
[----:B------:R-:W-:Y:S01]  /*20b00*/  ULDC UR4, c[0x0][0x22c] ;  /* 0x00008b0000047ab9 */ /* 0x000fe20000000800 */
[----:B------:R4:W-:Y:S01]  /*20b10*/  @P5 STG.E.U16 desc[UR14][R12.64], R106 ;  /* 0x0000006a0c005986 */ /* 0x0009e2000c10150e */
[----:B------:R-:W-:Y:S01]  /*20b20*/  ISETP.LT.AND P5, PT, R5, UR4, !P0 ;  /* 0x0000000405007c0c */ /* 0x000fe2000c7a1270 */
[----:B------:R-:W-:Y:S01]  /*20b30*/  ULDC UR4, c[0x0][0x248] ;  /* 0x0000920000047ab9 */ /* 0x000fe20000000800 */
[----:B------:R-:W-:Y:S01]  /*20b40*/  LEA.HI.X.SX32 R9, R9, R3, 0x1, P6 ;  /* 0x0000000309097211 */ /* 0x000fe200030f0eff */
[----:B------:R-:W-:Y:S01]  /*20b50*/  ULDC UR5, c[0x0][0x22c] ;  /* 0x00008b0000057ab9 */ /* 0x000fe20000000800 */
[----:B------:R-:W-:-:S02]  /*20b60*/  LEA R14, P6, R7, R2, 0x1 ;  /* 0x00000002070e7211 */ /* 0x000fc400078c08ff */
[----:B---3--:R-:W-:Y:S02]  /*20b70*/  PRMT R11, R106, 0x7632, R11 ;  /* 0x000076326a0b7816 */ /* 0x008fe4000000000b */
[CC--:B------:R-:W-:Y:S01]  /*20b80*/  LEA.HI.X.SX32 R15, R7.reuse, R3.reuse, 0x1, P6 ;  /* 0x00000003070f7211 */ /* 0x0c0fe200030f0eff */
[----:B------:R-:W-:Y:S01]  /*20b90*/  VIADD R7, R7, UR4 ;  /* 0x0000000407077c36 */ /* 0x000fe20008000000 */
[----:B------:R-:W-:Y:S01]  /*20ba0*/  ULDC UR4, c[0x0][0x248] ;  /* 0x0000920000047ab9 */ /* 0x000fe20000000800 */
[----:B------:R3:W-:Y:S01]  /*20bb0*/  @P1 STG.E.U16 desc[UR14][R8.64], R11 ;  /* 0x0000000b08001986 */ /* 0x0007e2000c10150e */
[----:B------:R-:W-:Y:S01]  /*20bc0*/  ISETP.LT.AND P1, PT, R6, UR5, !P0 ;  /* 0x0000000506007c0c */ /* 0x000fe2000c721270 */
[C---:B------:R-:W-:Y:S01]  /*20bd0*/  VIADD R5, R7.reuse, UR4 ;  /* 0x0000000407057c36 */ /* 0x040fe20008000000 */
[----:B------:R-:W-:Y:S01]  /*20be0*/  LEA R6, P6, R7, R2, 0x1 ;  /* 0x0000000207067211 */ /* 0x000fe200078c08ff */
[----:B------:R-:W-:Y:S01]  /*20bf0*/  ULDC UR4, c[0x0][0x248] ;  /* 0x0000920000047ab9 */ /* 0x000fe20000000800 */
[----:B----4-:R-:W-:Y:S01]  /*20c00*/  PRMT R13, R107, 0x7632, R13 ;  /* 0x000076326b0d7816 */ /* 0x010fe2000000000d */
[----:B------:R-:W-:Y:S01]  /*20c10*/  @P3 STG.E.U16 desc[UR14][R14.64], R107 ;  /* 0x0000006b0e003986 */ /* 0x000fe2000c10150e */
[----:B------:R-:W-:Y:S01]  /*20c20*/  LEA.HI.X.SX32 R7, R7, R3, 0x1, P6 ;  /* 0x0000000307077211 */ /* 0x000fe200030f0eff */
[----:B------:R-:W-:-:S02]  /*20c30*/  ULDC UR5, c[0x0][0x22c] ;  /* 0x00008b0000057ab9 */ /* 0x000fc40000000800 */
[----:B------:R-:W-:Y:S01]  /*20c40*/  ISETP.LT.AND P3, PT, R177, UR5, !P0 ;  /* 0x00000005b1007c0c */ /* 0x000fe2000c761270 */
[----:B------:R-:W-:Y:S01]  /*20c50*/  ULDC UR5, c[0x0][0x22c] ;  /* 0x00008b0000057ab9 */ /* 0x000fe20000000800 */
[CC--:B---3--:R-:W-:Y:S01]  /*20c60*/  LEA R8, P6, R5.reuse, R2.reuse, 0x1 ;  /* 0x0000000205087211 */ /* 0x0c8fe200078c08ff */
[C---:B------:R-:W-:Y:S01]  /*20c70*/  VIADD R11, R5.reuse, UR4 ;  /* 0x00000004050b7c36 */ /* 0x040fe20008000000 */
[----:B------:R-:W-:Y:S01]  /*20c80*/  ULDC UR4, c[0x0][0x248] ;  /* 0x0000920000047ab9 */ /* 0x000fe20000000800 */
[----:B------:R3:W-:Y:S01]  /*20c90*/  @P4 STG.E.U16 desc[UR14][R6.64], R13 ;  /* 0x0000000d06004986 */ /* 0x0007e2000c10150e */
[-C--:B------:R-:W-:Y:S01]  /*20ca0*/  LEA.HI.X.SX32 R9, R5, R3.reuse, 0x1, P6 ;  /* 0x0000000305097211 */ /* 0x080fe200030f0eff */
[C---:B------:R-:W-:Y:S01]  /*20cb0*/  VIADD R5, R11.reuse, UR4 ;  /* 0x000000040b057c36 */ /* 0x040fe20008000000 */
[CC--:B------:R-:W-:Y:S01]  /*20cc0*/  LEA R10, P6, R11.reuse, R2.reuse, 0x1 ;  /* 0x000000020b0a7211 */ /* 0x0c0fe200078c08ff */
[----:B------:R-:W-:Y:S01]  /*20cd0*/  ULDC UR4, c[0x0][0x22c] ;  /* 0x00008b0000047ab9 */ /* 0x000fe20000000800 */
[----:B------:R-:W-:Y:S01]  /*20ce0*/  ISETP.LT.AND P4, PT, R178, UR5, !P0 ;  /* 0x00000005b2007c0c */ /* 0x000fe2000c781270 */
[----:B-1----:R1:W-:Y:S01]  /*20cf0*/  @P2 STG.E.U16 desc[UR14][R8.64], R108 ;  /* 0x0000006c08002986 */ /* 0x0023e2000c10150e */
        /* <DEDUP_REMOVED lines=9> */
[C---:B-1----:R-:W-:Y:S01]  /*20d90*/  VIADD R9, R5.reuse, UR4 ;  /* 0x0000000405097c36 */ /* 0x042fe20008000000 */
[-C--:B------:R-:W-:Y:S01]  /*20da0*/  LEA R6, P6, R5, R2.reuse, 0x1 ;  /* 0x0000000205067211 */ /* 0x080fe200078c08ff */
[----:B------:R1:W-:Y:S01]  /*20db0*/  @P5 STG.E.U16 desc[UR14][R10.64], R7 ;  /* 0x000000070a005986 */ /* 0x0003e2000c10150e */
[----:B------:R-:W-:Y:S01]  /*20dc0*/  ULDC UR4, c[0x0][0x248] ;  /* 0x0000920000047ab9 */ /* 0x000fe20000000800 */
[----:B------:R-:W-:Y:S01]  /*20dd0*/  ISETP.LT.AND P5, PT, R181, UR5, !P0 ;  /* 0x00000005b5007c0c */ /* 0x000fe2000c7a1270 */
[----:B------:R-:W-:Y:S01]  /*20de0*/  ULDC UR5, c[0x0][0x22c] ;  /* 0x00008b0000057ab9 */ /* 0x000fe20000000800 */
[----:B------:R-:W-:Y:S01]  /*20df0*/  @P1 STG.E.U16 desc[UR14][R12.64], R109 ;  /* 0x0000006d0c001986 */ /* 0x000fe2000c10150e */
[----:B------:R-:W-:Y:S01]  /*20e00*/  ISETP.LT.AND P1, PT, R185, UR5, !P0 ;  /* 0x00000005b9007c0c */ /* 0x000fe2000c721270 */
[----:B------:R-:W-:Y:S01]  /*20e10*/  ULDC UR5, c[0x0][0x22c] ;  /* 0x00008b0000057ab9 */ /* 0x000fe20000000800 */
[----:B-1----:R-:W-:Y:S01]  /*20e20*/  LEA.HI.X.SX32 R7, R5, R3, 0x1, P6 ;  /* 0x0000000305077211 */ /* 0x002fe200030f0eff */
[C---:B------:R-:W-:Y:S01]  /*20e30*/  VIADD R5, R9.reuse, UR4 ;  /* 0x0000000409057c36 */ /* 0x040fe20008000000 */
[----:B------:R-:W-:Y:S01]  /*20e40*/  LEA R8, P6, R9, R2, 0x1 ;  /* 0x0000000209087211 */ /* 0x000fe200078c08ff */
[----:B------:R-:W-:Y:S01]  /*20e50*/  ULDC UR4, c[0x0][0x248] ;  /* 0x0000920000047ab9 */ /* 0x000fe20000000800 */
[----:B------:R-:W-:-:S02]  /*20e60*/  PRMT R11, R109, 0x7632, R11 ;  /* 0x000076326d0b7816 */ /* 0x000fc4000000000b */
[-C--:B------:R-:W-:Y:S02]  /*20e70*/  LEA.HI.X.SX32 R9, R9, R3.reuse, 0x1, P6 ;  /* 0x0000000309097211 */ /* 0x080fe400030f0eff */
[----:B------:R-:W-:Y:S01]  /*20e80*/  LEA R10, P6, R5, R2, 0x1 ;  /* 0x00000002050a7211 */ /* 0x000fe200078c08ff */
[----:B------:R1:W-:Y:S01]  /*20e90*/  @P3 STG.E.U16 desc[UR14][R6.64], R11 ;  /* 0x0000000b06003986 */ /* 0x0003e2000c10150e */
[----:B------:R-:W-:Y:S01]  /*20ea0*/  ISETP.LT.AND P3, PT, R186, UR5, !P0 ;  /* 0x00000005ba007c0c */ /* 0x000fe2000c761270 */
[----:B------:R-:W-:Y:S02]  /*20eb0*/  ULDC UR5, c[0x0][0x22c] ;  /* 0x00008b0000057ab9 */ /* 0x000fe40000000800 */
[----:B------:R3:W-:Y:S01]  /*20ec0*/  @P4 STG.E.U16 desc[UR14][R8.64], R110 ;  /* 0x0000006e08004986 */ /* 0x0007e2000c10150e */
[----:B------:R-:W-:Y:S01]  /*20ed0*/  ISETP.LT.AND P4, PT, R187, UR5, !P0 ;  /* 0x00000005bb007c0c */ /* 0x000fe2000c781270 */
[----:B------:R-:W-:Y:S01]  /*20ee0*/  ULDC UR5, c[0x0][0x22c] ;  /* 0x00008b0000057ab9 */ /* 0x000fe20000000800 */
[C---:B-1----:R-:W-:Y:S01]  /*20ef0*/  LEA.HI.X.SX32 R11, R5.reuse, R3, 0x1, P6 ;  /* 0x00000003050b7211 */ /* 0x042fe200030f0eff */
[----:B------:R-:W-:Y:S01]  /*20f00*/  VIADD R5, R5, UR4 ;  /* 0x0000000405057c36 */ /* 0x000fe20008000000 */
[----:B------:R-:W-:Y:S01]  /*20f10*/  PRMT R7, R110, 0x7632, R7 ;  /* 0x000076326e077816 */ /* 0x000fe20000000007 */
[----:B------:R-:W-:-:S02]  /*20f20*/  ULDC UR4, c[0x0][0x248] ;  /* 0x0000920000047ab9 */ /* 0x000fc40000000800 */
[C---:B---3--:R-:W-:Y:S01]  /*20f30*/  VIADD R9, R5.reuse, UR4 ;  /* 0x0000000405097c36 */ /* 0x048fe20008000000 */
[-C--:B------:R-:W-:Y:S01]  /*20f40*/  LEA R6, P6, R5, R2.reuse, 0x1 ;  /* 0x0000000205067211 */ /* 0x080fe200078c08ff */
[----:B------:R1:W-:Y:S01]  /*20f50*/  @P2 STG.E.U16 desc[UR14][R10.64], R7 ;  /* 0x000000070a002986 */ /* 0x0003e2000c10150e */
[----:B------:R-:W-:Y:S01]  /*20f60*/  ULDC UR4, c[0x0][0x248] ;  /* 0x0000920000047ab9 */ /* 0x000fe20000000800 */
[----:B------:R-:W-:Y:S01]  /*20f70*/  ISETP.LT.AND P2, PT, R189, UR5, !P0 ;  /* 0x00000005bd007c0c */ /* 0x000fe2000c741270 */
[----:B------:R-:W-:Y:S01]  /*20f80*/  ULDC UR5, c[0x0][0x22c] ;  /* 0x00008b0000057ab9 */ /* 0x000fe20000000800 */
[-C--:B-1----:R-:W-:Y:S01]  /*20f90*/  LEA.HI.X.SX32 R7, R5, R3.reuse, 0x1, P6 ;  /* 0x0000000305077211 */ /* 0x082fe200030f0eff */
[C---:B------:R-:W-:Y:S01]  /*20fa0*/  VIADD R5, R9.reuse, UR4 ;  /* 0x0000000409057c36 */ /* 0x040fe20008000000 */
[----:B------:R-:W-:Y:S01]  /*20fb0*/  LEA R8, P6, R9, R2, 0x1 ;  /* 0x0000000209087211 */ /* 0x000fe200078c08ff */
[----:B------:R-:W-:Y:S01]  /*20fc0*/  ULDC UR4, c[0x0][0x22c] ;  /* 0x00008b0000047ab9 */ /* 0x000fe20000000800 */
[----:B------:R-:W-:Y:S01]  /*20fd0*/  PRMT R11, R111, 0x7632, R11 ;  /* 0x000076326f0b7816 */ /* 0x000fe2000000000b */
[----:B------:R-:W-:Y:S01]  /*20fe0*/  @P5 STG.E.U16 desc[UR14][R6.64], R111 ;  /* 0x0000006f06005986 */ /* 0x000fe2000c10150e */
[----:B------:R-:W-:-:S02]  /*20ff0*/  LEA.HI.X.SX32 R9, R9, R3, 0x1, P6 ;  /* 0x0000000309097211 */ /* 0x000fc400030f0eff */
[-C--:B------:R-:W-:Y:S02]  /*21000*/  LEA R10, P5, R5, R2.reuse, 0x1 ;  /* 0x00000002050a7211 */ /* 0x080fe400078a08ff */
[----:B------:R-:W-:Y:S01]  /*21010*/  ISETP.LT.AND P6, PT, R193, UR4, !P0 ;  /* 0x00000004c1007c0c */ /* 0x000fe2000c7c1270 */
[----:B------:R1:W-:Y:S01]  /*21020*/  @P1 STG.E.U16 desc[UR14][R8.64], R11 ;  /* 0x0000000b08001986 */ /* 0x0003e2000c10150e */
[----:B------:R-:W-:Y:S01]  /*21030*/  ULDC UR4, c[0x0][0x248] ;  /* 0x0000920000047ab9 */ /* 0x000fe20000000800 */
[----:B------:R-:W-:Y:S01]  /*21040*/  ISETP.LT.AND P1, PT, R194, UR5, !P0 ;  /* 0x00000005c2007c0c */ /* 0x000fe2000c721270 */
[----:B------:R-:W-:Y:S01]  /*21050*/  ULDC UR5, c[0x0][0x22c] ;  /* 0x00008b0000057ab9 */ /* 0x000fe20000000800 */
[C---:B-1----:R-:W-:Y:S01]  /*21060*/  LEA.HI.X.SX32 R11, R5.reuse, R3, 0x1, P5 ;  /* 0x00000003050b7211 */ /* 0x042fe200028f0eff */
[----:B------:R-:W-:Y:S01]  /*21070*/  VIADD R5, R5, UR4 ;  /* 0x0000000405057c36 */ /* 0x000fe20008000000 */
[----:B------:R-:W-:Y:S01]  /*21080*/  ULDC UR4, c[0x0][0x248] ;  /* 0x0000920000047ab9 */ /* 0x000fe20000000800 */
[----:B------:R-:W-:Y:S01]  /*21090*/  ISETP.LT.AND P5, PT, R195, UR5, !P0 ;  /* 0x00000005c3007c0c */ /* 0x000fe2000c7a1270 */
[----:B------:R-:W-:Y:S01]  /*210a0*/  ULDC UR5, c[0x0][0x22c] ;  /* 0x00008b0000057ab9 */ /* 0x000fe20000000800 */
[----:B--2---:R1:W-:Y:S01]  /*210b0*/  @P3 STG.E.U16 desc[UR14][R10.64], R112 ;  /* 0x000000700a003986 */ /* 0x0043e2000c10150e */
[C---:B------:R-:W-:Y:S01]  /*210c0*/  LEA R6, P3, R5.reuse, R2, 0x1 ;  /* 0x0000000205067211 */ /* 0x040fe200078608ff */
[----:B------:R-:W-:Y:S01]  /*210d0*/  VIADD R12, R5, UR4 ;  /* 0x00000004050c7c36 */ /* 0x000fe20008000000 */
[----:B------:R-:W-:-:S02]  /*210e0*/  ULDC UR4, c[0x0][0x22c] ;  /* 0x00008b0000047ab9 */ /* 0x000fc40000000800 */
[----:B------:R-:W-:Y:S02]  /*210f0*/  LEA.HI.X.SX32 R7, R5, R3, 0x1, P3 ;  /* 0x0000000305077211 */ /* 0x000fe400018f0eff */
[----:B------:R-:W-:Y:S02]  /*21100*/  PRMT R5, R112, 0x7632, R5 ;  /* 0x0000763270057816 */ /* 0x000fe40000000005 */
[----:B------:R-:W-:-:S03]  /*21110*/  LEA R8, P3, R12, R2, 0x1 ;  /* 0x000000020c087211 */ /* 0x000fc600078608ff */
[----:B------:R2:W-:Y:S01]  /*21120*/  @P4 STG.E.U16 desc[UR14][R6.64], R5 ;  /* 0x0000000506004986 */ /* 0x0005e2000c10150e */
[----:B------:R-:W-:Y:S01]  /*21130*/  ISETP.LT.AND P4, PT, R197, UR4, !P0 ;  /* 0x00000004c5007c0c */ /* 0x000fe2000c781270 */
[----:B------:R-:W-:Y:S01]  /*21140*/  ULDC UR4, c[0x0][0x248] ;  /* 0x0000920000047ab9 */ /* 0x000fe20000000800 */
[C---:B------:R-:W-:Y:S01]  /*21150*/  LEA.HI.X.SX32 R9, R12.reuse, R3, 0x1, P3 ;  /* 0x000000030c097211 */ /* 0x040fe200018f0eff */
[----:B------:R-:W-:Y:S01]  /*21160*/  VIADD R12, R12, UR4 ;  /* 0x000000040c0c7c36 */ /* 0x000fe20008000000 */
[----:B------:R-:W-:Y:S01]  /*21170*/  ULDC UR4, c[0x0][0x248] ;  /* 0x0000920000047ab9 */ /* 0x000fe20000000800 */
[----:B------:R-:W-:Y:S01]  /*21180*/  ISETP.LT.AND P3, PT, R201, UR5, !P0 ;  /* 0x00000005c9007c0c */ /* 0x000fe2000c761270 */
[----:B------:R-:W-:Y:S01]  /*21190*/  ULDC UR5, c[0x0][0x22c] ;  /* 0x00008b0000057ab9 */ /* 0x000fe20000000800 */
[----:B------:R3:W-:Y:S01]  /*211a0*/  @P2 STG.E.U16 desc[UR14][R8.64], R113 ;  /* 0x0000007108002986 */ /* 0x0007e2000c10150e */
[C---:B-1----:R-:W-:Y:S01]  /*211b0*/  LEA R10, P2, R12.reuse, R2, 0x1 ;  /* 0x000000020c0a7211 */ /* 0x042fe200078408ff */
[----:B--2---:R-:W-:Y:S01]  /*211c0*/  VIADD R5, R12, UR4 ;  /* 0x000000040c057c36 */ /* 0x004fe20008000000 */
[----:B------:R-:W-:-:S02]  /*211d0*/  ULDC UR4, c[0x0][0x248] ;  /* 0x0000920000047ab9 */ /* 0x000fc40000000800 */
[-C--:B------:R-:W-:Y:S01]  /*211e0*/  LEA.HI.X.SX32 R11, R12, R3.reuse, 0x1, P2 ;  /* 0x000000030c0b7211 */ /* 0x080fe200010f0eff */
[C---:B------:R-:W-:Y:S01]  /*211f0*/  VIADD R12, R5.reuse, UR4 ;  /* 0x00000004050c7c36 */ /* 0x040fe20008000000 */
[-C--:B------:R-:W-:Y:S01]  /*21200*/  LEA R6, P2, R5, R2.reuse, 0x1 ;  /* 0x0000000205067211 */ /* 0x080fe200078408ff */
[----:B------:R-:W-:Y:S01]  /*21210*/  ULDC UR4, c[0x0][0x248] ;  /* 0x0000920000047ab9 */ /* 0x000fe20000000800 */
[----:B---3--:R-:W-:Y:S02]  /*21220*/  PRMT R9, R113, 0x7632, R9 ;  /* 0x0000763271097816 */ /* 0x008fe40000000009 */
[----:B------:R-:W-:Y:S01]  /*21230*/  LEA.HI.X.SX32 R7, R5, R3, 0x1, P2 ;  /* 0x0000000305077211 */ /* 0x000fe200010f0eff */
[C---:B------:R-:W-:Y:S01]  /*21240*/  VIADD R5, R12.reuse, UR4 ;  /* 0x000000040c057c36 */ /* 0x040fe20008000000 */
[----:B------:R-:W-:Y:S01]  /*21250*/  ULDC UR4, c[0x0][0x22c] ;  /* 0x00008b0000047ab9 */ /* 0x000fe20000000800 */
[----:B------:R1:W-:Y:S01]  /*21260*/  @P6 STG.E.U16 desc[UR14][R10.64], R9 ;  /* 0x000000090a006986 */ /* 0x0003e2000c10150e */
[----:B------:R-:W-:-:S02]  /*21270*/  LEA R8, P6, R12, R2, 0x1 ;  /* 0x000000020c087211 */ /* 0x000fc400078c08ff */
[----:B------:R-:W-:Y:S01]  /*21280*/  ISETP.LT.AND P2, PT, R202, UR5, !P0 ;  /* 0x00000005ca007c0c */ /* 0x000fe2000c741270 */
[----:B------:R2:W-:Y:S01]  /*21290*/  @P1 STG.E.U16 desc[UR14][R6.64], R114 ;  /* 0x0000007206001986 */ /* 0x0005e2000c10150e */
[----:B------:R-:W-:Y:S01]  /*212a0*/  ISETP.LT.AND P1, PT, R203, UR4, !P0 ;  /* 0x00000004cb007c0c */ /* 0x000fe2000c721270 */
[----:B------:R-:W-:Y:S01]  /*212b0*/  ULDC UR4, c[0x0][0x248] ;  /* 0x0000920000047ab9 */ /* 0x000fe20000000800 */
[----:B------:R-:W-:Y:S01]  /*212c0*/  ULDC UR5, c[0x0][0x22c] ;  /* 0x00008b0000057ab9 */ /* 0x000fe20000000800 */
[-C--:B-1----:R-:W-:Y:S02]  /*212d0*/  LEA.HI.X.SX32 R9, R12, R3.reuse, 0x1, P6 ;  /* 0x000000030c097211 */ /* 0x082fe400030f0eff */
[CC--:B------:R-:W-:Y:S02]  /*212e0*/  LEA R12, P6, R5.reuse, R2.reuse, 0x1 ;  /* 0x00000002050c7211 */ /* 0x0c0fe400078c08ff */
[----:B--2---:R-:W-:Y:S02]  /*212f0*/  PRMT R7, R114, 0x7632, R7 ;  /* 0x0000763272077816 */ /* 0x004fe40000000007 */
[C---:B------:R-:W-:Y:S01]  /*21300*/  LEA.HI.X.SX32 R13, R5.reuse, R3, 0x1, P6 ;  /* 0x00000003050d7211 */ /* 0x040fe200030f0eff */
[----:B------:R-:W-:Y:S01]  /*21310*/  VIADD R5, R5, UR4 ;  /* 0x0000000405057c36 */ /* 0x000fe20008000000 */
[----:B------:R-:W-:Y:S01]  /*21320*/  ULDC UR4, c[0x0][0x248] ;  /* 0x0000920000047ab9 */ /* 0x000fe20000000800 */
[----:B------:R1:W-:Y:S01]  /*21330*/  @P5 STG.E.U16 desc[UR14][R8.64], R7 ;  /* 0x0000000708005986 */ /* 0x0003e2000c10150e */
[----:B------:R-:W-:Y:S01]  /*21340*/  PRMT R11, R115, 0x7632, R11 ;  /* 0x00007632730b7816 */ /* 0x000fe2000000000b */
[C---:B------:R-:W-:Y:S01]  /*21350*/  VIADD R0, R5.reuse, UR4 ;  /* 0x0000000405007c36 */ /* 0x040fe20008000000 */
[----:B------:R-:W-:Y:S01]  /*21360*/  LEA R6, P6, R5, R2, 0x1 ;  /* 0x0000000205067211 */ /* 0x000fe200078c08ff */
[----:B------:R-:W-:Y:S01]  /*21370*/  ULDC UR4, c[0x0][0x248] ;  /* 0x0000920000047ab9 */ /* 0x000fe20000000800 */
[----:B------:R-:W-:Y:S01]  /*21380*/  @P4 STG.E.U16 desc[UR14][R12.64], R115 ;  /* 0x000000730c004986 */ /* 0x000fe2000c10150e */
[----:B------:R-:W-:Y:S01]  /*21390*/  ISETP.LT.AND P5, PT, R205, UR5, !P0 ;  /* 0x00000005cd007c0c */ /* 0x000fe2000c7a1270 */
[----:B------:R-:W-:-:S02]  /*213a0*/  ULDC UR5, c[0x0][0x22c] ;  /* 0x00008b0000057ab9 */ /* 0x000fc40000000800 */
[----:B------:R-:W-:Y:S01]  /*213b0*/  ISETP.LT.AND P4, PT, R209, UR5, !P0 ;  /* 0x00000005d1007c0c */ /* 0x000fe2000c781270 */
[----:B------:R-:W-:Y:S01]  /*213c0*/  ULDC UR5, c[0x0][0x22c] ;  /* 0x00008b0000057ab9 */ /* 0x000fe20000000800 */
[-C--:B-1----:R-:W-:Y:S01]  /*213d0*/  LEA.HI.X.SX32 R7, R5, R3.reuse, 0x1, P6 ;  /* 0x0000000305077211 */ /* 0x082fe200030f0eff */
[C---:B------:R-:W-:Y:S01]  /*213e0*/  VIADD R5, R0.reuse, UR4 ;  /* 0x0000000400057c36 */ /* 0x040fe20008000000 */
[CC--:B------:R-:W-:Y:S01]  /*213f0*/  LEA R8, P6, R0.reuse, R2.reuse, 0x1 ;  /* 0x0000000200087211 */ /* 0x0c0fe200078c08ff */
[----:B------:R-:W-:Y:S02]  /*21400*/  ULDC UR4, c[0x0][0x248] ;  /* 0x0000920000047ab9 */ /* 0x000fe40000000800 */
[----:B------:R1:W-:Y:S01]  /*21410*/  @P3 STG.E.U16 desc[UR14][R6.64], R11 ;  /* 0x0000000b06003986 */ /* 0x0003e2000c10150e */
[----:B------:R-:W-:Y:S02]  /*21420*/  LEA.HI.X.SX32 R9, R0, R3, 0x1, P6 ;  /* 0x0000000300097211 */ /* 0x000fe400030f0eff */
[----:B------:R-:W-:-:S02]  /*21430*/  LEA R10, P6, R5, R2, 0x1 ;  /* 0x00000002050a7211 */ /* 0x000fc400078c08ff */
[----:B------:R-:W-:Y:S01]  /*21440*/  ISETP.LT.AND P3, PT, R210, UR5, !P0 ;  /* 0x00000005d2007c0c */ /* 0x000fe2000c761270 */
[----:B0-----:R-:W-:Y:S01]  /*21450*/  @P2 STG.E.U16 desc[UR14][R8.64], R16 ;  /* 0x0000001008002986 */ /* 0x001fe2000c10150e */
[----:B------:R-:W-:Y:S02]  /*21460*/  ULDC UR5, c[0x0][0x22c] ;  /* 0x00008b0000057ab9 */ /* 0x000fe40000000800 */
[----:B------:R-:W-:Y:S01]  /*21470*/  ISETP.LT.AND P2, PT, R211, UR5, !P0 ;  /* 0x00000005d3007c0c */ /* 0x000fe2000c741270 */
[----:B------:R-:W-:Y:S01]  /*21480*/  ULDC UR5, c[0x0][0x248] ;  /* 0x0000920000057ab9 */ /* 0x000fe20000000800 */
[C---:B-1----:R-:W-:Y:S01]  /*21490*/  LEA.HI.X.SX32 R11, R5.reuse, R3, 0x1, P6 ;  /* 0x00000003050b7211 */ /* 0x042fe200030f0eff */
[----:B------:R-:W-:Y:S01]  /*214a0*/  VIADD R5, R5, UR4 ;  /* 0x0000000405057c36 */ /* 0x000fe20008000000 */
[----:B------:R-:W-:Y:S01]  /*214b0*/  PRMT R7, R16, 0x7632, R7 ;  /* 0x0000763210077816 */ /* 0x000fe20000000007 */
[----:B------:R-:W-:Y:S02]  /*214c0*/  ULDC UR4, c[0x0][0x248] ;  /* 0x0000920000047ab9 */ /* 0x000fe40000000800 */
[C---:B------:R-:W-:Y:S01]  /*214d0*/  VIADD R0, R5.reuse, UR4 ;  /* 0x0000000405007c36 */ /* 0x040fe20008000000 */
[----:B------:R-:W-:Y:S01]  /*214e0*/  ULDC UR4, c[0x0][0x248] ;  /* 0x0000920000047ab9 */ /* 0x000fe20000000800 */
[----:B------:R0:W-:Y:S01]  /*214f0*/  @P1 STG.E.U16 desc[UR14][R10.64], R7 ;  /* 0x000000070a001986 */ /* 0x0001e2000c10150e */
[----:B------:R-:W-:Y:S01]  /*21500*/  LEA R6, P1, R5, R2, 0x1 ;  /* 0x0000000205067211 */ /* 0x000fe200078208ff */
[----:B------:R-:W-:Y:S01]  /*21510*/  VIADD R12, R0, UR4 ;  /* 0x00000004000c7c36 */ /* 0x000fe20008000000 */
[----:B------:R-:W-:-:S02]  /*21520*/  ULDC UR4, c[0x0][0x248] ;  /* 0x0000920000047ab9 */ /* 0x000fc40000000800 */
[-C--:B0-----:R-:W-:Y:S01]  /*21530*/  LEA.HI.X.SX32 R7, R5, R3.reuse, 0x1, P1 ;  /* 0x0000000305077211 */ /* 0x081fe200008f0eff */
[----:B------:R-:W-:Y:S01]  /*21540*/  VIADD R5, R12, UR4 ;  /* 0x000000040c057c36 */ /* 0x000fe20008000000 */
[-C--:B------:R-:W-:Y:S01]  /*21550*/  LEA R8, P1, R0, R2.reuse, 0x1 ;  /* 0x0000000200087211 */ /* 0x080fe200078208ff */
[----:B------:R-:W-:Y:S01]  /*21560*/  ULDC UR4, c[0x0][0x248] ;  /* 0x0000920000047ab9 */ /* 0x000fe20000000800 */
[-C--:B------:R-:W-:Y:S01]  /*21570*/  LEA R10, P6, R12, R2.reuse, 0x1 ;  /* 0x000000020c0a7211 */ /* 0x080fe200078c08ff */
[----:B------:R-:W-:Y:S01]  /*21580*/  VIADD R15, R5, UR5 ;  /* 0x00000005050f7c36 */ /* 0x000fe20008000000 */
[-C--:B------:R-:W-:Y:S01]  /*21590*/  LEA.HI.X.SX32 R9, R0, R3.reuse, 0x1, P1 ;  /* 0x0000000300097211 */ /* 0x080fe200008f0eff */
[----:B------:R0:W-:Y:S01]  /*215a0*/  @P5 STG.E.U16 desc[UR14][R6.64], R17 ;  /* 0x0000001106005986 */ /* 0x0001e2000c10150e */
[----:B------:R-:W-:Y:S01]  /*215b0*/  LEA.HI.X.SX32 R11, R12, R3, 0x1, P6 ;  /* 0x000000030c0b7211 */ /* 0x000fe200030f0eff */
[C---:B------:R-:W-:Y:S01]  /*215c0*/  VIADD R0, R15.reuse, UR4 ;  /* 0x000000040f007c36 */ /* 0x040fe20008000000 */
[-C--:B------:R-:W-:Y:S01]  /*215d0*/  LEA R14, P1, R15, R2.reuse, 0x1 ;  /* 0x000000020f0e7211 */ /* 0x080fe200078208ff */
[----:B------:R-:W-:Y:S01]  /*215e0*/  ULDC UR4, c[0x0][0x22c] ;  /* 0x00008b0000047ab9 */ /* 0x000fe20000000800 */
[----:B------:R-:W-:-:S02]  /*215f0*/  LEA R12, P6, R5, R2, 0x1 ;  /* 0x00000002050c7211 */ /* 0x000fc400078c08ff */
[-C--:B------:R-:W-:Y:S02]  /*21600*/  LEA.HI.X.SX32 R15, R15, R3.reuse, 0x1, P1 ;  /* 0x000000030f0f7211 */ /* 0x080fe400008f0eff */
[----:B------:R-:W-:Y:S02]  /*21610*/  ISETP.LT.AND P1, PT, R4, UR4, !P0 ;  /* 0x0000000404007c0c */ /* 0x000fe4000c721270 */
[----:B------:R-:W-:Y:S02]  /*21620*/  LEA.HI.X.SX32 R13, R5, R3, 0x1, P6 ;  /* 0x00000003050d7211 */ /* 0x000fe400030f0eff */
[----:B------:R-:W-:Y:S02]  /*21630*/  ISETP.LT.AND P0, PT, R213, UR6, !P0 ;  /* 0x00000006d5007c0c */ /* 0x000fe4000c701270 */
[----:B------:R-:W-:Y:S02]  /*21640*/  LEA R2, P6, R0, R2, 0x1 ;  /* 0x0000000200027211 */ /* 0x000fe400078c08ff */
[----:B------:R-:W-:-:S02]  /*21650*/  PRMT R4, R17, 0x7632, R4 ;  /* 0x0000763211047816 */ /* 0x000fc40000000004 */
[----:B------:R-:W-:Y:S02]  /*21660*/  LEA.HI.X.SX32 R3, R0, R3, 0x1, P6 ;  /* 0x0000000300037211 */ /* 0x000fe400030f0eff */
[----:B------:R-:W-:Y:S01]  /*21670*/  PRMT R0, R18, 0x7632, R0 ;  /* 0x0000763212007816 */ /* 0x000fe20000000000 */
[----:B------:R0:W-:Y:S04]  /*21680*/  @P4 STG.E.U16 desc[UR14][R8.64], R4 ;  /* 0x0000000408004986 */ /* 0x0001e8000c10150e */
[----:B------:R0:W-:Y:S04]  /*21690*/  @P3 STG.E.U16 desc[UR14][R10.64], R18 ;  /* 0x000000120a003986 */ /* 0x0001e8000c10150e */
[----:B------:R0:W-:Y:S04]  /*216a0*/  @P2 STG.E.U16 desc[UR14][R12.64], R0 ;  /* 0x000000000c002986 */ /* 0x0001e8000c10150e */
[----:B------:R0:W-:Y:S01]  /*216b0*/  @P1 STG.E.U16 desc[UR14][R14.64], R19 ;  /* 0x000000130e001986 */ /* 0x0001e2000c10150e */
[----:B------:R-:W-:Y:S05]  /*216c0*/  @!P0 EXIT ;  /* 0x000000000000894d */ /* 0x000fea0003800000 */
[----:B0-----:R-:W-:-:S05]  /*216d0*/  PRMT R19, R19, 0x7632, R19 ;  /* 0x0000763213137816 */ /* 0x001fca0000000013 */
[----:B------:R-:W-:Y:S01]  /*216e0*/  STG.E.U16 desc[UR14][R2.64], R19 ;  /* 0x0000001302007986 */ /* 0x000fe2000c10150e */
[----:B------:R-:W-:Y:S05]  /*216f0*/  EXIT ;  /* 0x000000000000794d */ /* 0x000fea0003800000 */
.L_x_2:
[----:B------:R-:W-:-:S00]  /*21700*/  BRA `(.L_x_2) ;  /* 0xfffffffc00fc7947 */ /* 0x000fc0000383ffff */
[----:B------:R-:W-:-:S00]  /*21710*/  NOP ;  /* 0x0000000000007918 */ /* 0x000fc00000000000 */
        /* <DEDUP_REMOVED lines=14> */
.L_x_3:


//--------------------- .nv.shared.matmul_kernel  --------------------------
	.section	.nv.shared.matmul_kernel,"aw",@nobits
	.sectionflags	@""
	.align	16
	.zero		1024


//--------------------- .nv.shared.reserved.0     --------------------------
	.section	.nv.shared.reserved.0,"aw",@nobits
	.weak		__nv_reservedSMEM_offset_0_alias
	.size		__nv_reservedSMEM_offset_0_alias, 0, 0
	.other		__nv_reservedSMEM_offset_0_alias,@"STO_CUDA_RESERVED_SHARED STV_DEFAULT"
__nv_reservedSMEM_offset_0_alias:
	.zero		0


//--------------------- .nv.constant0.matmul_kernel --------------------------
	.section	.nv.constant0.matmul_kernel,"a",@progbits
	.sectionflags	@""
	.align	4
.nv.constant0.matmul_kernel:
	.zero		608


//--------------------- SYMBOLS --------------------------

	.type		.nv.reservedSmem.offset0,@object
	.size		.nv.reservedSmem.offset0,0x4
